//
// Generated by NVIDIA NVVM Compiler
//
// Compiler Build ID: CL-36424714
// Cuda compilation tools, release 13.0, V13.0.88
// Based on NVVM 20.0.0
//

.version 9.0
.target sm_100
.address_size 64

	// .globl	_Z15init_conditionsPfS_S_S_S_S_S_S_S_S_iii
.const .align 4 .b8 basis[512];
.const .align 4 .b8 basis_grad_x[512];
.const .align 4 .b8 basis_grad_y[512];
.const .align 4 .b8 basis_side[512];

.visible .entry _Z15init_conditionsPfS_S_S_S_S_S_S_S_S_iii(
	.param .u64 .ptr .align 1 _Z15init_conditionsPfS_S_S_S_S_S_S_S_S_iii_param_0,
	.param .u64 .ptr .align 1 _Z15init_conditionsPfS_S_S_S_S_S_S_S_S_iii_param_1,
	.param .u64 .ptr .align 1 _Z15init_conditionsPfS_S_S_S_S_S_S_S_S_iii_param_2,
	.param .u64 .ptr .align 1 _Z15init_conditionsPfS_S_S_S_S_S_S_S_S_iii_param_3,
	.param .u64 .ptr .align 1 _Z15init_conditionsPfS_S_S_S_S_S_S_S_S_iii_param_4,
	.param .u64 .ptr .align 1 _Z15init_conditionsPfS_S_S_S_S_S_S_S_S_iii_param_5,
	.param .u64 .ptr .align 1 _Z15init_conditionsPfS_S_S_S_S_S_S_S_S_iii_param_6,
	.param .u64 .ptr .align 1 _Z15init_conditionsPfS_S_S_S_S_S_S_S_S_iii_param_7,
	.param .u64 .ptr .align 1 _Z15init_conditionsPfS_S_S_S_S_S_S_S_S_iii_param_8,
	.param .u64 .ptr .align 1 _Z15init_conditionsPfS_S_S_S_S_S_S_S_S_iii_param_9,
	.param .u32 _Z15init_conditionsPfS_S_S_S_S_S_S_S_S_iii_param_10,
	.param .u32 _Z15init_conditionsPfS_S_S_S_S_S_S_S_S_iii_param_11,
	.param .u32 _Z15init_conditionsPfS_S_S_S_S_S_S_S_S_iii_param_12
)
{
	.reg .pred 	%p<20>;
	.reg .b32 	%r<55>;
	.reg .b32 	%f<131>;
	.reg .b64 	%rd<92>;

	ld.param.u64 	%rd33, [_Z15init_conditionsPfS_S_S_S_S_S_S_S_S_iii_param_0];
	ld.param.u64 	%rd27, [_Z15init_conditionsPfS_S_S_S_S_S_S_S_S_iii_param_1];
	ld.param.u64 	%rd28, [_Z15init_conditionsPfS_S_S_S_S_S_S_S_S_iii_param_2];
	ld.param.u64 	%rd30, [_Z15init_conditionsPfS_S_S_S_S_S_S_S_S_iii_param_4];
	ld.param.u64 	%rd31, [_Z15init_conditionsPfS_S_S_S_S_S_S_S_S_iii_param_5];
	ld.param.u64 	%rd32, [_Z15init_conditionsPfS_S_S_S_S_S_S_S_S_iii_param_6];
	ld.param.u64 	%rd34, [_Z15init_conditionsPfS_S_S_S_S_S_S_S_S_iii_param_7];
	ld.param.u64 	%rd35, [_Z15init_conditionsPfS_S_S_S_S_S_S_S_S_iii_param_8];
	ld.param.u64 	%rd36, [_Z15init_conditionsPfS_S_S_S_S_S_S_S_S_iii_param_9];
	ld.param.u32 	%r22, [_Z15init_conditionsPfS_S_S_S_S_S_S_S_S_iii_param_10];
	ld.param.u32 	%r23, [_Z15init_conditionsPfS_S_S_S_S_S_S_S_S_iii_param_11];
	ld.param.u32 	%r24, [_Z15init_conditionsPfS_S_S_S_S_S_S_S_S_iii_param_12];
	cvta.to.global.u64 	%rd1, %rd36;
	cvta.to.global.u64 	%rd2, %rd35;
	cvta.to.global.u64 	%rd3, %rd34;
	cvta.to.global.u64 	%rd4, %rd33;
	mov.u32 	%r25, %ntid.x;
	mov.u32 	%r26, %ctaid.x;
	mov.u32 	%r27, %tid.x;
	mad.lo.s32 	%r1, %r25, %r26, %r27;
	setp.ge.s32 	%p1, %r1, %r24;
	setp.lt.s32 	%p2, %r23, 1;
	or.pred  	%p3, %p1, %p2;
	@%p3 bra 	$L__BB0_23;
	cvta.to.global.u64 	%rd5, %rd31;
	cvta.to.global.u64 	%rd6, %rd27;
	cvta.to.global.u64 	%rd7, %rd30;
	cvta.to.global.u64 	%rd8, %rd32;
	cvta.to.global.u64 	%rd9, %rd28;
	setp.lt.s32 	%p4, %r22, 1;
	@%p4 bra 	$L__BB0_12;
	and.b32  	%r40, %r22, 2147483644;
	neg.s32 	%r2, %r40;
	mul.wide.s32 	%rd59, %r1, 4;
	add.s64 	%rd10, %rd9, %rd59;
	add.s64 	%rd11, %rd8, %rd59;
	add.s64 	%rd12, %rd7, %rd59;
	add.s64 	%rd13, %rd6, %rd59;
	add.s64 	%rd14, %rd5, %rd59;
	mov.b32 	%r47, 0;
$L__BB0_3:
	ld.param.u64 	%rd87, [_Z15init_conditionsPfS_S_S_S_S_S_S_S_S_iii_param_3];
	setp.lt.u32 	%p13, %r22, 4;
	cvta.to.global.u64 	%rd60, %rd87;
	mul.wide.s32 	%rd61, %r1, 4;
	add.s64 	%rd62, %rd60, %rd61;
	ld.global.f32 	%f1, [%rd62];
	ld.global.f32 	%f2, [%rd14];
	ld.global.f32 	%f3, [%rd13];
	ld.global.f32 	%f4, [%rd12];
	ld.global.f32 	%f5, [%rd11];
	ld.global.f32 	%f6, [%rd10];
	mul.lo.s32 	%r4, %r47, %r22;
	mov.b32 	%r50, 0;
	mov.f32 	%f126, 0f00000000;
	@%p13 bra 	$L__BB0_6;
	add.s64 	%rd91, %rd3, 8;
	add.s64 	%rd90, %rd2, 8;
	add.s64 	%rd89, %rd1, 8;
	mul.wide.u32 	%rd63, %r4, 4;
	mov.u64 	%rd64, basis;
	add.s64 	%rd65, %rd64, %rd63;
	add.s64 	%rd88, %rd65, 8;
	mov.f32 	%f126, 0f00000000;
	mov.u32 	%r48, %r2;
$L__BB0_5:
	.pragma "nounroll";
	and.b32  	%r50, %r22, 2147483644;
	ld.global.f32 	%f19, [%rd91+-8];
	ld.global.f32 	%f20, [%rd90+-8];
	mul.f32 	%f21, %f20, %f2;
	fma.rn.f32 	%f22, %f19, %f1, %f21;
	mov.f32 	%f23, 0f3F800000;
	sub.f32 	%f24, %f23, %f19;
	sub.f32 	%f25, %f24, %f20;
	fma.rn.f32 	%f26, %f25, %f3, %f22;
	mul.f32 	%f27, %f20, %f5;
	fma.rn.f32 	%f28, %f19, %f4, %f27;
	fma.rn.f32 	%f29, %f25, %f6, %f28;
	ld.global.f32 	%f30, [%rd89+-8];
	sub.f32 	%f31, %f26, %f29;
	mul.f32 	%f32, %f30, %f31;
	ld.const.f32 	%f33, [%rd88+-8];
	fma.rn.f32 	%f34, %f33, %f32, %f126;
	ld.global.f32 	%f35, [%rd91+-4];
	ld.global.f32 	%f36, [%rd90+-4];
	mul.f32 	%f37, %f36, %f2;
	fma.rn.f32 	%f38, %f35, %f1, %f37;
	sub.f32 	%f39, %f23, %f35;
	sub.f32 	%f40, %f39, %f36;
	fma.rn.f32 	%f41, %f40, %f3, %f38;
	mul.f32 	%f42, %f36, %f5;
	fma.rn.f32 	%f43, %f35, %f4, %f42;
	fma.rn.f32 	%f44, %f40, %f6, %f43;
	ld.global.f32 	%f45, [%rd89+-4];
	sub.f32 	%f46, %f41, %f44;
	mul.f32 	%f47, %f45, %f46;
	ld.const.f32 	%f48, [%rd88+-4];
	fma.rn.f32 	%f49, %f48, %f47, %f34;
	ld.global.f32 	%f50, [%rd91];
	ld.global.f32 	%f51, [%rd90];
	mul.f32 	%f52, %f51, %f2;
	fma.rn.f32 	%f53, %f50, %f1, %f52;
	sub.f32 	%f54, %f23, %f50;
	sub.f32 	%f55, %f54, %f51;
	fma.rn.f32 	%f56, %f55, %f3, %f53;
	mul.f32 	%f57, %f51, %f5;
	fma.rn.f32 	%f58, %f50, %f4, %f57;
	fma.rn.f32 	%f59, %f55, %f6, %f58;
	ld.global.f32 	%f60, [%rd89];
	sub.f32 	%f61, %f56, %f59;
	mul.f32 	%f62, %f60, %f61;
	ld.const.f32 	%f63, [%rd88];
	fma.rn.f32 	%f64, %f63, %f62, %f49;
	ld.global.f32 	%f65, [%rd91+4];
	ld.global.f32 	%f66, [%rd90+4];
	mul.f32 	%f67, %f66, %f2;
	fma.rn.f32 	%f68, %f65, %f1, %f67;
	sub.f32 	%f69, %f23, %f65;
	sub.f32 	%f70, %f69, %f66;
	fma.rn.f32 	%f71, %f70, %f3, %f68;
	mul.f32 	%f72, %f66, %f5;
	fma.rn.f32 	%f73, %f65, %f4, %f72;
	fma.rn.f32 	%f74, %f70, %f6, %f73;
	ld.global.f32 	%f75, [%rd89+4];
	sub.f32 	%f76, %f71, %f74;
	mul.f32 	%f77, %f75, %f76;
	ld.const.f32 	%f78, [%rd88+4];
	fma.rn.f32 	%f126, %f78, %f77, %f64;
	add.s32 	%r48, %r48, 4;
	add.s64 	%rd91, %rd91, 16;
	add.s64 	%rd90, %rd90, 16;
	add.s64 	%rd89, %rd89, 16;
	add.s64 	%rd88, %rd88, 16;
	setp.ne.s32 	%p14, %r48, 0;
	@%p14 bra 	$L__BB0_5;
$L__BB0_6:
	and.b32  	%r42, %r22, 3;
	setp.eq.s32 	%p15, %r42, 0;
	@%p15 bra 	$L__BB0_11;
	setp.eq.s32 	%p16, %r42, 1;
	@%p16 bra 	$L__BB0_9;
	cvt.u64.u32 	%rd66, %r50;
	mul.wide.u32 	%rd67, %r50, 4;
	add.s64 	%rd68, %rd3, %rd67;
	ld.global.f32 	%f80, [%rd68];
	add.s64 	%rd69, %rd2, %rd67;
	ld.global.f32 	%f81, [%rd69];
	mul.f32 	%f82, %f81, %f2;
	fma.rn.f32 	%f83, %f80, %f1, %f82;
	mov.f32 	%f84, 0f3F800000;
	sub.f32 	%f85, %f84, %f80;
	sub.f32 	%f86, %f85, %f81;
	fma.rn.f32 	%f87, %f86, %f3, %f83;
	mul.f32 	%f88, %f81, %f5;
	fma.rn.f32 	%f89, %f80, %f4, %f88;
	fma.rn.f32 	%f90, %f86, %f6, %f89;
	add.s64 	%rd70, %rd1, %rd67;
	ld.global.f32 	%f91, [%rd70];
	sub.f32 	%f92, %f87, %f90;
	mul.f32 	%f93, %f91, %f92;
	add.s32 	%r43, %r50, %r4;
	mul.wide.u32 	%rd71, %r43, 4;
	mov.u64 	%rd72, basis;
	add.s64 	%rd73, %rd72, %rd71;
	ld.const.f32 	%f94, [%rd73];
	fma.rn.f32 	%f95, %f94, %f93, %f126;
	ld.global.f32 	%f96, [%rd68+4];
	ld.global.f32 	%f97, [%rd69+4];
	mul.f32 	%f98, %f97, %f2;
	fma.rn.f32 	%f99, %f96, %f1, %f98;
	sub.f32 	%f100, %f84, %f96;
	sub.f32 	%f101, %f100, %f97;
	fma.rn.f32 	%f102, %f101, %f3, %f99;
	mul.f32 	%f103, %f97, %f5;
	fma.rn.f32 	%f104, %f96, %f4, %f103;
	fma.rn.f32 	%f105, %f101, %f6, %f104;
	ld.global.f32 	%f106, [%rd70+4];
	sub.f32 	%f107, %f102, %f105;
	mul.f32 	%f108, %f106, %f107;
	cvt.u64.u32 	%rd74, %r4;
	add.s64 	%rd75, %rd66, %rd74;
	shl.b64 	%rd76, %rd75, 2;
	add.s64 	%rd77, %rd72, %rd76;
	ld.const.f32 	%f109, [%rd77+4];
	fma.rn.f32 	%f126, %f109, %f108, %f95;
	add.s32 	%r50, %r50, 2;
$L__BB0_9:
	and.b32  	%r44, %r22, 1;
	setp.eq.b32 	%p17, %r44, 1;
	not.pred 	%p18, %p17;
	@%p18 bra 	$L__BB0_11;
	mul.wide.u32 	%rd78, %r50, 4;
	add.s64 	%rd79, %rd3, %rd78;
	ld.global.f32 	%f110, [%rd79];
	add.s64 	%rd80, %rd2, %rd78;
	ld.global.f32 	%f111, [%rd80];
	mul.f32 	%f112, %f111, %f2;
	fma.rn.f32 	%f113, %f110, %f1, %f112;
	mov.f32 	%f114, 0f3F800000;
	sub.f32 	%f115, %f114, %f110;
	sub.f32 	%f116, %f115, %f111;
	fma.rn.f32 	%f117, %f116, %f3, %f113;
	mul.f32 	%f118, %f111, %f5;
	fma.rn.f32 	%f119, %f110, %f4, %f118;
	fma.rn.f32 	%f120, %f116, %f6, %f119;
	add.s64 	%rd81, %rd1, %rd78;
	ld.global.f32 	%f121, [%rd81];
	sub.f32 	%f122, %f117, %f120;
	mul.f32 	%f123, %f121, %f122;
	add.s32 	%r45, %r50, %r4;
	mul.wide.u32 	%rd82, %r45, 4;
	mov.u64 	%rd83, basis;
	add.s64 	%rd84, %rd83, %rd82;
	ld.const.f32 	%f124, [%rd84];
	fma.rn.f32 	%f126, %f124, %f123, %f126;
$L__BB0_11:
	mad.lo.s32 	%r46, %r47, %r24, %r1;
	mul.wide.s32 	%rd85, %r46, 4;
	add.s64 	%rd86, %rd4, %rd85;
	st.global.f32 	[%rd86], %f126;
	add.s32 	%r47, %r47, 1;
	setp.eq.s32 	%p19, %r47, %r23;
	@%p19 bra 	$L__BB0_23;
	bra.uni 	$L__BB0_3;
$L__BB0_12:
	and.b32  	%r12, %r23, 7;
	setp.lt.u32 	%p5, %r23, 8;
	mov.b32 	%r53, 0;
	@%p5 bra 	$L__BB0_15;
	and.b32  	%r53, %r23, 2147483640;
	mov.b32 	%r51, 0;
	mul.wide.s32 	%rd39, %r24, 4;
$L__BB0_14:
	.pragma "nounroll";
	mad.lo.s32 	%r30, %r51, %r24, %r1;
	mul.wide.s32 	%rd37, %r30, 4;
	add.s64 	%rd38, %rd4, %rd37;
	mov.b32 	%r31, 0;
	st.global.u32 	[%rd38], %r31;
	add.s64 	%rd40, %rd38, %rd39;
	st.global.u32 	[%rd40], %r31;
	add.s64 	%rd41, %rd40, %rd39;
	st.global.u32 	[%rd41], %r31;
	add.s64 	%rd42, %rd41, %rd39;
	st.global.u32 	[%rd42], %r31;
	add.s64 	%rd43, %rd42, %rd39;
	st.global.u32 	[%rd43], %r31;
	add.s64 	%rd44, %rd43, %rd39;
	st.global.u32 	[%rd44], %r31;
	add.s64 	%rd45, %rd44, %rd39;
	st.global.u32 	[%rd45], %r31;
	add.s64 	%rd46, %rd45, %rd39;
	st.global.u32 	[%rd46], %r31;
	add.s32 	%r51, %r51, 8;
	setp.ne.s32 	%p6, %r51, %r53;
	@%p6 bra 	$L__BB0_14;
$L__BB0_15:
	setp.eq.s32 	%p7, %r12, 0;
	@%p7 bra 	$L__BB0_23;
	and.b32  	%r17, %r23, 3;
	setp.lt.u32 	%p8, %r12, 4;
	@%p8 bra 	$L__BB0_18;
	mad.lo.s32 	%r32, %r53, %r24, %r1;
	mul.wide.s32 	%rd47, %r32, 4;
	add.s64 	%rd48, %rd4, %rd47;
	mov.b32 	%r33, 0;
	st.global.u32 	[%rd48], %r33;
	mul.wide.s32 	%rd49, %r24, 4;
	add.s64 	%rd50, %rd48, %rd49;
	st.global.u32 	[%rd50], %r33;
	add.s64 	%rd51, %rd50, %rd49;
	st.global.u32 	[%rd51], %r33;
	add.s64 	%rd52, %rd51, %rd49;
	st.global.u32 	[%rd52], %r33;
	add.s32 	%r53, %r53, 4;
$L__BB0_18:
	setp.eq.s32 	%p9, %r17, 0;
	@%p9 bra 	$L__BB0_23;
	setp.eq.s32 	%p10, %r17, 1;
	@%p10 bra 	$L__BB0_21;
	mad.lo.s32 	%r34, %r53, %r24, %r1;
	mul.wide.s32 	%rd53, %r34, 4;
	add.s64 	%rd54, %rd4, %rd53;
	mov.b32 	%r35, 0;
	st.global.u32 	[%rd54], %r35;
	mul.wide.s32 	%rd55, %r24, 4;
	add.s64 	%rd56, %rd54, %rd55;
	st.global.u32 	[%rd56], %r35;
	add.s32 	%r53, %r53, 2;
$L__BB0_21:
	and.b32  	%r36, %r23, 1;
	setp.eq.b32 	%p11, %r36, 1;
	not.pred 	%p12, %p11;
	@%p12 bra 	$L__BB0_23;
	mad.lo.s32 	%r37, %r53, %r24, %r1;
	mul.wide.s32 	%rd57, %r37, 4;
	add.s64 	%rd58, %rd4, %rd57;
	mov.b32 	%r38, 0;
	st.global.u32 	[%rd58], %r38;
$L__BB0_23:
	ret;

}
	// .globl	_Z18preval_side_lengthPfS_S_S_S_i
.visible .entry _Z18preval_side_lengthPfS_S_S_S_i(
	.param .u64 .ptr .align 1 _Z18preval_side_lengthPfS_S_S_S_i_param_0,
	.param .u64 .ptr .align 1 _Z18preval_side_lengthPfS_S_S_S_i_param_1,
	.param .u64 .ptr .align 1 _Z18preval_side_lengthPfS_S_S_S_i_param_2,
	.param .u64 .ptr .align 1 _Z18preval_side_lengthPfS_S_S_S_i_param_3,
	.param .u64 .ptr .align 1 _Z18preval_side_lengthPfS_S_S_S_i_param_4,
	.param .u32 _Z18preval_side_lengthPfS_S_S_S_i_param_5
)
{
	.reg .pred 	%p<20>;
	.reg .b32 	%r<28>;
	.reg .b32 	%f<135>;
	.reg .b64 	%rd<19>;

	ld.param.u64 	%rd1, [_Z18preval_side_lengthPfS_S_S_S_i_param_0];
	ld.param.u64 	%rd2, [_Z18preval_side_lengthPfS_S_S_S_i_param_1];
	ld.param.u64 	%rd3, [_Z18preval_side_lengthPfS_S_S_S_i_param_2];
	ld.param.u64 	%rd4, [_Z18preval_side_lengthPfS_S_S_S_i_param_3];
	ld.param.u64 	%rd5, [_Z18preval_side_lengthPfS_S_S_S_i_param_4];
	ld.param.u32 	%r2, [_Z18preval_side_lengthPfS_S_S_S_i_param_5];
	mov.u32 	%r3, %ntid.x;
	mov.u32 	%r4, %ctaid.x;
	mov.u32 	%r5, %tid.x;
	mad.lo.s32 	%r1, %r3, %r4, %r5;
	setp.ge.s32 	%p1, %r1, %r2;
	@%p1 bra 	$L__BB1_12;
	cvta.to.global.u64 	%rd6, %rd2;
	cvta.to.global.u64 	%rd7, %rd4;
	mul.wide.s32 	%rd8, %r1, 4;
	add.s64 	%rd9, %rd6, %rd8;
	ld.global.f32 	%f14, [%rd9];
	add.s64 	%rd10, %rd7, %rd8;
	ld.global.f32 	%f15, [%rd10];
	sub.f32 	%f1, %f14, %f15;
	abs.f32 	%f2, %f1;
	setp.eq.f32 	%p2, %f1, 0f3F800000;
	mov.f32 	%f133, 0f3F800000;
	@%p2 bra 	$L__BB1_6;
	setp.num.f32 	%p3, %f2, %f2;
	@%p3 bra 	$L__BB1_4;
	mov.f32 	%f71, 0f40000000;
	add.rn.f32 	%f133, %f1, %f71;
	bra.uni 	$L__BB1_6;
$L__BB1_4:
	setp.lt.f32 	%p4, %f2, 0f00800000;
	mul.f32 	%f16, %f2, 0f4B800000;
	selp.f32 	%f17, %f16, %f2, %p4;
	mov.b32 	%r6, %f17;
	add.s32 	%r7, %r6, -1060439283;
	and.b32  	%r8, %r7, -8388608;
	sub.s32 	%r9, %r6, %r8;
	mov.b32 	%f18, %r9;
	cvt.rn.f32.s32 	%f19, %r8;
	selp.f32 	%f20, 0fC1C00000, 0f00000000, %p4;
	fma.rn.f32 	%f21, %f19, 0f34000000, %f20;
	add.f32 	%f22, %f18, 0fBF800000;
	add.f32 	%f23, %f18, 0f3F800000;
	rcp.approx.ftz.f32 	%f24, %f23;
	add.f32 	%f25, %f22, %f22;
	mul.f32 	%f26, %f25, %f24;
	mul.f32 	%f27, %f26, %f26;
	neg.f32 	%f28, %f26;
	sub.f32 	%f29, %f22, %f26;
	add.f32 	%f30, %f29, %f29;
	fma.rn.f32 	%f31, %f28, %f22, %f30;
	mul.rn.f32 	%f32, %f24, %f31;
	fma.rn.f32 	%f33, %f27, 0f3A2C32E4, 0f3B52E7DB;
	fma.rn.f32 	%f34, %f33, %f27, 0f3C93BB73;
	fma.rn.f32 	%f35, %f34, %f27, 0f3DF6384F;
	mul.rn.f32 	%f36, %f35, %f27;
	fma.rn.f32 	%f37, %f26, 0f3FB8AA3B, %f21;
	mul.f32 	%f38, %f36, 0f40400000;
	sub.f32 	%f39, %f21, %f37;
	fma.rn.f32 	%f40, %f26, 0f3FB8AA3B, %f39;
	fma.rn.f32 	%f41, %f32, 0f3FB8AA3B, %f40;
	fma.rn.f32 	%f42, %f26, 0f32A55E34, %f41;
	fma.rn.f32 	%f43, %f38, %f32, %f42;
	fma.rn.f32 	%f44, %f36, %f26, %f43;
	add.rn.f32 	%f45, %f37, %f44;
	mov.f32 	%f46, 0f40000000;
	mul.rn.f32 	%f47, %f45, %f46;
	cvt.rni.f32.f32 	%f48, %f47;
	sub.f32 	%f49, %f47, %f48;
	neg.f32 	%f50, %f47;
	fma.rn.f32 	%f51, %f45, 0f40000000, %f50;
	neg.f32 	%f52, %f37;
	add.rn.f32 	%f53, %f45, %f52;
	neg.f32 	%f54, %f53;
	add.rn.f32 	%f55, %f44, %f54;
	fma.rn.f32 	%f56, %f55, 0f40000000, %f51;
	add.f32 	%f57, %f49, %f56;
	setp.gt.f32 	%p5, %f48, 0f00000000;
	selp.b32 	%r10, 0, -2097152000, %p5;
	setp.neu.f32 	%p6, %f1, 0f00000000;
	setp.neu.f32 	%p7, %f2, 0f7F800000;
	setp.lt.f32 	%p8, %f47, 0f00000000;
	selp.f32 	%f58, 0f00000000, 0f7F800000, %p8;
	abs.f32 	%f59, %f47;
	setp.gt.f32 	%p9, %f59, 0f43180000;
	cvt.rzi.s32.f32 	%r11, %f48;
	shl.b32 	%r12, %r11, 23;
	sub.s32 	%r13, %r12, %r10;
	mov.b32 	%f60, %r13;
	add.s32 	%r14, %r10, 2130706432;
	mov.b32 	%f61, %r14;
	fma.rn.f32 	%f62, %f57, 0f391FCB8E, 0f3AAF85ED;
	fma.rn.f32 	%f63, %f62, %f57, 0f3C1D9856;
	fma.rn.f32 	%f64, %f63, %f57, 0f3D6357BB;
	fma.rn.f32 	%f65, %f64, %f57, 0f3E75FDEC;
	fma.rn.f32 	%f66, %f65, %f57, 0f3F317218;
	fma.rn.f32 	%f67, %f66, %f57, 0f3F800000;
	mul.f32 	%f68, %f67, %f61;
	mul.f32 	%f69, %f68, %f60;
	selp.f32 	%f133, %f58, %f69, %p9;
	and.pred  	%p10, %p6, %p7;
	@%p10 bra 	$L__BB1_6;
	add.f32 	%f70, %f1, %f1;
	mov.b32 	%r15, %f70;
	and.b32  	%r16, %r15, 2147483647;
	mov.b32 	%f133, %r16;
$L__BB1_6:
	cvta.to.global.u64 	%rd11, %rd3;
	add.s64 	%rd13, %rd11, %rd8;
	ld.global.f32 	%f73, [%rd13];
	cvta.to.global.u64 	%rd14, %rd5;
	add.s64 	%rd15, %rd14, %rd8;
	ld.global.f32 	%f74, [%rd15];
	sub.f32 	%f7, %f73, %f74;
	abs.f32 	%f8, %f7;
	setp.eq.f32 	%p11, %f7, 0f3F800000;
	mov.f32 	%f134, 0f3F800000;
	@%p11 bra 	$L__BB1_11;
	setp.num.f32 	%p12, %f8, %f8;
	@%p12 bra 	$L__BB1_9;
	mov.f32 	%f130, 0f40000000;
	add.rn.f32 	%f134, %f7, %f130;
	bra.uni 	$L__BB1_11;
$L__BB1_9:
	setp.lt.f32 	%p13, %f8, 0f00800000;
	mul.f32 	%f75, %f8, 0f4B800000;
	selp.f32 	%f76, %f75, %f8, %p13;
	mov.b32 	%r17, %f76;
	add.s32 	%r18, %r17, -1060439283;
	and.b32  	%r19, %r18, -8388608;
	sub.s32 	%r20, %r17, %r19;
	mov.b32 	%f77, %r20;
	cvt.rn.f32.s32 	%f78, %r19;
	selp.f32 	%f79, 0fC1C00000, 0f00000000, %p13;
	fma.rn.f32 	%f80, %f78, 0f34000000, %f79;
	add.f32 	%f81, %f77, 0fBF800000;
	add.f32 	%f82, %f77, 0f3F800000;
	rcp.approx.ftz.f32 	%f83, %f82;
	add.f32 	%f84, %f81, %f81;
	mul.f32 	%f85, %f84, %f83;
	mul.f32 	%f86, %f85, %f85;
	neg.f32 	%f87, %f85;
	sub.f32 	%f88, %f81, %f85;
	add.f32 	%f89, %f88, %f88;
	fma.rn.f32 	%f90, %f87, %f81, %f89;
	mul.rn.f32 	%f91, %f83, %f90;
	fma.rn.f32 	%f92, %f86, 0f3A2C32E4, 0f3B52E7DB;
	fma.rn.f32 	%f93, %f92, %f86, 0f3C93BB73;
	fma.rn.f32 	%f94, %f93, %f86, 0f3DF6384F;
	mul.rn.f32 	%f95, %f94, %f86;
	fma.rn.f32 	%f96, %f85, 0f3FB8AA3B, %f80;
	mul.f32 	%f97, %f95, 0f40400000;
	sub.f32 	%f98, %f80, %f96;
	fma.rn.f32 	%f99, %f85, 0f3FB8AA3B, %f98;
	fma.rn.f32 	%f100, %f91, 0f3FB8AA3B, %f99;
	fma.rn.f32 	%f101, %f85, 0f32A55E34, %f100;
	fma.rn.f32 	%f102, %f97, %f91, %f101;
	fma.rn.f32 	%f103, %f95, %f85, %f102;
	add.rn.f32 	%f104, %f96, %f103;
	mov.f32 	%f105, 0f40000000;
	mul.rn.f32 	%f106, %f104, %f105;
	cvt.rni.f32.f32 	%f107, %f106;
	sub.f32 	%f108, %f106, %f107;
	neg.f32 	%f109, %f106;
	fma.rn.f32 	%f110, %f104, 0f40000000, %f109;
	neg.f32 	%f111, %f96;
	add.rn.f32 	%f112, %f104, %f111;
	neg.f32 	%f113, %f112;
	add.rn.f32 	%f114, %f103, %f113;
	fma.rn.f32 	%f115, %f114, 0f40000000, %f110;
	add.f32 	%f116, %f108, %f115;
	setp.gt.f32 	%p14, %f107, 0f00000000;
	selp.b32 	%r21, 0, -2097152000, %p14;
	setp.neu.f32 	%p15, %f7, 0f00000000;
	setp.neu.f32 	%p16, %f8, 0f7F800000;
	setp.lt.f32 	%p17, %f106, 0f00000000;
	selp.f32 	%f117, 0f00000000, 0f7F800000, %p17;
	abs.f32 	%f118, %f106;
	setp.gt.f32 	%p18, %f118, 0f43180000;
	cvt.rzi.s32.f32 	%r22, %f107;
	shl.b32 	%r23, %r22, 23;
	sub.s32 	%r24, %r23, %r21;
	mov.b32 	%f119, %r24;
	add.s32 	%r25, %r21, 2130706432;
	mov.b32 	%f120, %r25;
	fma.rn.f32 	%f121, %f116, 0f391FCB8E, 0f3AAF85ED;
	fma.rn.f32 	%f122, %f121, %f116, 0f3C1D9856;
	fma.rn.f32 	%f123, %f122, %f116, 0f3D6357BB;
	fma.rn.f32 	%f124, %f123, %f116, 0f3E75FDEC;
	fma.rn.f32 	%f125, %f124, %f116, 0f3F317218;
	fma.rn.f32 	%f126, %f125, %f116, 0f3F800000;
	mul.f32 	%f127, %f126, %f120;
	mul.f32 	%f128, %f127, %f119;
	selp.f32 	%f134, %f117, %f128, %p18;
	and.pred  	%p19, %p15, %p16;
	@%p19 bra 	$L__BB1_11;
	add.f32 	%f129, %f7, %f7;
	mov.b32 	%r26, %f129;
	and.b32  	%r27, %r26, 2147483647;
	mov.b32 	%f134, %r27;
$L__BB1_11:
	add.f32 	%f131, %f133, %f134;
	sqrt.rn.f32 	%f132, %f131;
	cvta.to.global.u64 	%rd16, %rd1;
	add.s64 	%rd18, %rd16, %rd8;
	st.global.f32 	[%rd18], %f132;
$L__BB1_12:
	ret;

}
	// .globl	_Z15preval_jacobianPfS_S_S_S_S_S_i
.visible .entry _Z15preval_jacobianPfS_S_S_S_S_S_i(
	.param .u64 .ptr .align 1 _Z15preval_jacobianPfS_S_S_S_S_S_i_param_0,
	.param .u64 .ptr .align 1 _Z15preval_jacobianPfS_S_S_S_S_S_i_param_1,
	.param .u64 .ptr .align 1 _Z15preval_jacobianPfS_S_S_S_S_S_i_param_2,
	.param .u64 .ptr .align 1 _Z15preval_jacobianPfS_S_S_S_S_S_i_param_3,
	.param .u64 .ptr .align 1 _Z15preval_jacobianPfS_S_S_S_S_S_i_param_4,
	.param .u64 .ptr .align 1 _Z15preval_jacobianPfS_S_S_S_S_S_i_param_5,
	.param .u64 .ptr .align 1 _Z15preval_jacobianPfS_S_S_S_S_S_i_param_6,
	.param .u32 _Z15preval_jacobianPfS_S_S_S_S_S_i_param_7
)
{
	.reg .pred 	%p<2>;
	.reg .b32 	%r<6>;
	.reg .b32 	%f<14>;
	.reg .b64 	%rd<23>;

	ld.param.u64 	%rd1, [_Z15preval_jacobianPfS_S_S_S_S_S_i_param_0];
	ld.param.u64 	%rd2, [_Z15preval_jacobianPfS_S_S_S_S_S_i_param_1];
	ld.param.u64 	%rd3, [_Z15preval_jacobianPfS_S_S_S_S_S_i_param_2];
	ld.param.u64 	%rd4, [_Z15preval_jacobianPfS_S_S_S_S_S_i_param_3];
	ld.param.u64 	%rd5, [_Z15preval_jacobianPfS_S_S_S_S_S_i_param_4];
	ld.param.u64 	%rd6, [_Z15preval_jacobianPfS_S_S_S_S_S_i_param_5];
	ld.param.u64 	%rd7, [_Z15preval_jacobianPfS_S_S_S_S_S_i_param_6];
	ld.param.u32 	%r2, [_Z15preval_jacobianPfS_S_S_S_S_S_i_param_7];
	mov.u32 	%r3, %ntid.x;
	mov.u32 	%r4, %ctaid.x;
	mov.u32 	%r5, %tid.x;
	mad.lo.s32 	%r1, %r3, %r4, %r5;
	setp.ge.s32 	%p1, %r1, %r2;
	@%p1 bra 	$L__BB2_2;
	cvta.to.global.u64 	%rd8, %rd2;
	cvta.to.global.u64 	%rd9, %rd3;
	cvta.to.global.u64 	%rd10, %rd4;
	cvta.to.global.u64 	%rd11, %rd5;
	cvta.to.global.u64 	%rd12, %rd6;
	cvta.to.global.u64 	%rd13, %rd7;
	cvta.to.global.u64 	%rd14, %rd1;
	mul.wide.s32 	%rd15, %r1, 4;
	add.s64 	%rd16, %rd8, %rd15;
	ld.global.f32 	%f1, [%rd16];
	add.s64 	%rd17, %rd9, %rd15;
	ld.global.f32 	%f2, [%rd17];
	add.s64 	%rd18, %rd10, %rd15;
	ld.global.f32 	%f3, [%rd18];
	add.s64 	%rd19, %rd11, %rd15;
	ld.global.f32 	%f4, [%rd19];
	add.s64 	%rd20, %rd12, %rd15;
	ld.global.f32 	%f5, [%rd20];
	add.s64 	%rd21, %rd13, %rd15;
	ld.global.f32 	%f6, [%rd21];
	sub.f32 	%f7, %f3, %f1;
	sub.f32 	%f8, %f6, %f2;
	mul.f32 	%f9, %f7, %f8;
	sub.f32 	%f10, %f5, %f1;
	sub.f32 	%f11, %f4, %f2;
	mul.f32 	%f12, %f11, %f10;
	sub.f32 	%f13, %f9, %f12;
	add.s64 	%rd22, %rd14, %rd15;
	st.global.f32 	[%rd22], %f13;
$L__BB2_2:
	ret;

}
	// .globl	_Z20preval_jacobian_signPfS_S_S_S_i
.visible .entry _Z20preval_jacobian_signPfS_S_S_S_i(
	.param .u64 .ptr .align 1 _Z20preval_jacobian_signPfS_S_S_S_i_param_0,
	.param .u64 .ptr .align 1 _Z20preval_jacobian_signPfS_S_S_S_i_param_1,
	.param .u64 .ptr .align 1 _Z20preval_jacobian_signPfS_S_S_S_i_param_2,
	.param .u64 .ptr .align 1 _Z20preval_jacobian_signPfS_S_S_S_i_param_3,
	.param .u64 .ptr .align 1 _Z20preval_jacobian_signPfS_S_S_S_i_param_4,
	.param .u32 _Z20preval_jacobian_signPfS_S_S_S_i_param_5
)
{
	.reg .pred 	%p<3>;
	.reg .b32 	%r<6>;
	.reg .b32 	%f<8>;
	.reg .b64 	%rd<18>;

	ld.param.u64 	%rd2, [_Z20preval_jacobian_signPfS_S_S_S_i_param_0];
	ld.param.u64 	%rd3, [_Z20preval_jacobian_signPfS_S_S_S_i_param_1];
	ld.param.u64 	%rd4, [_Z20preval_jacobian_signPfS_S_S_S_i_param_2];
	ld.param.u64 	%rd5, [_Z20preval_jacobian_signPfS_S_S_S_i_param_3];
	ld.param.u64 	%rd6, [_Z20preval_jacobian_signPfS_S_S_S_i_param_4];
	ld.param.u32 	%r2, [_Z20preval_jacobian_signPfS_S_S_S_i_param_5];
	mov.u32 	%r3, %ntid.x;
	mov.u32 	%r4, %ctaid.x;
	mov.u32 	%r5, %tid.x;
	mad.lo.s32 	%r1, %r3, %r4, %r5;
	setp.ge.s32 	%p1, %r1, %r2;
	@%p1 bra 	$L__BB3_3;
	cvta.to.global.u64 	%rd7, %rd2;
	mul.wide.s32 	%rd8, %r1, 4;
	add.s64 	%rd1, %rd7, %rd8;
	ld.global.f32 	%f1, [%rd1];
	setp.geu.f32 	%p2, %f1, 0f00000000;
	@%p2 bra 	$L__BB3_3;
	cvta.to.global.u64 	%rd9, %rd3;
	add.s64 	%rd11, %rd9, %rd8;
	ld.global.f32 	%f2, [%rd11];
	cvta.to.global.u64 	%rd12, %rd4;
	add.s64 	%rd13, %rd12, %rd8;
	ld.global.f32 	%f3, [%rd13];
	cvta.to.global.u64 	%rd14, %rd5;
	add.s64 	%rd15, %rd14, %rd8;
	ld.global.f32 	%f4, [%rd15];
	st.global.f32 	[%rd11], %f4;
	cvta.to.global.u64 	%rd16, %rd6;
	add.s64 	%rd17, %rd16, %rd8;
	ld.global.f32 	%f5, [%rd17];
	st.global.f32 	[%rd13], %f5;
	st.global.f32 	[%rd15], %f2;
	st.global.f32 	[%rd17], %f3;
	ld.global.f32 	%f6, [%rd1];
	neg.f32 	%f7, %f6;
	st.global.f32 	[%rd1], %f7;
$L__BB3_3:
	ret;

}
	// .globl	_Z14preval_normalsPfS_S_S_S_S_S_S_S_S_S_S_PiS0_i
.visible .entry _Z14preval_normalsPfS_S_S_S_S_S_S_S_S_S_S_PiS0_i(
	.param .u64 .ptr .align 1 _Z14preval_normalsPfS_S_S_S_S_S_S_S_S_S_S_PiS0_i_param_0,
	.param .u64 .ptr .align 1 _Z14preval_normalsPfS_S_S_S_S_S_S_S_S_S_S_PiS0_i_param_1,
	.param .u64 .ptr .align 1 _Z14preval_normalsPfS_S_S_S_S_S_S_S_S_S_S_PiS0_i_param_2,
	.param .u64 .ptr .align 1 _Z14preval_normalsPfS_S_S_S_S_S_S_S_S_S_S_PiS0_i_param_3,
	.param .u64 .ptr .align 1 _Z14preval_normalsPfS_S_S_S_S_S_S_S_S_S_S_PiS0_i_param_4,
	.param .u64 .ptr .align 1 _Z14preval_normalsPfS_S_S_S_S_S_S_S_S_S_S_PiS0_i_param_5,
	.param .u64 .ptr .align 1 _Z14preval_normalsPfS_S_S_S_S_S_S_S_S_S_S_PiS0_i_param_6,
	.param .u64 .ptr .align 1 _Z14preval_normalsPfS_S_S_S_S_S_S_S_S_S_S_PiS0_i_param_7,
	.param .u64 .ptr .align 1 _Z14preval_normalsPfS_S_S_S_S_S_S_S_S_S_S_PiS0_i_param_8,
	.param .u64 .ptr .align 1 _Z14preval_normalsPfS_S_S_S_S_S_S_S_S_S_S_PiS0_i_param_9,
	.param .u64 .ptr .align 1 _Z14preval_normalsPfS_S_S_S_S_S_S_S_S_S_S_PiS0_i_param_10,
	.param .u64 .ptr .align 1 _Z14preval_normalsPfS_S_S_S_S_S_S_S_S_S_S_PiS0_i_param_11,
	.param .u64 .ptr .align 1 _Z14preval_normalsPfS_S_S_S_S_S_S_S_S_S_S_PiS0_i_param_12,
	.param .u64 .ptr .align 1 _Z14preval_normalsPfS_S_S_S_S_S_S_S_S_S_S_PiS0_i_param_13,
	.param .u32 _Z14preval_normalsPfS_S_S_S_S_S_S_S_S_S_S_PiS0_i_param_14
)
{
	.reg .pred 	%p<24>;
	.reg .b32 	%r<30>;
	.reg .b32 	%f<158>;
	.reg .b64 	%rd<54>;
	.reg .b64 	%fd<9>;

	ld.param.u64 	%rd15, [_Z14preval_normalsPfS_S_S_S_S_S_S_S_S_S_S_PiS0_i_param_0];
	ld.param.u64 	%rd16, [_Z14preval_normalsPfS_S_S_S_S_S_S_S_S_S_S_PiS0_i_param_1];
	ld.param.u64 	%rd4, [_Z14preval_normalsPfS_S_S_S_S_S_S_S_S_S_S_PiS0_i_param_3];
	ld.param.u64 	%rd6, [_Z14preval_normalsPfS_S_S_S_S_S_S_S_S_S_S_PiS0_i_param_5];
	ld.param.u64 	%rd7, [_Z14preval_normalsPfS_S_S_S_S_S_S_S_S_S_S_PiS0_i_param_6];
	ld.param.u64 	%rd8, [_Z14preval_normalsPfS_S_S_S_S_S_S_S_S_S_S_PiS0_i_param_7];
	ld.param.u64 	%rd10, [_Z14preval_normalsPfS_S_S_S_S_S_S_S_S_S_S_PiS0_i_param_9];
	ld.param.u64 	%rd11, [_Z14preval_normalsPfS_S_S_S_S_S_S_S_S_S_S_PiS0_i_param_10];
	ld.param.u64 	%rd12, [_Z14preval_normalsPfS_S_S_S_S_S_S_S_S_S_S_PiS0_i_param_11];
	ld.param.u64 	%rd13, [_Z14preval_normalsPfS_S_S_S_S_S_S_S_S_S_S_PiS0_i_param_12];
	ld.param.u64 	%rd14, [_Z14preval_normalsPfS_S_S_S_S_S_S_S_S_S_S_PiS0_i_param_13];
	ld.param.u32 	%r4, [_Z14preval_normalsPfS_S_S_S_S_S_S_S_S_S_S_PiS0_i_param_14];
	cvta.to.global.u64 	%rd1, %rd16;
	cvta.to.global.u64 	%rd2, %rd15;
	mov.u32 	%r5, %ntid.x;
	mov.u32 	%r6, %ctaid.x;
	mov.u32 	%r7, %tid.x;
	mad.lo.s32 	%r1, %r5, %r6, %r7;
	setp.ge.s32 	%p1, %r1, %r4;
	@%p1 bra 	$L__BB4_20;
	ld.param.u64 	%rd52, [_Z14preval_normalsPfS_S_S_S_S_S_S_S_S_S_S_PiS0_i_param_4];
	ld.param.u64 	%rd51, [_Z14preval_normalsPfS_S_S_S_S_S_S_S_S_S_S_PiS0_i_param_2];
	cvta.to.global.u64 	%rd17, %rd13;
	cvta.to.global.u64 	%rd18, %rd14;
	cvta.to.global.u64 	%rd19, %rd51;
	cvta.to.global.u64 	%rd20, %rd4;
	cvta.to.global.u64 	%rd21, %rd52;
	cvta.to.global.u64 	%rd22, %rd6;
	mul.wide.s32 	%rd23, %r1, 4;
	add.s64 	%rd24, %rd17, %rd23;
	ld.global.u32 	%r2, [%rd24];
	add.s64 	%rd25, %rd18, %rd23;
	ld.global.u32 	%r3, [%rd25];
	add.s64 	%rd26, %rd19, %rd23;
	ld.global.f32 	%f1, [%rd26];
	add.s64 	%rd27, %rd20, %rd23;
	ld.global.f32 	%f2, [%rd27];
	add.s64 	%rd28, %rd21, %rd23;
	ld.global.f32 	%f3, [%rd28];
	add.s64 	%rd29, %rd22, %rd23;
	ld.global.f32 	%f4, [%rd29];
	sub.f32 	%f5, %f3, %f1;
	sub.f32 	%f6, %f4, %f2;
	abs.f32 	%f7, %f5;
	setp.eq.f32 	%p2, %f5, 0f3F800000;
	mov.f32 	%f154, 0f3F800000;
	@%p2 bra 	$L__BB4_6;
	setp.num.f32 	%p3, %f7, %f7;
	@%p3 bra 	$L__BB4_4;
	mov.f32 	%f82, 0f40000000;
	add.rn.f32 	%f154, %f5, %f82;
	bra.uni 	$L__BB4_6;
$L__BB4_4:
	setp.lt.f32 	%p4, %f7, 0f00800000;
	mul.f32 	%f27, %f7, 0f4B800000;
	selp.f32 	%f28, %f27, %f7, %p4;
	mov.b32 	%r8, %f28;
	add.s32 	%r9, %r8, -1060439283;
	and.b32  	%r10, %r9, -8388608;
	sub.s32 	%r11, %r8, %r10;
	mov.b32 	%f29, %r11;
	cvt.rn.f32.s32 	%f30, %r10;
	selp.f32 	%f31, 0fC1C00000, 0f00000000, %p4;
	fma.rn.f32 	%f32, %f30, 0f34000000, %f31;
	add.f32 	%f33, %f29, 0fBF800000;
	add.f32 	%f34, %f29, 0f3F800000;
	rcp.approx.ftz.f32 	%f35, %f34;
	add.f32 	%f36, %f33, %f33;
	mul.f32 	%f37, %f36, %f35;
	mul.f32 	%f38, %f37, %f37;
	neg.f32 	%f39, %f37;
	sub.f32 	%f40, %f33, %f37;
	add.f32 	%f41, %f40, %f40;
	fma.rn.f32 	%f42, %f39, %f33, %f41;
	mul.rn.f32 	%f43, %f35, %f42;
	fma.rn.f32 	%f44, %f38, 0f3A2C32E4, 0f3B52E7DB;
	fma.rn.f32 	%f45, %f44, %f38, 0f3C93BB73;
	fma.rn.f32 	%f46, %f45, %f38, 0f3DF6384F;
	mul.rn.f32 	%f47, %f46, %f38;
	fma.rn.f32 	%f48, %f37, 0f3FB8AA3B, %f32;
	mul.f32 	%f49, %f47, 0f40400000;
	sub.f32 	%f50, %f32, %f48;
	fma.rn.f32 	%f51, %f37, 0f3FB8AA3B, %f50;
	fma.rn.f32 	%f52, %f43, 0f3FB8AA3B, %f51;
	fma.rn.f32 	%f53, %f37, 0f32A55E34, %f52;
	fma.rn.f32 	%f54, %f49, %f43, %f53;
	fma.rn.f32 	%f55, %f47, %f37, %f54;
	add.rn.f32 	%f56, %f48, %f55;
	mov.f32 	%f57, 0f40000000;
	mul.rn.f32 	%f58, %f56, %f57;
	cvt.rni.f32.f32 	%f59, %f58;
	sub.f32 	%f60, %f58, %f59;
	neg.f32 	%f61, %f58;
	fma.rn.f32 	%f62, %f56, 0f40000000, %f61;
	neg.f32 	%f63, %f48;
	add.rn.f32 	%f64, %f56, %f63;
	neg.f32 	%f65, %f64;
	add.rn.f32 	%f66, %f55, %f65;
	fma.rn.f32 	%f67, %f66, 0f40000000, %f62;
	add.f32 	%f68, %f60, %f67;
	setp.gt.f32 	%p5, %f59, 0f00000000;
	selp.b32 	%r12, 0, -2097152000, %p5;
	setp.neu.f32 	%p6, %f5, 0f00000000;
	setp.neu.f32 	%p7, %f7, 0f7F800000;
	setp.lt.f32 	%p8, %f58, 0f00000000;
	selp.f32 	%f69, 0f00000000, 0f7F800000, %p8;
	abs.f32 	%f70, %f58;
	setp.gt.f32 	%p9, %f70, 0f43180000;
	cvt.rzi.s32.f32 	%r13, %f59;
	shl.b32 	%r14, %r13, 23;
	sub.s32 	%r15, %r14, %r12;
	mov.b32 	%f71, %r15;
	add.s32 	%r16, %r12, 2130706432;
	mov.b32 	%f72, %r16;
	fma.rn.f32 	%f73, %f68, 0f391FCB8E, 0f3AAF85ED;
	fma.rn.f32 	%f74, %f73, %f68, 0f3C1D9856;
	fma.rn.f32 	%f75, %f74, %f68, 0f3D6357BB;
	fma.rn.f32 	%f76, %f75, %f68, 0f3E75FDEC;
	fma.rn.f32 	%f77, %f76, %f68, 0f3F317218;
	fma.rn.f32 	%f78, %f77, %f68, 0f3F800000;
	mul.f32 	%f79, %f78, %f72;
	mul.f32 	%f80, %f79, %f71;
	selp.f32 	%f154, %f69, %f80, %p9;
	and.pred  	%p10, %p6, %p7;
	@%p10 bra 	$L__BB4_6;
	add.f32 	%f81, %f5, %f5;
	mov.b32 	%r17, %f81;
	and.b32  	%r18, %r17, 2147483647;
	mov.b32 	%f154, %r18;
$L__BB4_6:
	abs.f32 	%f12, %f6;
	setp.eq.f32 	%p11, %f6, 0f3F800000;
	mov.f32 	%f155, 0f3F800000;
	@%p11 bra 	$L__BB4_11;
	setp.num.f32 	%p12, %f12, %f12;
	@%p12 bra 	$L__BB4_9;
	mov.f32 	%f139, 0f40000000;
	add.rn.f32 	%f155, %f6, %f139;
	bra.uni 	$L__BB4_11;
$L__BB4_9:
	setp.lt.f32 	%p13, %f12, 0f00800000;
	mul.f32 	%f84, %f12, 0f4B800000;
	selp.f32 	%f85, %f84, %f12, %p13;
	mov.b32 	%r19, %f85;
	add.s32 	%r20, %r19, -1060439283;
	and.b32  	%r21, %r20, -8388608;
	sub.s32 	%r22, %r19, %r21;
	mov.b32 	%f86, %r22;
	cvt.rn.f32.s32 	%f87, %r21;
	selp.f32 	%f88, 0fC1C00000, 0f00000000, %p13;
	fma.rn.f32 	%f89, %f87, 0f34000000, %f88;
	add.f32 	%f90, %f86, 0fBF800000;
	add.f32 	%f91, %f86, 0f3F800000;
	rcp.approx.ftz.f32 	%f92, %f91;
	add.f32 	%f93, %f90, %f90;
	mul.f32 	%f94, %f93, %f92;
	mul.f32 	%f95, %f94, %f94;
	neg.f32 	%f96, %f94;
	sub.f32 	%f97, %f90, %f94;
	add.f32 	%f98, %f97, %f97;
	fma.rn.f32 	%f99, %f96, %f90, %f98;
	mul.rn.f32 	%f100, %f92, %f99;
	fma.rn.f32 	%f101, %f95, 0f3A2C32E4, 0f3B52E7DB;
	fma.rn.f32 	%f102, %f101, %f95, 0f3C93BB73;
	fma.rn.f32 	%f103, %f102, %f95, 0f3DF6384F;
	mul.rn.f32 	%f104, %f103, %f95;
	fma.rn.f32 	%f105, %f94, 0f3FB8AA3B, %f89;
	mul.f32 	%f106, %f104, 0f40400000;
	sub.f32 	%f107, %f89, %f105;
	fma.rn.f32 	%f108, %f94, 0f3FB8AA3B, %f107;
	fma.rn.f32 	%f109, %f100, 0f3FB8AA3B, %f108;
	fma.rn.f32 	%f110, %f94, 0f32A55E34, %f109;
	fma.rn.f32 	%f111, %f106, %f100, %f110;
	fma.rn.f32 	%f112, %f104, %f94, %f111;
	add.rn.f32 	%f113, %f105, %f112;
	mov.f32 	%f114, 0f40000000;
	mul.rn.f32 	%f115, %f113, %f114;
	cvt.rni.f32.f32 	%f116, %f115;
	sub.f32 	%f117, %f115, %f116;
	neg.f32 	%f118, %f115;
	fma.rn.f32 	%f119, %f113, 0f40000000, %f118;
	neg.f32 	%f120, %f105;
	add.rn.f32 	%f121, %f113, %f120;
	neg.f32 	%f122, %f121;
	add.rn.f32 	%f123, %f112, %f122;
	fma.rn.f32 	%f124, %f123, 0f40000000, %f119;
	add.f32 	%f125, %f117, %f124;
	setp.gt.f32 	%p14, %f116, 0f00000000;
	selp.b32 	%r23, 0, -2097152000, %p14;
	setp.neu.f32 	%p15, %f6, 0f00000000;
	setp.neu.f32 	%p16, %f12, 0f7F800000;
	setp.lt.f32 	%p17, %f115, 0f00000000;
	selp.f32 	%f126, 0f00000000, 0f7F800000, %p17;
	abs.f32 	%f127, %f115;
	setp.gt.f32 	%p18, %f127, 0f43180000;
	cvt.rzi.s32.f32 	%r24, %f116;
	shl.b32 	%r25, %r24, 23;
	sub.s32 	%r26, %r25, %r23;
	mov.b32 	%f128, %r26;
	add.s32 	%r27, %r23, 2130706432;
	mov.b32 	%f129, %r27;
	fma.rn.f32 	%f130, %f125, 0f391FCB8E, 0f3AAF85ED;
	fma.rn.f32 	%f131, %f130, %f125, 0f3C1D9856;
	fma.rn.f32 	%f132, %f131, %f125, 0f3D6357BB;
	fma.rn.f32 	%f133, %f132, %f125, 0f3E75FDEC;
	fma.rn.f32 	%f134, %f133, %f125, 0f3F317218;
	fma.rn.f32 	%f135, %f134, %f125, 0f3F800000;
	mul.f32 	%f136, %f135, %f129;
	mul.f32 	%f137, %f136, %f128;
	selp.f32 	%f155, %f126, %f137, %p18;
	and.pred  	%p19, %p15, %p16;
	@%p19 bra 	$L__BB4_11;
	add.f32 	%f138, %f6, %f6;
	mov.b32 	%r28, %f138;
	and.b32  	%r29, %r28, 2147483647;
	mov.b32 	%f155, %r29;
$L__BB4_11:
	add.f32 	%f141, %f154, %f155;
	sqrt.rn.f32 	%f17, %f141;
	setp.eq.s32 	%p20, %r3, 3;
	@%p20 bra 	$L__BB4_16;
	setp.eq.s32 	%p21, %r3, 2;
	@%p21 bra 	$L__BB4_15;
	setp.ne.s32 	%p22, %r3, 1;
	@%p22 bra 	$L__BB4_17;
	cvta.to.global.u64 	%rd40, %rd11;
	mul.wide.s32 	%rd41, %r2, 4;
	add.s64 	%rd42, %rd40, %rd41;
	ld.global.f32 	%f156, [%rd42];
	cvta.to.global.u64 	%rd43, %rd12;
	add.s64 	%rd44, %rd43, %rd41;
	ld.global.f32 	%f157, [%rd44];
	bra.uni 	$L__BB4_17;
$L__BB4_15:
	cvta.to.global.u64 	%rd35, %rd7;
	mul.wide.s32 	%rd36, %r2, 4;
	add.s64 	%rd37, %rd35, %rd36;
	ld.global.f32 	%f156, [%rd37];
	cvta.to.global.u64 	%rd38, %rd8;
	add.s64 	%rd39, %rd38, %rd36;
	ld.global.f32 	%f157, [%rd39];
	bra.uni 	$L__BB4_17;
$L__BB4_16:
	ld.param.u64 	%rd53, [_Z14preval_normalsPfS_S_S_S_S_S_S_S_S_S_S_PiS0_i_param_8];
	cvta.to.global.u64 	%rd30, %rd53;
	mul.wide.s32 	%rd31, %r2, 4;
	add.s64 	%rd32, %rd30, %rd31;
	ld.global.f32 	%f156, [%rd32];
	cvta.to.global.u64 	%rd33, %rd10;
	add.s64 	%rd34, %rd33, %rd31;
	ld.global.f32 	%f157, [%rd34];
$L__BB4_17:
	cvt.f64.f32 	%fd1, %f156;
	add.f32 	%f142, %f1, %f3;
	cvt.f64.f32 	%fd2, %f142;
	mul.f64 	%fd3, %fd2, 0d3FE0000000000000;
	sub.f64 	%fd4, %fd1, %fd3;
	cvt.rn.f32.f64 	%f143, %fd4;
	cvt.f64.f32 	%fd5, %f157;
	add.f32 	%f144, %f2, %f4;
	cvt.f64.f32 	%fd6, %f144;
	mul.f64 	%fd7, %fd6, 0d3FE0000000000000;
	sub.f64 	%fd8, %fd5, %fd7;
	cvt.rn.f32.f64 	%f145, %fd8;
	mul.f32 	%f146, %f5, %f145;
	mul.f32 	%f147, %f6, %f143;
	setp.geu.f32 	%p23, %f146, %f147;
	@%p23 bra 	$L__BB4_19;
	neg.f32 	%f151, %f17;
	div.rn.f32 	%f152, %f6, %f17;
	mul.wide.s32 	%rd48, %r1, 4;
	add.s64 	%rd49, %rd2, %rd48;
	st.global.f32 	[%rd49], %f152;
	div.rn.f32 	%f153, %f5, %f151;
	add.s64 	%rd50, %rd1, %rd48;
	st.global.f32 	[%rd50], %f153;
	bra.uni 	$L__BB4_20;
$L__BB4_19:
	div.rn.f32 	%f148, %f6, %f17;
	mul.wide.s32 	%rd45, %r1, 4;
	add.s64 	%rd46, %rd2, %rd45;
	st.global.f32 	[%rd46], %f148;
	neg.f32 	%f149, %f5;
	div.rn.f32 	%f150, %f149, %f17;
	add.s64 	%rd47, %rd1, %rd45;
	st.global.f32 	[%rd47], %f150;
$L__BB4_20:
	ret;

}
	// .globl	_Z12eval_riemannPfS_S_S_S_S_S_S_S_S_S_S_S_PiS0_S0_S0_S_S_iiii
.visible .entry _Z12eval_riemannPfS_S_S_S_S_S_S_S_S_S_S_S_PiS0_S0_S0_S_S_iiii(
	.param .u64 .ptr .align 1 _Z12eval_riemannPfS_S_S_S_S_S_S_S_S_S_S_S_PiS0_S0_S0_S_S_iiii_param_0,
	.param .u64 .ptr .align 1 _Z12eval_riemannPfS_S_S_S_S_S_S_S_S_S_S_S_PiS0_S0_S0_S_S_iiii_param_1,
	.param .u64 .ptr .align 1 _Z12eval_riemannPfS_S_S_S_S_S_S_S_S_S_S_S_PiS0_S0_S0_S_S_iiii_param_2,
	.param .u64 .ptr .align 1 _Z12eval_riemannPfS_S_S_S_S_S_S_S_S_S_S_S_PiS0_S0_S0_S_S_iiii_param_3,
	.param .u64 .ptr .align 1 _Z12eval_riemannPfS_S_S_S_S_S_S_S_S_S_S_S_PiS0_S0_S0_S_S_iiii_param_4,
	.param .u64 .ptr .align 1 _Z12eval_riemannPfS_S_S_S_S_S_S_S_S_S_S_S_PiS0_S0_S0_S_S_iiii_param_5,
	.param .u64 .ptr .align 1 _Z12eval_riemannPfS_S_S_S_S_S_S_S_S_S_S_S_PiS0_S0_S0_S_S_iiii_param_6,
	.param .u64 .ptr .align 1 _Z12eval_riemannPfS_S_S_S_S_S_S_S_S_S_S_S_PiS0_S0_S0_S_S_iiii_param_7,
	.param .u64 .ptr .align 1 _Z12eval_riemannPfS_S_S_S_S_S_S_S_S_S_S_S_PiS0_S0_S0_S_S_iiii_param_8,
	.param .u64 .ptr .align 1 _Z12eval_riemannPfS_S_S_S_S_S_S_S_S_S_S_S_PiS0_S0_S0_S_S_iiii_param_9,
	.param .u64 .ptr .align 1 _Z12eval_riemannPfS_S_S_S_S_S_S_S_S_S_S_S_PiS0_S0_S0_S_S_iiii_param_10,
	.param .u64 .ptr .align 1 _Z12eval_riemannPfS_S_S_S_S_S_S_S_S_S_S_S_PiS0_S0_S0_S_S_iiii_param_11,
	.param .u64 .ptr .align 1 _Z12eval_riemannPfS_S_S_S_S_S_S_S_S_S_S_S_PiS0_S0_S0_S_S_iiii_param_12,
	.param .u64 .ptr .align 1 _Z12eval_riemannPfS_S_S_S_S_S_S_S_S_S_S_S_PiS0_S0_S0_S_S_iiii_param_13,
	.param .u64 .ptr .align 1 _Z12eval_riemannPfS_S_S_S_S_S_S_S_S_S_S_S_PiS0_S0_S0_S_S_iiii_param_14,
	.param .u64 .ptr .align 1 _Z12eval_riemannPfS_S_S_S_S_S_S_S_S_S_S_S_PiS0_S0_S0_S_S_iiii_param_15,
	.param .u64 .ptr .align 1 _Z12eval_riemannPfS_S_S_S_S_S_S_S_S_S_S_S_PiS0_S0_S0_S_S_iiii_param_16,
	.param .u64 .ptr .align 1 _Z12eval_riemannPfS_S_S_S_S_S_S_S_S_S_S_S_PiS0_S0_S0_S_S_iiii_param_17,
	.param .u64 .ptr .align 1 _Z12eval_riemannPfS_S_S_S_S_S_S_S_S_S_S_S_PiS0_S0_S0_S_S_iiii_param_18,
	.param .u32 _Z12eval_riemannPfS_S_S_S_S_S_S_S_S_S_S_S_PiS0_S0_S0_S_S_iiii_param_19,
	.param .u32 _Z12eval_riemannPfS_S_S_S_S_S_S_S_S_S_S_S_PiS0_S0_S0_S_S_iiii_param_20,
	.param .u32 _Z12eval_riemannPfS_S_S_S_S_S_S_S_S_S_S_S_PiS0_S0_S0_S_S_iiii_param_21,
	.param .u32 _Z12eval_riemannPfS_S_S_S_S_S_S_S_S_S_S_S_PiS0_S0_S0_S_S_iiii_param_22
)
{
	.local .align 8 .b8 	__local_depot5[80];
	.reg .b64 	%SP;
	.reg .b64 	%SPL;
	.reg .pred 	%p<67>;
	.reg .b32 	%r<174>;
	.reg .b32 	%f<181>;
	.reg .b64 	%rd<145>;
	.reg .b64 	%fd<229>;

	mov.u64 	%SPL, __local_depot5;
	ld.param.u64 	%rd60, [_Z12eval_riemannPfS_S_S_S_S_S_S_S_S_S_S_S_PiS0_S0_S0_S_S_iiii_param_1];
	ld.param.u64 	%rd61, [_Z12eval_riemannPfS_S_S_S_S_S_S_S_S_S_S_S_PiS0_S0_S0_S_S_iiii_param_2];
	ld.param.u64 	%rd62, [_Z12eval_riemannPfS_S_S_S_S_S_S_S_S_S_S_S_PiS0_S0_S0_S_S_iiii_param_5];
	ld.param.u64 	%rd58, [_Z12eval_riemannPfS_S_S_S_S_S_S_S_S_S_S_S_PiS0_S0_S0_S_S_iiii_param_15];
	ld.param.u64 	%rd59, [_Z12eval_riemannPfS_S_S_S_S_S_S_S_S_S_S_S_PiS0_S0_S0_S_S_iiii_param_16];
	ld.param.u32 	%r107, [_Z12eval_riemannPfS_S_S_S_S_S_S_S_S_S_S_S_PiS0_S0_S0_S_S_iiii_param_19];
	ld.param.u32 	%r108, [_Z12eval_riemannPfS_S_S_S_S_S_S_S_S_S_S_S_PiS0_S0_S0_S_S_iiii_param_20];
	ld.param.u32 	%r109, [_Z12eval_riemannPfS_S_S_S_S_S_S_S_S_S_S_S_PiS0_S0_S0_S_S_iiii_param_21];
	cvta.to.global.u64 	%rd1, %rd61;
	cvta.to.global.u64 	%rd2, %rd60;
	cvta.to.global.u64 	%rd3, %rd62;
	add.u64 	%rd4, %SPL, 0;
	add.u64 	%rd5, %SPL, 40;
	mov.u32 	%r110, %ntid.x;
	mov.u32 	%r111, %ctaid.x;
	mov.u32 	%r112, %tid.x;
	mad.lo.s32 	%r1, %r110, %r111, %r112;
	setp.ge.s32 	%p1, %r1, %r109;
	@%p1 bra 	$L__BB5_91;
	cvta.to.global.u64 	%rd65, %rd58;
	cvta.to.global.u64 	%rd66, %rd59;
	bar.sync 	0;
	mul.wide.s32 	%rd67, %r1, 4;
	add.s64 	%rd68, %rd65, %rd67;
	ld.global.u32 	%r113, [%rd68];
	add.s64 	%rd69, %rd66, %rd67;
	ld.global.u32 	%r2, [%rd69];
	setp.eq.s32 	%p2, %r113, 0;
	@%p2 bra 	$L__BB5_30;
	setp.eq.s32 	%p3, %r113, 1;
	@%p3 bra 	$L__BB5_17;
	setp.ne.s32 	%p4, %r113, 2;
	@%p4 bra 	$L__BB5_43;
	setp.lt.s32 	%p5, %r107, 1;
	@%p5 bra 	$L__BB5_43;
	add.s32 	%r115, %r107, -1;
	and.b32  	%r3, %r107, 15;
	setp.lt.u32 	%p6, %r115, 15;
	mov.b32 	%r150, 0;
	@%p6 bra 	$L__BB5_8;
	and.b32  	%r150, %r107, 2147483632;
	neg.s32 	%r141, %r150;
	add.s64 	%rd132, %rd4, 32;
$L__BB5_7:
	.pragma "nounroll";
	mov.f32 	%f3, 0f00000000;
	st.local.v2.f32 	[%rd132+-32], {%f3, %f3};
	st.local.v2.f32 	[%rd132+-24], {%f3, %f3};
	st.local.v2.f32 	[%rd132+-16], {%f3, %f3};
	st.local.v2.f32 	[%rd132+-8], {%f3, %f3};
	st.local.v2.f32 	[%rd132], {%f3, %f3};
	st.local.v2.f32 	[%rd132+8], {%f3, %f3};
	st.local.v2.f32 	[%rd132+16], {%f3, %f3};
	st.local.v2.f32 	[%rd132+24], {%f3, %f3};
	add.s32 	%r141, %r141, 16;
	add.s64 	%rd132, %rd132, 64;
	setp.eq.s32 	%p7, %r141, 0;
	@%p7 bra 	$L__BB5_8;
	bra.uni 	$L__BB5_7;
$L__BB5_8:
	setp.eq.s32 	%p8, %r3, 0;
	@%p8 bra 	$L__BB5_43;
	and.b32  	%r39, %r107, 7;
	setp.lt.u32 	%p9, %r3, 8;
	@%p9 bra 	$L__BB5_11;
	mul.wide.u32 	%rd70, %r150, 4;
	add.s64 	%rd71, %rd4, %rd70;
	mov.b32 	%r116, 0;
	st.local.u32 	[%rd71], %r116;
	st.local.u32 	[%rd71+4], %r116;
	st.local.u32 	[%rd71+8], %r116;
	st.local.u32 	[%rd71+12], %r116;
	st.local.u32 	[%rd71+16], %r116;
	st.local.u32 	[%rd71+20], %r116;
	st.local.u32 	[%rd71+24], %r116;
	st.local.u32 	[%rd71+28], %r116;
	add.s32 	%r150, %r150, 8;
$L__BB5_11:
	setp.eq.s32 	%p10, %r39, 0;
	@%p10 bra 	$L__BB5_43;
	and.b32  	%r42, %r107, 3;
	setp.lt.u32 	%p11, %r39, 4;
	@%p11 bra 	$L__BB5_14;
	mul.wide.u32 	%rd72, %r150, 4;
	add.s64 	%rd73, %rd4, %rd72;
	mov.b32 	%r117, 0;
	st.local.u32 	[%rd73], %r117;
	st.local.u32 	[%rd73+4], %r117;
	st.local.u32 	[%rd73+8], %r117;
	st.local.u32 	[%rd73+12], %r117;
	add.s32 	%r150, %r150, 4;
$L__BB5_14:
	setp.eq.s32 	%p12, %r42, 0;
	@%p12 bra 	$L__BB5_43;
	mul.wide.u32 	%rd74, %r150, 4;
	add.s64 	%rd137, %rd4, %rd74;
	neg.s32 	%r153, %r42;
$L__BB5_16:
	.pragma "nounroll";
	mov.b32 	%r118, 0;
	st.local.u32 	[%rd137], %r118;
	add.s64 	%rd137, %rd137, 4;
	add.s32 	%r153, %r153, 1;
	setp.ne.s32 	%p13, %r153, 0;
	@%p13 bra 	$L__BB5_16;
	bra.uni 	$L__BB5_43;
$L__BB5_17:
	setp.lt.s32 	%p14, %r107, 1;
	@%p14 bra 	$L__BB5_43;
	add.s32 	%r120, %r107, -1;
	and.b32  	%r6, %r107, 15;
	setp.lt.u32 	%p15, %r120, 15;
	mov.b32 	%r146, 0;
	@%p15 bra 	$L__BB5_21;
	and.b32  	%r146, %r107, 2147483632;
	neg.s32 	%r140, %r146;
	add.s64 	%rd131, %rd3, 32;
	add.s64 	%rd130, %rd4, 32;
$L__BB5_20:
	.pragma "nounroll";
	ld.global.f32 	%f4, [%rd131+-32];
	cvt.f64.f32 	%fd1, %f4;
	mov.f64 	%fd2, 0d3FF0000000000000;
	sub.f64 	%fd3, %fd2, %fd1;
	mul.f64 	%fd4, %fd3, 0d3FE0000000000000;
	cvt.rn.f32.f64 	%f5, %fd4;
	ld.global.f32 	%f6, [%rd131+-28];
	cvt.f64.f32 	%fd5, %f6;
	sub.f64 	%fd6, %fd2, %fd5;
	mul.f64 	%fd7, %fd6, 0d3FE0000000000000;
	cvt.rn.f32.f64 	%f7, %fd7;
	st.local.v2.f32 	[%rd130+-32], {%f5, %f7};
	ld.global.f32 	%f8, [%rd131+-24];
	cvt.f64.f32 	%fd8, %f8;
	sub.f64 	%fd9, %fd2, %fd8;
	mul.f64 	%fd10, %fd9, 0d3FE0000000000000;
	cvt.rn.f32.f64 	%f9, %fd10;
	ld.global.f32 	%f10, [%rd131+-20];
	cvt.f64.f32 	%fd11, %f10;
	sub.f64 	%fd12, %fd2, %fd11;
	mul.f64 	%fd13, %fd12, 0d3FE0000000000000;
	cvt.rn.f32.f64 	%f11, %fd13;
	st.local.v2.f32 	[%rd130+-24], {%f9, %f11};
	ld.global.f32 	%f12, [%rd131+-16];
	cvt.f64.f32 	%fd14, %f12;
	sub.f64 	%fd15, %fd2, %fd14;
	mul.f64 	%fd16, %fd15, 0d3FE0000000000000;
	cvt.rn.f32.f64 	%f13, %fd16;
	ld.global.f32 	%f14, [%rd131+-12];
	cvt.f64.f32 	%fd17, %f14;
	sub.f64 	%fd18, %fd2, %fd17;
	mul.f64 	%fd19, %fd18, 0d3FE0000000000000;
	cvt.rn.f32.f64 	%f15, %fd19;
	st.local.v2.f32 	[%rd130+-16], {%f13, %f15};
	ld.global.f32 	%f16, [%rd131+-8];
	cvt.f64.f32 	%fd20, %f16;
	sub.f64 	%fd21, %fd2, %fd20;
	mul.f64 	%fd22, %fd21, 0d3FE0000000000000;
	cvt.rn.f32.f64 	%f17, %fd22;
	ld.global.f32 	%f18, [%rd131+-4];
	cvt.f64.f32 	%fd23, %f18;
	sub.f64 	%fd24, %fd2, %fd23;
	mul.f64 	%fd25, %fd24, 0d3FE0000000000000;
	cvt.rn.f32.f64 	%f19, %fd25;
	st.local.v2.f32 	[%rd130+-8], {%f17, %f19};
	ld.global.f32 	%f20, [%rd131];
	cvt.f64.f32 	%fd26, %f20;
	sub.f64 	%fd27, %fd2, %fd26;
	mul.f64 	%fd28, %fd27, 0d3FE0000000000000;
	cvt.rn.f32.f64 	%f21, %fd28;
	ld.global.f32 	%f22, [%rd131+4];
	cvt.f64.f32 	%fd29, %f22;
	sub.f64 	%fd30, %fd2, %fd29;
	mul.f64 	%fd31, %fd30, 0d3FE0000000000000;
	cvt.rn.f32.f64 	%f23, %fd31;
	st.local.v2.f32 	[%rd130], {%f21, %f23};
	ld.global.f32 	%f24, [%rd131+8];
	cvt.f64.f32 	%fd32, %f24;
	sub.f64 	%fd33, %fd2, %fd32;
	mul.f64 	%fd34, %fd33, 0d3FE0000000000000;
	cvt.rn.f32.f64 	%f25, %fd34;
	ld.global.f32 	%f26, [%rd131+12];
	cvt.f64.f32 	%fd35, %f26;
	sub.f64 	%fd36, %fd2, %fd35;
	mul.f64 	%fd37, %fd36, 0d3FE0000000000000;
	cvt.rn.f32.f64 	%f27, %fd37;
	st.local.v2.f32 	[%rd130+8], {%f25, %f27};
	ld.global.f32 	%f28, [%rd131+16];
	cvt.f64.f32 	%fd38, %f28;
	sub.f64 	%fd39, %fd2, %fd38;
	mul.f64 	%fd40, %fd39, 0d3FE0000000000000;
	cvt.rn.f32.f64 	%f29, %fd40;
	ld.global.f32 	%f30, [%rd131+20];
	cvt.f64.f32 	%fd41, %f30;
	sub.f64 	%fd42, %fd2, %fd41;
	mul.f64 	%fd43, %fd42, 0d3FE0000000000000;
	cvt.rn.f32.f64 	%f31, %fd43;
	st.local.v2.f32 	[%rd130+16], {%f29, %f31};
	ld.global.f32 	%f32, [%rd131+24];
	cvt.f64.f32 	%fd44, %f32;
	sub.f64 	%fd45, %fd2, %fd44;
	mul.f64 	%fd46, %fd45, 0d3FE0000000000000;
	cvt.rn.f32.f64 	%f33, %fd46;
	ld.global.f32 	%f34, [%rd131+28];
	cvt.f64.f32 	%fd47, %f34;
	sub.f64 	%fd48, %fd2, %fd47;
	mul.f64 	%fd49, %fd48, 0d3FE0000000000000;
	cvt.rn.f32.f64 	%f35, %fd49;
	st.local.v2.f32 	[%rd130+24], {%f33, %f35};
	add.s32 	%r140, %r140, 16;
	add.s64 	%rd131, %rd131, 64;
	add.s64 	%rd130, %rd130, 64;
	setp.eq.s32 	%p16, %r140, 0;
	@%p16 bra 	$L__BB5_21;
	bra.uni 	$L__BB5_20;
$L__BB5_21:
	setp.eq.s32 	%p17, %r6, 0;
	@%p17 bra 	$L__BB5_43;
	and.b32  	%r29, %r107, 7;
	setp.lt.u32 	%p18, %r6, 8;
	@%p18 bra 	$L__BB5_24;
	mul.wide.u32 	%rd75, %r146, 4;
	add.s64 	%rd76, %rd3, %rd75;
	ld.global.f32 	%f36, [%rd76];
	cvt.f64.f32 	%fd50, %f36;
	mov.f64 	%fd51, 0d3FF0000000000000;
	sub.f64 	%fd52, %fd51, %fd50;
	mul.f64 	%fd53, %fd52, 0d3FE0000000000000;
	cvt.rn.f32.f64 	%f37, %fd53;
	add.s64 	%rd77, %rd4, %rd75;
	st.local.f32 	[%rd77], %f37;
	ld.global.f32 	%f38, [%rd76+4];
	cvt.f64.f32 	%fd54, %f38;
	sub.f64 	%fd55, %fd51, %fd54;
	mul.f64 	%fd56, %fd55, 0d3FE0000000000000;
	cvt.rn.f32.f64 	%f39, %fd56;
	st.local.f32 	[%rd77+4], %f39;
	ld.global.f32 	%f40, [%rd76+8];
	cvt.f64.f32 	%fd57, %f40;
	sub.f64 	%fd58, %fd51, %fd57;
	mul.f64 	%fd59, %fd58, 0d3FE0000000000000;
	cvt.rn.f32.f64 	%f41, %fd59;
	st.local.f32 	[%rd77+8], %f41;
	ld.global.f32 	%f42, [%rd76+12];
	cvt.f64.f32 	%fd60, %f42;
	sub.f64 	%fd61, %fd51, %fd60;
	mul.f64 	%fd62, %fd61, 0d3FE0000000000000;
	cvt.rn.f32.f64 	%f43, %fd62;
	st.local.f32 	[%rd77+12], %f43;
	ld.global.f32 	%f44, [%rd76+16];
	cvt.f64.f32 	%fd63, %f44;
	sub.f64 	%fd64, %fd51, %fd63;
	mul.f64 	%fd65, %fd64, 0d3FE0000000000000;
	cvt.rn.f32.f64 	%f45, %fd65;
	st.local.f32 	[%rd77+16], %f45;
	ld.global.f32 	%f46, [%rd76+20];
	cvt.f64.f32 	%fd66, %f46;
	sub.f64 	%fd67, %fd51, %fd66;
	mul.f64 	%fd68, %fd67, 0d3FE0000000000000;
	cvt.rn.f32.f64 	%f47, %fd68;
	st.local.f32 	[%rd77+20], %f47;
	ld.global.f32 	%f48, [%rd76+24];
	cvt.f64.f32 	%fd69, %f48;
	sub.f64 	%fd70, %fd51, %fd69;
	mul.f64 	%fd71, %fd70, 0d3FE0000000000000;
	cvt.rn.f32.f64 	%f49, %fd71;
	st.local.f32 	[%rd77+24], %f49;
	ld.global.f32 	%f50, [%rd76+28];
	cvt.f64.f32 	%fd72, %f50;
	sub.f64 	%fd73, %fd51, %fd72;
	mul.f64 	%fd74, %fd73, 0d3FE0000000000000;
	cvt.rn.f32.f64 	%f51, %fd74;
	st.local.f32 	[%rd77+28], %f51;
	add.s32 	%r146, %r146, 8;
$L__BB5_24:
	setp.eq.s32 	%p19, %r29, 0;
	@%p19 bra 	$L__BB5_43;
	and.b32  	%r32, %r107, 3;
	setp.lt.u32 	%p20, %r29, 4;
	@%p20 bra 	$L__BB5_27;
	mul.wide.u32 	%rd78, %r146, 4;
	add.s64 	%rd79, %rd3, %rd78;
	ld.global.f32 	%f52, [%rd79];
	cvt.f64.f32 	%fd75, %f52;
	mov.f64 	%fd76, 0d3FF0000000000000;
	sub.f64 	%fd77, %fd76, %fd75;
	mul.f64 	%fd78, %fd77, 0d3FE0000000000000;
	cvt.rn.f32.f64 	%f53, %fd78;
	add.s64 	%rd80, %rd4, %rd78;
	st.local.f32 	[%rd80], %f53;
	ld.global.f32 	%f54, [%rd79+4];
	cvt.f64.f32 	%fd79, %f54;
	sub.f64 	%fd80, %fd76, %fd79;
	mul.f64 	%fd81, %fd80, 0d3FE0000000000000;
	cvt.rn.f32.f64 	%f55, %fd81;
	st.local.f32 	[%rd80+4], %f55;
	ld.global.f32 	%f56, [%rd79+8];
	cvt.f64.f32 	%fd82, %f56;
	sub.f64 	%fd83, %fd76, %fd82;
	mul.f64 	%fd84, %fd83, 0d3FE0000000000000;
	cvt.rn.f32.f64 	%f57, %fd84;
	st.local.f32 	[%rd80+8], %f57;
	ld.global.f32 	%f58, [%rd79+12];
	cvt.f64.f32 	%fd85, %f58;
	sub.f64 	%fd86, %fd76, %fd85;
	mul.f64 	%fd87, %fd86, 0d3FE0000000000000;
	cvt.rn.f32.f64 	%f59, %fd87;
	st.local.f32 	[%rd80+12], %f59;
	add.s32 	%r146, %r146, 4;
$L__BB5_27:
	setp.eq.s32 	%p21, %r32, 0;
	@%p21 bra 	$L__BB5_43;
	mul.wide.u32 	%rd81, %r146, 4;
	add.s64 	%rd136, %rd4, %rd81;
	add.s64 	%rd135, %rd3, %rd81;
	neg.s32 	%r149, %r32;
$L__BB5_29:
	.pragma "nounroll";
	ld.global.f32 	%f60, [%rd135];
	cvt.f64.f32 	%fd88, %f60;
	mov.f64 	%fd89, 0d3FF0000000000000;
	sub.f64 	%fd90, %fd89, %fd88;
	mul.f64 	%fd91, %fd90, 0d3FE0000000000000;
	cvt.rn.f32.f64 	%f61, %fd91;
	st.local.f32 	[%rd136], %f61;
	add.s64 	%rd136, %rd136, 4;
	add.s64 	%rd135, %rd135, 4;
	add.s32 	%r149, %r149, 1;
	setp.eq.s32 	%p22, %r149, 0;
	@%p22 bra 	$L__BB5_43;
	bra.uni 	$L__BB5_29;
$L__BB5_30:
	setp.lt.s32 	%p23, %r107, 1;
	@%p23 bra 	$L__BB5_43;
	add.s32 	%r122, %r107, -1;
	and.b32  	%r9, %r107, 15;
	setp.lt.u32 	%p24, %r122, 15;
	mov.b32 	%r143, 0;
	@%p24 bra 	$L__BB5_34;
	and.b32  	%r143, %r107, 2147483632;
	neg.s32 	%r139, %r143;
	add.s64 	%rd129, %rd3, 32;
	add.s64 	%rd128, %rd4, 32;
$L__BB5_33:
	.pragma "nounroll";
	ld.global.f32 	%f62, [%rd129+-32];
	cvt.f64.f32 	%fd92, %f62;
	fma.rn.f64 	%fd93, %fd92, 0d3FE0000000000000, 0d3FE0000000000000;
	cvt.rn.f32.f64 	%f63, %fd93;
	ld.global.f32 	%f64, [%rd129+-28];
	cvt.f64.f32 	%fd94, %f64;
	fma.rn.f64 	%fd95, %fd94, 0d3FE0000000000000, 0d3FE0000000000000;
	cvt.rn.f32.f64 	%f65, %fd95;
	st.local.v2.f32 	[%rd128+-32], {%f63, %f65};
	ld.global.f32 	%f66, [%rd129+-24];
	cvt.f64.f32 	%fd96, %f66;
	fma.rn.f64 	%fd97, %fd96, 0d3FE0000000000000, 0d3FE0000000000000;
	cvt.rn.f32.f64 	%f67, %fd97;
	ld.global.f32 	%f68, [%rd129+-20];
	cvt.f64.f32 	%fd98, %f68;
	fma.rn.f64 	%fd99, %fd98, 0d3FE0000000000000, 0d3FE0000000000000;
	cvt.rn.f32.f64 	%f69, %fd99;
	st.local.v2.f32 	[%rd128+-24], {%f67, %f69};
	ld.global.f32 	%f70, [%rd129+-16];
	cvt.f64.f32 	%fd100, %f70;
	fma.rn.f64 	%fd101, %fd100, 0d3FE0000000000000, 0d3FE0000000000000;
	cvt.rn.f32.f64 	%f71, %fd101;
	ld.global.f32 	%f72, [%rd129+-12];
	cvt.f64.f32 	%fd102, %f72;
	fma.rn.f64 	%fd103, %fd102, 0d3FE0000000000000, 0d3FE0000000000000;
	cvt.rn.f32.f64 	%f73, %fd103;
	st.local.v2.f32 	[%rd128+-16], {%f71, %f73};
	ld.global.f32 	%f74, [%rd129+-8];
	cvt.f64.f32 	%fd104, %f74;
	fma.rn.f64 	%fd105, %fd104, 0d3FE0000000000000, 0d3FE0000000000000;
	cvt.rn.f32.f64 	%f75, %fd105;
	ld.global.f32 	%f76, [%rd129+-4];
	cvt.f64.f32 	%fd106, %f76;
	fma.rn.f64 	%fd107, %fd106, 0d3FE0000000000000, 0d3FE0000000000000;
	cvt.rn.f32.f64 	%f77, %fd107;
	st.local.v2.f32 	[%rd128+-8], {%f75, %f77};
	ld.global.f32 	%f78, [%rd129];
	cvt.f64.f32 	%fd108, %f78;
	fma.rn.f64 	%fd109, %fd108, 0d3FE0000000000000, 0d3FE0000000000000;
	cvt.rn.f32.f64 	%f79, %fd109;
	ld.global.f32 	%f80, [%rd129+4];
	cvt.f64.f32 	%fd110, %f80;
	fma.rn.f64 	%fd111, %fd110, 0d3FE0000000000000, 0d3FE0000000000000;
	cvt.rn.f32.f64 	%f81, %fd111;
	st.local.v2.f32 	[%rd128], {%f79, %f81};
	ld.global.f32 	%f82, [%rd129+8];
	cvt.f64.f32 	%fd112, %f82;
	fma.rn.f64 	%fd113, %fd112, 0d3FE0000000000000, 0d3FE0000000000000;
	cvt.rn.f32.f64 	%f83, %fd113;
	ld.global.f32 	%f84, [%rd129+12];
	cvt.f64.f32 	%fd114, %f84;
	fma.rn.f64 	%fd115, %fd114, 0d3FE0000000000000, 0d3FE0000000000000;
	cvt.rn.f32.f64 	%f85, %fd115;
	st.local.v2.f32 	[%rd128+8], {%f83, %f85};
	ld.global.f32 	%f86, [%rd129+16];
	cvt.f64.f32 	%fd116, %f86;
	fma.rn.f64 	%fd117, %fd116, 0d3FE0000000000000, 0d3FE0000000000000;
	cvt.rn.f32.f64 	%f87, %fd117;
	ld.global.f32 	%f88, [%rd129+20];
	cvt.f64.f32 	%fd118, %f88;
	fma.rn.f64 	%fd119, %fd118, 0d3FE0000000000000, 0d3FE0000000000000;
	cvt.rn.f32.f64 	%f89, %fd119;
	st.local.v2.f32 	[%rd128+16], {%f87, %f89};
	ld.global.f32 	%f90, [%rd129+24];
	cvt.f64.f32 	%fd120, %f90;
	fma.rn.f64 	%fd121, %fd120, 0d3FE0000000000000, 0d3FE0000000000000;
	cvt.rn.f32.f64 	%f91, %fd121;
	ld.global.f32 	%f92, [%rd129+28];
	cvt.f64.f32 	%fd122, %f92;
	fma.rn.f64 	%fd123, %fd122, 0d3FE0000000000000, 0d3FE0000000000000;
	cvt.rn.f32.f64 	%f93, %fd123;
	st.local.v2.f32 	[%rd128+24], {%f91, %f93};
	add.s32 	%r139, %r139, 16;
	add.s64 	%rd129, %rd129, 64;
	add.s64 	%rd128, %rd128, 64;
	setp.eq.s32 	%p25, %r139, 0;
	@%p25 bra 	$L__BB5_34;
	bra.uni 	$L__BB5_33;
$L__BB5_34:
	setp.eq.s32 	%p26, %r9, 0;
	@%p26 bra 	$L__BB5_43;
	and.b32  	%r19, %r107, 7;
	setp.lt.u32 	%p27, %r9, 8;
	@%p27 bra 	$L__BB5_37;
	mul.wide.u32 	%rd82, %r143, 4;
	add.s64 	%rd83, %rd3, %rd82;
	ld.global.f32 	%f94, [%rd83];
	cvt.f64.f32 	%fd124, %f94;
	fma.rn.f64 	%fd125, %fd124, 0d3FE0000000000000, 0d3FE0000000000000;
	cvt.rn.f32.f64 	%f95, %fd125;
	add.s64 	%rd84, %rd4, %rd82;
	st.local.f32 	[%rd84], %f95;
	ld.global.f32 	%f96, [%rd83+4];
	cvt.f64.f32 	%fd126, %f96;
	fma.rn.f64 	%fd127, %fd126, 0d3FE0000000000000, 0d3FE0000000000000;
	cvt.rn.f32.f64 	%f97, %fd127;
	st.local.f32 	[%rd84+4], %f97;
	ld.global.f32 	%f98, [%rd83+8];
	cvt.f64.f32 	%fd128, %f98;
	fma.rn.f64 	%fd129, %fd128, 0d3FE0000000000000, 0d3FE0000000000000;
	cvt.rn.f32.f64 	%f99, %fd129;
	st.local.f32 	[%rd84+8], %f99;
	ld.global.f32 	%f100, [%rd83+12];
	cvt.f64.f32 	%fd130, %f100;
	fma.rn.f64 	%fd131, %fd130, 0d3FE0000000000000, 0d3FE0000000000000;
	cvt.rn.f32.f64 	%f101, %fd131;
	st.local.f32 	[%rd84+12], %f101;
	ld.global.f32 	%f102, [%rd83+16];
	cvt.f64.f32 	%fd132, %f102;
	fma.rn.f64 	%fd133, %fd132, 0d3FE0000000000000, 0d3FE0000000000000;
	cvt.rn.f32.f64 	%f103, %fd133;
	st.local.f32 	[%rd84+16], %f103;
	ld.global.f32 	%f104, [%rd83+20];
	cvt.f64.f32 	%fd134, %f104;
	fma.rn.f64 	%fd135, %fd134, 0d3FE0000000000000, 0d3FE0000000000000;
	cvt.rn.f32.f64 	%f105, %fd135;
	st.local.f32 	[%rd84+20], %f105;
	ld.global.f32 	%f106, [%rd83+24];
	cvt.f64.f32 	%fd136, %f106;
	fma.rn.f64 	%fd137, %fd136, 0d3FE0000000000000, 0d3FE0000000000000;
	cvt.rn.f32.f64 	%f107, %fd137;
	st.local.f32 	[%rd84+24], %f107;
	ld.global.f32 	%f108, [%rd83+28];
	cvt.f64.f32 	%fd138, %f108;
	fma.rn.f64 	%fd139, %fd138, 0d3FE0000000000000, 0d3FE0000000000000;
	cvt.rn.f32.f64 	%f109, %fd139;
	st.local.f32 	[%rd84+28], %f109;
	add.s32 	%r143, %r143, 8;
$L__BB5_37:
	setp.eq.s32 	%p28, %r19, 0;
	@%p28 bra 	$L__BB5_43;
	and.b32  	%r22, %r107, 3;
	setp.lt.u32 	%p29, %r19, 4;
	@%p29 bra 	$L__BB5_40;
	mul.wide.u32 	%rd85, %r143, 4;
	add.s64 	%rd86, %rd3, %rd85;
	ld.global.f32 	%f110, [%rd86];
	cvt.f64.f32 	%fd140, %f110;
	fma.rn.f64 	%fd141, %fd140, 0d3FE0000000000000, 0d3FE0000000000000;
	cvt.rn.f32.f64 	%f111, %fd141;
	add.s64 	%rd87, %rd4, %rd85;
	st.local.f32 	[%rd87], %f111;
	ld.global.f32 	%f112, [%rd86+4];
	cvt.f64.f32 	%fd142, %f112;
	fma.rn.f64 	%fd143, %fd142, 0d3FE0000000000000, 0d3FE0000000000000;
	cvt.rn.f32.f64 	%f113, %fd143;
	st.local.f32 	[%rd87+4], %f113;
	ld.global.f32 	%f114, [%rd86+8];
	cvt.f64.f32 	%fd144, %f114;
	fma.rn.f64 	%fd145, %fd144, 0d3FE0000000000000, 0d3FE0000000000000;
	cvt.rn.f32.f64 	%f115, %fd145;
	st.local.f32 	[%rd87+8], %f115;
	ld.global.f32 	%f116, [%rd86+12];
	cvt.f64.f32 	%fd146, %f116;
	fma.rn.f64 	%fd147, %fd146, 0d3FE0000000000000, 0d3FE0000000000000;
	cvt.rn.f32.f64 	%f117, %fd147;
	st.local.f32 	[%rd87+12], %f117;
	add.s32 	%r143, %r143, 4;
$L__BB5_40:
	setp.eq.s32 	%p30, %r22, 0;
	@%p30 bra 	$L__BB5_43;
	mul.wide.u32 	%rd88, %r143, 4;
	add.s64 	%rd134, %rd4, %rd88;
	add.s64 	%rd133, %rd3, %rd88;
	neg.s32 	%r145, %r22;
$L__BB5_42:
	.pragma "nounroll";
	ld.global.f32 	%f118, [%rd133];
	cvt.f64.f32 	%fd148, %f118;
	fma.rn.f64 	%fd149, %fd148, 0d3FE0000000000000, 0d3FE0000000000000;
	cvt.rn.f32.f64 	%f119, %fd149;
	st.local.f32 	[%rd134], %f119;
	add.s64 	%rd134, %rd134, 4;
	add.s64 	%rd133, %rd133, 4;
	add.s32 	%r145, %r145, 1;
	setp.eq.s32 	%p31, %r145, 0;
	@%p31 bra 	$L__BB5_43;
	bra.uni 	$L__BB5_42;
$L__BB5_43:
	bar.sync 	0;
	setp.eq.s32 	%p32, %r2, 0;
	@%p32 bra 	$L__BB5_72;
	setp.eq.s32 	%p33, %r2, 1;
	@%p33 bra 	$L__BB5_59;
	setp.ne.s32 	%p34, %r2, 2;
	@%p34 bra 	$L__BB5_84;
	setp.lt.s32 	%p35, %r107, 1;
	@%p35 bra 	$L__BB5_84;
	add.s32 	%r124, %r107, -1;
	and.b32  	%r48, %r107, 15;
	setp.lt.u32 	%p36, %r124, 15;
	mov.b32 	%r165, 0;
	@%p36 bra 	$L__BB5_50;
	and.b32  	%r165, %r107, 2147483632;
	neg.s32 	%r157, %r165;
	add.s64 	%rd141, %rd5, 32;
$L__BB5_49:
	.pragma "nounroll";
	mov.f32 	%f120, 0f00000000;
	st.local.v2.f32 	[%rd141+-32], {%f120, %f120};
	st.local.v2.f32 	[%rd141+-24], {%f120, %f120};
	st.local.v2.f32 	[%rd141+-16], {%f120, %f120};
	st.local.v2.f32 	[%rd141+-8], {%f120, %f120};
	st.local.v2.f32 	[%rd141], {%f120, %f120};
	st.local.v2.f32 	[%rd141+8], {%f120, %f120};
	st.local.v2.f32 	[%rd141+16], {%f120, %f120};
	st.local.v2.f32 	[%rd141+24], {%f120, %f120};
	add.s32 	%r157, %r157, 16;
	add.s64 	%rd141, %rd141, 64;
	setp.eq.s32 	%p37, %r157, 0;
	@%p37 bra 	$L__BB5_50;
	bra.uni 	$L__BB5_49;
$L__BB5_50:
	setp.eq.s32 	%p38, %r48, 0;
	@%p38 bra 	$L__BB5_84;
	and.b32  	%r83, %r107, 7;
	setp.lt.u32 	%p39, %r48, 8;
	@%p39 bra 	$L__BB5_53;
	mul.wide.u32 	%rd89, %r165, 4;
	add.s64 	%rd90, %rd5, %rd89;
	mov.b32 	%r125, 0;
	st.local.u32 	[%rd90], %r125;
	add.s32 	%r165, %r165, 8;
$L__BB5_53:
	setp.eq.s32 	%p40, %r83, 0;
	@%p40 bra 	$L__BB5_84;
	and.b32  	%r86, %r107, 3;
	setp.lt.u32 	%p41, %r83, 4;
	@%p41 bra 	$L__BB5_56;
	mul.wide.u32 	%rd91, %r165, 4;
	add.s64 	%rd92, %rd5, %rd91;
	mov.b32 	%r126, 0;
	st.local.u32 	[%rd92], %r126;
	add.s32 	%r165, %r165, 4;
$L__BB5_56:
	setp.eq.s32 	%p42, %r86, 0;
	@%p42 bra 	$L__BB5_84;
	mul.wide.u32 	%rd93, %r165, 4;
	add.s64 	%rd144, %rd5, %rd93;
	neg.s32 	%r168, %r86;
$L__BB5_58:
	.pragma "nounroll";
	mov.b32 	%r127, 0;
	st.local.u32 	[%rd144], %r127;
	add.s64 	%rd144, %rd144, 4;
	add.s32 	%r168, %r168, 1;
	setp.ne.s32 	%p43, %r168, 0;
	@%p43 bra 	$L__BB5_58;
	bra.uni 	$L__BB5_84;
$L__BB5_59:
	setp.lt.s32 	%p44, %r107, 1;
	@%p44 bra 	$L__BB5_84;
	add.s32 	%r129, %r107, -1;
	and.b32  	%r51, %r107, 15;
	setp.lt.u32 	%p45, %r129, 15;
	mov.b32 	%r161, 0;
	@%p45 bra 	$L__BB5_63;
	and.b32  	%r161, %r107, 2147483632;
	neg.s32 	%r156, %r161;
	add.s64 	%rd140, %rd3, 32;
	add.s64 	%rd139, %rd5, 32;
$L__BB5_62:
	.pragma "nounroll";
	ld.global.f32 	%f121, [%rd140+-32];
	cvt.f64.f32 	%fd150, %f121;
	add.f64 	%fd151, %fd150, 0d3FF0000000000000;
	mul.f64 	%fd152, %fd151, 0d3FE0000000000000;
	cvt.rn.f32.f64 	%f122, %fd152;
	ld.global.f32 	%f123, [%rd140+-28];
	cvt.f64.f32 	%fd153, %f123;
	add.f64 	%fd154, %fd153, 0d3FF0000000000000;
	mul.f64 	%fd155, %fd154, 0d3FE0000000000000;
	cvt.rn.f32.f64 	%f124, %fd155;
	st.local.v2.f32 	[%rd139+-32], {%f122, %f124};
	ld.global.f32 	%f125, [%rd140+-24];
	cvt.f64.f32 	%fd156, %f125;
	add.f64 	%fd157, %fd156, 0d3FF0000000000000;
	mul.f64 	%fd158, %fd157, 0d3FE0000000000000;
	cvt.rn.f32.f64 	%f126, %fd158;
	ld.global.f32 	%f127, [%rd140+-20];
	cvt.f64.f32 	%fd159, %f127;
	add.f64 	%fd160, %fd159, 0d3FF0000000000000;
	mul.f64 	%fd161, %fd160, 0d3FE0000000000000;
	cvt.rn.f32.f64 	%f128, %fd161;
	st.local.v2.f32 	[%rd139+-24], {%f126, %f128};
	ld.global.f32 	%f129, [%rd140+-16];
	cvt.f64.f32 	%fd162, %f129;
	add.f64 	%fd163, %fd162, 0d3FF0000000000000;
	mul.f64 	%fd164, %fd163, 0d3FE0000000000000;
	cvt.rn.f32.f64 	%f130, %fd164;
	ld.global.f32 	%f131, [%rd140+-12];
	cvt.f64.f32 	%fd165, %f131;
	add.f64 	%fd166, %fd165, 0d3FF0000000000000;
	mul.f64 	%fd167, %fd166, 0d3FE0000000000000;
	cvt.rn.f32.f64 	%f132, %fd167;
	st.local.v2.f32 	[%rd139+-16], {%f130, %f132};
	ld.global.f32 	%f133, [%rd140+-8];
	cvt.f64.f32 	%fd168, %f133;
	add.f64 	%fd169, %fd168, 0d3FF0000000000000;
	mul.f64 	%fd170, %fd169, 0d3FE0000000000000;
	cvt.rn.f32.f64 	%f134, %fd170;
	ld.global.f32 	%f135, [%rd140+-4];
	cvt.f64.f32 	%fd171, %f135;
	add.f64 	%fd172, %fd171, 0d3FF0000000000000;
	mul.f64 	%fd173, %fd172, 0d3FE0000000000000;
	cvt.rn.f32.f64 	%f136, %fd173;
	st.local.v2.f32 	[%rd139+-8], {%f134, %f136};
	ld.global.f32 	%f137, [%rd140];
	cvt.f64.f32 	%fd174, %f137;
	add.f64 	%fd175, %fd174, 0d3FF0000000000000;
	mul.f64 	%fd176, %fd175, 0d3FE0000000000000;
	cvt.rn.f32.f64 	%f138, %fd176;
	ld.global.f32 	%f139, [%rd140+4];
	cvt.f64.f32 	%fd177, %f139;
	add.f64 	%fd178, %fd177, 0d3FF0000000000000;
	mul.f64 	%fd179, %fd178, 0d3FE0000000000000;
	cvt.rn.f32.f64 	%f140, %fd179;
	st.local.v2.f32 	[%rd139], {%f138, %f140};
	ld.global.f32 	%f141, [%rd140+8];
	cvt.f64.f32 	%fd180, %f141;
	add.f64 	%fd181, %fd180, 0d3FF0000000000000;
	mul.f64 	%fd182, %fd181, 0d3FE0000000000000;
	cvt.rn.f32.f64 	%f142, %fd182;
	ld.global.f32 	%f143, [%rd140+12];
	cvt.f64.f32 	%fd183, %f143;
	add.f64 	%fd184, %fd183, 0d3FF0000000000000;
	mul.f64 	%fd185, %fd184, 0d3FE0000000000000;
	cvt.rn.f32.f64 	%f144, %fd185;
	st.local.v2.f32 	[%rd139+8], {%f142, %f144};
	ld.global.f32 	%f145, [%rd140+16];
	cvt.f64.f32 	%fd186, %f145;
	add.f64 	%fd187, %fd186, 0d3FF0000000000000;
	mul.f64 	%fd188, %fd187, 0d3FE0000000000000;
	cvt.rn.f32.f64 	%f146, %fd188;
	ld.global.f32 	%f147, [%rd140+20];
	cvt.f64.f32 	%fd189, %f147;
	add.f64 	%fd190, %fd189, 0d3FF0000000000000;
	mul.f64 	%fd191, %fd190, 0d3FE0000000000000;
	cvt.rn.f32.f64 	%f148, %fd191;
	st.local.v2.f32 	[%rd139+16], {%f146, %f148};
	ld.global.f32 	%f149, [%rd140+24];
	cvt.f64.f32 	%fd192, %f149;
	add.f64 	%fd193, %fd192, 0d3FF0000000000000;
	mul.f64 	%fd194, %fd193, 0d3FE0000000000000;
	cvt.rn.f32.f64 	%f150, %fd194;
	ld.global.f32 	%f151, [%rd140+28];
	cvt.f64.f32 	%fd195, %f151;
	add.f64 	%fd196, %fd195, 0d3FF0000000000000;
	mul.f64 	%fd197, %fd196, 0d3FE0000000000000;
	cvt.rn.f32.f64 	%f152, %fd197;
	st.local.v2.f32 	[%rd139+24], {%f150, %f152};
	add.s32 	%r156, %r156, 16;
	add.s64 	%rd140, %rd140, 64;
	add.s64 	%rd139, %rd139, 64;
	setp.eq.s32 	%p46, %r156, 0;
	@%p46 bra 	$L__BB5_63;
	bra.uni 	$L__BB5_62;
$L__BB5_63:
	setp.eq.s32 	%p47, %r51, 0;
	@%p47 bra 	$L__BB5_84;
	and.b32  	%r73, %r107, 7;
	setp.lt.u32 	%p48, %r51, 8;
	@%p48 bra 	$L__BB5_66;
	mul.wide.u32 	%rd94, %r161, 4;
	add.s64 	%rd95, %rd3, %rd94;
	ld.global.f32 	%f153, [%rd95];
	cvt.f64.f32 	%fd198, %f153;
	add.f64 	%fd199, %fd198, 0d3FF0000000000000;
	mul.f64 	%fd200, %fd199, 0d3FE0000000000000;
	cvt.rn.f32.f64 	%f154, %fd200;
	add.s64 	%rd96, %rd5, %rd94;
	st.local.f32 	[%rd96], %f154;
	add.s32 	%r161, %r161, 8;
$L__BB5_66:
	setp.eq.s32 	%p49, %r73, 0;
	@%p49 bra 	$L__BB5_84;
	and.b32  	%r76, %r107, 3;
	setp.lt.u32 	%p50, %r73, 4;
	@%p50 bra 	$L__BB5_69;
	mul.wide.u32 	%rd97, %r161, 4;
	add.s64 	%rd98, %rd3, %rd97;
	ld.global.f32 	%f155, [%rd98];
	cvt.f64.f32 	%fd201, %f155;
	add.f64 	%fd202, %fd201, 0d3FF0000000000000;
	mul.f64 	%fd203, %fd202, 0d3FE0000000000000;
	cvt.rn.f32.f64 	%f156, %fd203;
	add.s64 	%rd99, %rd5, %rd97;
	st.local.f32 	[%rd99], %f156;
	add.s32 	%r161, %r161, 4;
$L__BB5_69:
	setp.eq.s32 	%p51, %r76, 0;
	@%p51 bra 	$L__BB5_84;
	mul.wide.u32 	%rd100, %r161, 4;
	add.s64 	%rd143, %rd5, %rd100;
	add.s64 	%rd142, %rd3, %rd100;
	neg.s32 	%r164, %r76;
$L__BB5_71:
	.pragma "nounroll";
	ld.global.f32 	%f157, [%rd142];
	cvt.f64.f32 	%fd204, %f157;
	add.f64 	%fd205, %fd204, 0d3FF0000000000000;
	mul.f64 	%fd206, %fd205, 0d3FE0000000000000;
	cvt.rn.f32.f64 	%f158, %fd206;
	st.local.f32 	[%rd143], %f158;
	add.s64 	%rd143, %rd143, 4;
	add.s64 	%rd142, %rd142, 4;
	add.s32 	%r164, %r164, 1;
	setp.eq.s32 	%p52, %r164, 0;
	@%p52 bra 	$L__BB5_84;
	bra.uni 	$L__BB5_71;
$L__BB5_72:
	setp.lt.s32 	%p53, %r107, 1;
	@%p53 bra 	$L__BB5_84;
	add.s32 	%r154, %r107, -1;
	and.b32  	%r55, %r107, 7;
	setp.lt.u32 	%p54, %r154, 7;
	mov.b32 	%r159, 0;
	@%p54 bra 	$L__BB5_76;
	and.b32  	%r159, %r107, 2147483640;
	neg.s32 	%r155, %r159;
	add.s64 	%rd39, %rd3, -12;
	add.s64 	%rd138, %rd5, 16;
$L__BB5_75:
	.pragma "nounroll";
	mul.wide.s32 	%rd101, %r154, 4;
	add.s64 	%rd102, %rd39, %rd101;
	ld.global.f32 	%f159, [%rd102+12];
	cvt.f64.f32 	%fd207, %f159;
	fma.rn.f64 	%fd208, %fd207, 0d3FE0000000000000, 0d3FE0000000000000;
	cvt.rn.f32.f64 	%f160, %fd208;
	ld.global.f32 	%f161, [%rd102+8];
	cvt.f64.f32 	%fd209, %f161;
	fma.rn.f64 	%fd210, %fd209, 0d3FE0000000000000, 0d3FE0000000000000;
	cvt.rn.f32.f64 	%f162, %fd210;
	st.local.v2.f32 	[%rd138+-16], {%f160, %f162};
	ld.global.f32 	%f163, [%rd102+4];
	cvt.f64.f32 	%fd211, %f163;
	fma.rn.f64 	%fd212, %fd211, 0d3FE0000000000000, 0d3FE0000000000000;
	cvt.rn.f32.f64 	%f164, %fd212;
	ld.global.f32 	%f165, [%rd102];
	cvt.f64.f32 	%fd213, %f165;
	fma.rn.f64 	%fd214, %fd213, 0d3FE0000000000000, 0d3FE0000000000000;
	cvt.rn.f32.f64 	%f166, %fd214;
	st.local.v2.f32 	[%rd138+-8], {%f164, %f166};
	ld.global.f32 	%f167, [%rd102+-4];
	cvt.f64.f32 	%fd215, %f167;
	fma.rn.f64 	%fd216, %fd215, 0d3FE0000000000000, 0d3FE0000000000000;
	cvt.rn.f32.f64 	%f168, %fd216;
	ld.global.f32 	%f169, [%rd102+-8];
	cvt.f64.f32 	%fd217, %f169;
	fma.rn.f64 	%fd218, %fd217, 0d3FE0000000000000, 0d3FE0000000000000;
	cvt.rn.f32.f64 	%f170, %fd218;
	st.local.v2.f32 	[%rd138], {%f168, %f170};
	ld.global.f32 	%f171, [%rd102+-12];
	cvt.f64.f32 	%fd219, %f171;
	fma.rn.f64 	%fd220, %fd219, 0d3FE0000000000000, 0d3FE0000000000000;
	cvt.rn.f32.f64 	%f172, %fd220;
	ld.global.f32 	%f173, [%rd102+-16];
	cvt.f64.f32 	%fd221, %f173;
	fma.rn.f64 	%fd222, %fd221, 0d3FE0000000000000, 0d3FE0000000000000;
	cvt.rn.f32.f64 	%f174, %fd222;
	st.local.v2.f32 	[%rd138+8], {%f172, %f174};
	add.s32 	%r155, %r155, 8;
	add.s32 	%r154, %r154, -8;
	add.s64 	%rd138, %rd138, 32;
	setp.eq.s32 	%p55, %r155, 0;
	@%p55 bra 	$L__BB5_76;
	bra.uni 	$L__BB5_75;
$L__BB5_76:
	setp.eq.s32 	%p56, %r55, 0;
	@%p56 bra 	$L__BB5_84;
	and.b32  	%r67, %r107, 3;
	setp.lt.u32 	%p57, %r55, 4;
	@%p57 bra 	$L__BB5_79;
	not.b32 	%r131, %r159;
	add.s32 	%r132, %r107, %r131;
	mul.wide.s32 	%rd103, %r132, 4;
	add.s64 	%rd104, %rd3, %rd103;
	ld.global.f32 	%f175, [%rd104];
	cvt.f64.f32 	%fd223, %f175;
	fma.rn.f64 	%fd224, %fd223, 0d3FE0000000000000, 0d3FE0000000000000;
	cvt.rn.f32.f64 	%f176, %fd224;
	mul.wide.u32 	%rd105, %r159, 4;
	add.s64 	%rd106, %rd5, %rd105;
	st.local.f32 	[%rd106], %f176;
	add.s32 	%r159, %r159, 4;
$L__BB5_79:
	setp.eq.s32 	%p58, %r67, 0;
	@%p58 bra 	$L__BB5_84;
	setp.eq.s32 	%p59, %r67, 1;
	@%p59 bra 	$L__BB5_82;
	not.b32 	%r133, %r159;
	add.s32 	%r134, %r107, %r133;
	mul.wide.s32 	%rd107, %r134, 4;
	add.s64 	%rd108, %rd3, %rd107;
	ld.global.f32 	%f177, [%rd108];
	cvt.f64.f32 	%fd225, %f177;
	fma.rn.f64 	%fd226, %fd225, 0d3FE0000000000000, 0d3FE0000000000000;
	cvt.rn.f32.f64 	%f178, %fd226;
	mul.wide.u32 	%rd109, %r159, 4;
	add.s64 	%rd110, %rd5, %rd109;
	st.local.f32 	[%rd110], %f178;
	add.s32 	%r159, %r159, 2;
$L__BB5_82:
	and.b32  	%r135, %r107, 1;
	setp.eq.b32 	%p60, %r135, 1;
	not.pred 	%p61, %p60;
	@%p61 bra 	$L__BB5_84;
	not.b32 	%r136, %r159;
	add.s32 	%r137, %r107, %r136;
	mul.wide.s32 	%rd111, %r137, 4;
	add.s64 	%rd112, %rd3, %rd111;
	ld.global.f32 	%f179, [%rd112];
	cvt.f64.f32 	%fd227, %f179;
	fma.rn.f64 	%fd228, %fd227, 0d3FE0000000000000, 0d3FE0000000000000;
	cvt.rn.f32.f64 	%f180, %fd228;
	mul.wide.u32 	%rd113, %r159, 4;
	add.s64 	%rd114, %rd5, %rd113;
	st.local.f32 	[%rd114], %f180;
$L__BB5_84:
	bar.sync 	0;
	setp.lt.s32 	%p62, %r108, 1;
	@%p62 bra 	$L__BB5_91;
	ld.local.f32 	%f1, [%rd4];
	ld.local.f32 	%f2, [%rd5];
	and.b32  	%r92, %r108, 3;
	setp.lt.u32 	%p63, %r108, 4;
	mov.b32 	%r171, 0;
	@%p63 bra 	$L__BB5_88;
	and.b32  	%r171, %r108, 2147483644;
	neg.s32 	%r170, %r171;
	shl.b32 	%r95, %r109, 2;
	mul.wide.s32 	%rd118, %r109, 4;
	mov.u32 	%r169, %r1;
$L__BB5_87:
	bar.sync 	0;
	mul.wide.s32 	%rd115, %r169, 4;
	add.s64 	%rd116, %rd2, %rd115;
	st.global.f32 	[%rd116], %f1;
	add.s64 	%rd117, %rd1, %rd115;
	st.global.f32 	[%rd117], %f2;
	bar.sync 	0;
	add.s64 	%rd119, %rd116, %rd118;
	st.global.f32 	[%rd119], %f1;
	add.s64 	%rd120, %rd117, %rd118;
	st.global.f32 	[%rd120], %f2;
	bar.sync 	0;
	add.s64 	%rd121, %rd119, %rd118;
	st.global.f32 	[%rd121], %f1;
	add.s64 	%rd122, %rd120, %rd118;
	st.global.f32 	[%rd122], %f2;
	bar.sync 	0;
	add.s64 	%rd123, %rd121, %rd118;
	st.global.f32 	[%rd123], %f1;
	add.s64 	%rd124, %rd122, %rd118;
	st.global.f32 	[%rd124], %f2;
	add.s32 	%r170, %r170, 4;
	add.s32 	%r169, %r169, %r95;
	setp.ne.s32 	%p64, %r170, 0;
	@%p64 bra 	$L__BB5_87;
$L__BB5_88:
	setp.eq.s32 	%p65, %r92, 0;
	@%p65 bra 	$L__BB5_91;
	mad.lo.s32 	%r173, %r171, %r109, %r1;
	neg.s32 	%r172, %r92;
$L__BB5_90:
	.pragma "nounroll";
	bar.sync 	0;
	mul.wide.s32 	%rd125, %r173, 4;
	add.s64 	%rd126, %rd2, %rd125;
	st.global.f32 	[%rd126], %f1;
	add.s64 	%rd127, %rd1, %rd125;
	st.global.f32 	[%rd127], %f2;
	add.s32 	%r173, %r173, %r109;
	add.s32 	%r172, %r172, 1;
	setp.ne.s32 	%p66, %r172, 0;
	@%p66 bra 	$L__BB5_90;
$L__BB5_91:
	ret;

}
	// .globl	_Z9eval_quadPfS_S_S_S_S_S_S_S_S_S_S_iii
.visible .entry _Z9eval_quadPfS_S_S_S_S_S_S_S_S_S_S_iii(
	.param .u64 .ptr .align 1 _Z9eval_quadPfS_S_S_S_S_S_S_S_S_S_S_iii_param_0,
	.param .u64 .ptr .align 1 _Z9eval_quadPfS_S_S_S_S_S_S_S_S_S_S_iii_param_1,
	.param .u64 .ptr .align 1 _Z9eval_quadPfS_S_S_S_S_S_S_S_S_S_S_iii_param_2,
	.param .u64 .ptr .align 1 _Z9eval_quadPfS_S_S_S_S_S_S_S_S_S_S_iii_param_3,
	.param .u64 .ptr .align 1 _Z9eval_quadPfS_S_S_S_S_S_S_S_S_S_S_iii_param_4,
	.param .u64 .ptr .align 1 _Z9eval_quadPfS_S_S_S_S_S_S_S_S_S_S_iii_param_5,
	.param .u64 .ptr .align 1 _Z9eval_quadPfS_S_S_S_S_S_S_S_S_S_S_iii_param_6,
	.param .u64 .ptr .align 1 _Z9eval_quadPfS_S_S_S_S_S_S_S_S_S_S_iii_param_7,
	.param .u64 .ptr .align 1 _Z9eval_quadPfS_S_S_S_S_S_S_S_S_S_S_iii_param_8,
	.param .u64 .ptr .align 1 _Z9eval_quadPfS_S_S_S_S_S_S_S_S_S_S_iii_param_9,
	.param .u64 .ptr .align 1 _Z9eval_quadPfS_S_S_S_S_S_S_S_S_S_S_iii_param_10,
	.param .u64 .ptr .align 1 _Z9eval_quadPfS_S_S_S_S_S_S_S_S_S_S_iii_param_11,
	.param .u32 _Z9eval_quadPfS_S_S_S_S_S_S_S_S_S_S_iii_param_12,
	.param .u32 _Z9eval_quadPfS_S_S_S_S_S_S_S_S_S_S_iii_param_13,
	.param .u32 _Z9eval_quadPfS_S_S_S_S_S_S_S_S_S_S_iii_param_14
)
{
	.local .align 8 .b8 	__local_depot6[40];
	.reg .b64 	%SP;
	.reg .b64 	%SPL;
	.reg .pred 	%p<36>;
	.reg .b32 	%r<83>;
	.reg .b32 	%f<99>;
	.reg .b64 	%rd<113>;
	.reg .b64 	%fd<10>;

	mov.u64 	%SPL, __local_depot6;
	ld.param.u64 	%rd20, [_Z9eval_quadPfS_S_S_S_S_S_S_S_S_S_S_iii_param_0];
	ld.param.u64 	%rd21, [_Z9eval_quadPfS_S_S_S_S_S_S_S_S_S_S_iii_param_1];
	ld.param.u64 	%rd12, [_Z9eval_quadPfS_S_S_S_S_S_S_S_S_S_S_iii_param_3];
	ld.param.u64 	%rd14, [_Z9eval_quadPfS_S_S_S_S_S_S_S_S_S_S_iii_param_6];
	ld.param.u64 	%rd15, [_Z9eval_quadPfS_S_S_S_S_S_S_S_S_S_S_iii_param_7];
	ld.param.u64 	%rd16, [_Z9eval_quadPfS_S_S_S_S_S_S_S_S_S_S_iii_param_8];
	ld.param.u64 	%rd17, [_Z9eval_quadPfS_S_S_S_S_S_S_S_S_S_S_iii_param_9];
	ld.param.u64 	%rd18, [_Z9eval_quadPfS_S_S_S_S_S_S_S_S_S_S_iii_param_10];
	ld.param.u64 	%rd19, [_Z9eval_quadPfS_S_S_S_S_S_S_S_S_S_S_iii_param_11];
	ld.param.u32 	%r39, [_Z9eval_quadPfS_S_S_S_S_S_S_S_S_S_S_iii_param_12];
	ld.param.u32 	%r40, [_Z9eval_quadPfS_S_S_S_S_S_S_S_S_S_S_iii_param_13];
	ld.param.u32 	%r41, [_Z9eval_quadPfS_S_S_S_S_S_S_S_S_S_S_iii_param_14];
	cvta.to.global.u64 	%rd1, %rd20;
	cvta.to.global.u64 	%rd2, %rd21;
	add.u64 	%rd3, %SPL, 0;
	mov.u32 	%r42, %ntid.x;
	mov.u32 	%r43, %ctaid.x;
	mov.u32 	%r44, %tid.x;
	mad.lo.s32 	%r1, %r42, %r43, %r44;
	setp.ge.s32 	%p1, %r1, %r41;
	@%p1 bra 	$L__BB6_44;
	cvta.to.global.u64 	%rd23, %rd16;
	cvta.to.global.u64 	%rd24, %rd14;
	cvta.to.global.u64 	%rd25, %rd17;
	cvta.to.global.u64 	%rd26, %rd15;
	cvta.to.global.u64 	%rd27, %rd18;
	cvta.to.global.u64 	%rd28, %rd19;
	mul.wide.s32 	%rd29, %r1, 4;
	add.s64 	%rd30, %rd23, %rd29;
	ld.global.f32 	%f24, [%rd30];
	add.s64 	%rd31, %rd24, %rd29;
	ld.global.f32 	%f25, [%rd31];
	sub.f32 	%f1, %f24, %f25;
	add.s64 	%rd32, %rd25, %rd29;
	ld.global.f32 	%f26, [%rd32];
	add.s64 	%rd33, %rd26, %rd29;
	ld.global.f32 	%f27, [%rd33];
	sub.f32 	%f2, %f26, %f27;
	add.s64 	%rd34, %rd27, %rd29;
	ld.global.f32 	%f28, [%rd34];
	sub.f32 	%f3, %f28, %f25;
	add.s64 	%rd35, %rd28, %rd29;
	ld.global.f32 	%f29, [%rd35];
	sub.f32 	%f4, %f29, %f27;
	setp.lt.s32 	%p2, %r40, 1;
	@%p2 bra 	$L__BB6_44;
	and.b32  	%r2, %r40, 15;
	setp.lt.u32 	%p3, %r40, 16;
	mov.b32 	%r68, 0;
	@%p3 bra 	$L__BB6_5;
	and.b32  	%r68, %r40, 2147483632;
	mov.b32 	%r78, 0;
	mul.wide.s32 	%rd40, %r41, 4;
$L__BB6_4:
	.pragma "nounroll";
	mad.lo.s32 	%r47, %r78, %r41, %r1;
	mul.wide.s32 	%rd36, %r47, 4;
	add.s64 	%rd37, %rd1, %rd36;
	ld.global.f32 	%f30, [%rd37];
	mul.wide.u32 	%rd38, %r78, 4;
	add.s64 	%rd39, %rd3, %rd38;
	add.s64 	%rd41, %rd37, %rd40;
	ld.global.f32 	%f31, [%rd41];
	st.local.v2.f32 	[%rd39], {%f30, %f31};
	add.s64 	%rd42, %rd41, %rd40;
	ld.global.f32 	%f32, [%rd42];
	add.s64 	%rd43, %rd42, %rd40;
	ld.global.f32 	%f33, [%rd43];
	st.local.v2.f32 	[%rd39+8], {%f32, %f33};
	add.s64 	%rd44, %rd43, %rd40;
	ld.global.f32 	%f34, [%rd44];
	add.s64 	%rd45, %rd44, %rd40;
	ld.global.f32 	%f35, [%rd45];
	st.local.v2.f32 	[%rd39+16], {%f34, %f35};
	add.s64 	%rd46, %rd45, %rd40;
	ld.global.f32 	%f36, [%rd46];
	add.s64 	%rd47, %rd46, %rd40;
	ld.global.f32 	%f37, [%rd47];
	st.local.v2.f32 	[%rd39+24], {%f36, %f37};
	add.s64 	%rd48, %rd47, %rd40;
	ld.global.f32 	%f38, [%rd48];
	add.s64 	%rd49, %rd48, %rd40;
	ld.global.f32 	%f39, [%rd49];
	st.local.v2.f32 	[%rd39+32], {%f38, %f39};
	add.s64 	%rd50, %rd49, %rd40;
	ld.global.f32 	%f40, [%rd50];
	add.s64 	%rd51, %rd50, %rd40;
	ld.global.f32 	%f41, [%rd51];
	st.local.v2.f32 	[%rd39+40], {%f40, %f41};
	add.s64 	%rd52, %rd51, %rd40;
	ld.global.f32 	%f42, [%rd52];
	add.s64 	%rd53, %rd52, %rd40;
	ld.global.f32 	%f43, [%rd53];
	st.local.v2.f32 	[%rd39+48], {%f42, %f43};
	add.s64 	%rd54, %rd53, %rd40;
	ld.global.f32 	%f44, [%rd54];
	add.s64 	%rd55, %rd54, %rd40;
	ld.global.f32 	%f45, [%rd55];
	st.local.v2.f32 	[%rd39+56], {%f44, %f45};
	add.s32 	%r78, %r78, 16;
	setp.eq.s32 	%p4, %r78, %r68;
	@%p4 bra 	$L__BB6_5;
	bra.uni 	$L__BB6_4;
$L__BB6_5:
	setp.eq.s32 	%p5, %r2, 0;
	@%p5 bra 	$L__BB6_14;
	and.b32  	%r5, %r40, 7;
	setp.lt.u32 	%p6, %r2, 8;
	@%p6 bra 	$L__BB6_8;
	mad.lo.s32 	%r48, %r68, %r41, %r1;
	mul.wide.s32 	%rd56, %r48, 4;
	add.s64 	%rd57, %rd1, %rd56;
	ld.global.f32 	%f46, [%rd57];
	mul.wide.u32 	%rd58, %r68, 4;
	add.s64 	%rd59, %rd3, %rd58;
	st.local.f32 	[%rd59], %f46;
	mul.wide.s32 	%rd60, %r41, 4;
	add.s64 	%rd61, %rd57, %rd60;
	ld.global.f32 	%f47, [%rd61];
	st.local.f32 	[%rd59+4], %f47;
	add.s64 	%rd62, %rd61, %rd60;
	ld.global.f32 	%f48, [%rd62];
	st.local.f32 	[%rd59+8], %f48;
	add.s64 	%rd63, %rd62, %rd60;
	ld.global.f32 	%f49, [%rd63];
	st.local.f32 	[%rd59+12], %f49;
	add.s64 	%rd64, %rd63, %rd60;
	ld.global.f32 	%f50, [%rd64];
	st.local.f32 	[%rd59+16], %f50;
	add.s64 	%rd65, %rd64, %rd60;
	ld.global.f32 	%f51, [%rd65];
	st.local.f32 	[%rd59+20], %f51;
	add.s64 	%rd66, %rd65, %rd60;
	ld.global.f32 	%f52, [%rd66];
	st.local.f32 	[%rd59+24], %f52;
	add.s64 	%rd67, %rd66, %rd60;
	ld.global.f32 	%f53, [%rd67];
	st.local.f32 	[%rd59+28], %f53;
	add.s32 	%r68, %r68, 8;
$L__BB6_8:
	setp.eq.s32 	%p7, %r5, 0;
	@%p7 bra 	$L__BB6_14;
	and.b32  	%r8, %r40, 3;
	setp.lt.u32 	%p8, %r5, 4;
	@%p8 bra 	$L__BB6_11;
	mad.lo.s32 	%r49, %r68, %r41, %r1;
	mul.wide.s32 	%rd68, %r49, 4;
	add.s64 	%rd69, %rd1, %rd68;
	ld.global.f32 	%f54, [%rd69];
	mul.wide.u32 	%rd70, %r68, 4;
	add.s64 	%rd71, %rd3, %rd70;
	st.local.f32 	[%rd71], %f54;
	mul.wide.s32 	%rd72, %r41, 4;
	add.s64 	%rd73, %rd69, %rd72;
	ld.global.f32 	%f55, [%rd73];
	st.local.f32 	[%rd71+4], %f55;
	add.s64 	%rd74, %rd73, %rd72;
	ld.global.f32 	%f56, [%rd74];
	st.local.f32 	[%rd71+8], %f56;
	add.s64 	%rd75, %rd74, %rd72;
	ld.global.f32 	%f57, [%rd75];
	st.local.f32 	[%rd71+12], %f57;
	add.s32 	%r68, %r68, 4;
$L__BB6_11:
	setp.eq.s32 	%p9, %r8, 0;
	@%p9 bra 	$L__BB6_14;
	mov.b32 	%r72, 0;
$L__BB6_13:
	.pragma "nounroll";
	mad.lo.s32 	%r51, %r68, %r41, %r1;
	mul.wide.s32 	%rd76, %r51, 4;
	add.s64 	%rd77, %rd1, %rd76;
	ld.global.f32 	%f58, [%rd77];
	mul.wide.u32 	%rd78, %r68, 4;
	add.s64 	%rd79, %rd3, %rd78;
	st.local.f32 	[%rd79], %f58;
	add.s32 	%r68, %r68, 1;
	add.s32 	%r72, %r72, 1;
	setp.ne.s32 	%p10, %r72, %r8;
	@%p10 bra 	$L__BB6_13;
$L__BB6_14:
	setp.lt.s32 	%p11, %r39, 1;
	@%p11 bra 	$L__BB6_33;
	ld.param.u64 	%rd111, [_Z9eval_quadPfS_S_S_S_S_S_S_S_S_S_S_iii_param_4];
	ld.param.u64 	%rd110, [_Z9eval_quadPfS_S_S_S_S_S_S_S_S_S_S_iii_param_2];
	and.b32  	%r15, %r40, 3;
	and.b32  	%r16, %r40, 2147483644;
	neg.s32 	%r17, %r16;
	add.s64 	%rd4, %rd3, 8;
	cvta.to.global.u64 	%rd5, %rd111;
	cvta.to.global.u64 	%rd6, %rd110;
	cvta.to.global.u64 	%rd7, %rd12;
	mov.b32 	%r73, 0;
$L__BB6_16:
	setp.eq.s32 	%p20, %r73, 1;
	selp.f32 	%f60, 0f40C00000, 0f00000000, %p20;
	setp.eq.s32 	%p21, %r73, 2;
	selp.f32 	%f61, 0f405DB3D7, %f60, %p21;
	mul.f32 	%f62, %f4, %f61;
	selp.f32 	%f63, 0f40DDB3D7, 0f00000000, %p21;
	mul.f32 	%f64, %f2, %f63;
	sub.f32 	%f5, %f62, %f64;
	mul.f32 	%f65, %f1, %f63;
	mul.f32 	%f66, %f3, %f61;
	sub.f32 	%f6, %f65, %f66;
	mov.b32 	%r74, 0;
	mov.f32 	%f92, 0f00000000;
$L__BB6_17:
	setp.lt.u32 	%p22, %r40, 4;
	mul.wide.u32 	%rd102, %r74, 4;
	add.s64 	%rd103, %rd6, %rd102;
	ld.global.f32 	%f69, [%rd103];
	add.s64 	%rd104, %rd7, %rd102;
	ld.global.f32 	%f70, [%rd104];
	cvt.f64.f32 	%fd1, %f69;
	fma.rn.f64 	%fd2, %fd1, 0dC033988E14092106, 0d4003988E140920F6;
	cvt.f64.f32 	%fd3, %f70;
	fma.rn.f64 	%fd4, %fd3, 0d3D128FC1F0145EE8, %fd2;
	mul.f64 	%fd5, %fd1, 0d40387EB1990B6947;
	fma.rn.f64 	%fd6, %fd5, %fd1, %fd4;
	cvt.rn.f32.f64 	%f8, %fd6;
	fma.rn.f64 	%fd7, %fd1, 0d400BB67AE8584CA0, 0dC00BB67AE8584CA9;
	fma.rn.f64 	%fd8, %fd3, 0d401BB67AE8584CAE, %fd7;
	cvt.rn.f32.f64 	%f9, %fd8;
	fma.rn.f64 	%fd9, %fd1, 0d4017FFFFFFFFFFFF, 0dBFFFFFFFFFFFFFFB;
	cvt.rn.f32.f64 	%f10, %fd9;
	mov.b32 	%r77, 0;
	mov.f32 	%f98, 0f00000000;
	@%p22 bra 	$L__BB6_20;
	mov.b32 	%r76, 0;
	mov.f32 	%f98, 0f00000000;
	mov.u64 	%rd112, %rd4;
	mov.u32 	%r75, %r17;
$L__BB6_19:
	ld.local.v2.f32 	{%f72, %f73}, [%rd112+-8];
	setp.eq.s32 	%p23, %r76, 0;
	selp.f32 	%f74, 0f3FB504F3, 0fBF800000, %p23;
	fma.rn.f32 	%f75, %f72, %f74, %f98;
	selp.f32 	%f76, %f10, 0fBF800000, %p23;
	fma.rn.f32 	%f77, %f73, %f76, %f75;
	ld.local.v2.f32 	{%f78, %f79}, [%rd112];
	selp.f32 	%f80, %f9, 0fBF800000, %p23;
	fma.rn.f32 	%f81, %f78, %f80, %f77;
	selp.f32 	%f82, %f8, 0fBF800000, %p23;
	fma.rn.f32 	%f98, %f79, %f82, %f81;
	add.s32 	%r76, %r76, 4;
	add.s32 	%r75, %r75, 4;
	add.s64 	%rd112, %rd112, 16;
	setp.ne.s32 	%p24, %r75, 0;
	mov.u32 	%r77, %r16;
	@%p24 bra 	$L__BB6_19;
$L__BB6_20:
	setp.eq.s32 	%p25, %r15, 0;
	@%p25 bra 	$L__BB6_31;
	setp.eq.s32 	%p26, %r15, 1;
	mul.wide.u32 	%rd105, %r77, 4;
	add.s64 	%rd10, %rd3, %rd105;
	ld.local.f32 	%f83, [%rd10];
	setp.eq.s32 	%p27, %r77, 0;
	selp.f32 	%f84, 0f3FB504F3, 0fBF800000, %p27;
	fma.rn.f32 	%f98, %f83, %f84, %f98;
	@%p26 bra 	$L__BB6_31;
	ld.local.f32 	%f16, [%rd10+4];
	mov.f32 	%f96, 0f3FB504F3;
	setp.eq.s32 	%p28, %r77, -1;
	@%p28 bra 	$L__BB6_25;
	setp.ne.s32 	%p29, %r77, 0;
	mov.f32 	%f96, %f10;
	@%p29 bra 	$L__BB6_24;
	bra.uni 	$L__BB6_25;
$L__BB6_24:
	mov.f32 	%f96, 0fBF800000;
$L__BB6_25:
	setp.eq.s32 	%p30, %r15, 2;
	fma.rn.f32 	%f98, %f16, %f96, %f98;
	@%p30 bra 	$L__BB6_31;
	ld.local.f32 	%f19, [%rd10+8];
	mov.f32 	%f97, 0f3FB504F3;
	setp.eq.s32 	%p31, %r77, -2;
	@%p31 bra 	$L__BB6_30;
	mov.f32 	%f97, %f10;
	@%p28 bra 	$L__BB6_30;
	setp.ne.s32 	%p33, %r77, 0;
	mov.f32 	%f97, %f9;
	@%p33 bra 	$L__BB6_29;
	bra.uni 	$L__BB6_30;
$L__BB6_29:
	mov.f32 	%f97, 0fBF800000;
$L__BB6_30:
	fma.rn.f32 	%f98, %f19, %f97, %f98;
$L__BB6_31:
	mul.wide.u32 	%rd106, %r74, 4;
	add.s64 	%rd107, %rd5, %rd106;
	ld.global.f32 	%f89, [%rd107];
	mul.f32 	%f90, %f6, %f98;
	fma.rn.f32 	%f91, %f5, %f98, %f90;
	fma.rn.f32 	%f92, %f91, %f89, %f92;
	add.s32 	%r74, %r74, 1;
	setp.ne.s32 	%p34, %r74, %r39;
	@%p34 bra 	$L__BB6_17;
	mad.lo.s32 	%r67, %r73, %r41, %r1;
	mul.wide.s32 	%rd108, %r67, 4;
	add.s64 	%rd109, %rd2, %rd108;
	st.global.f32 	[%rd109], %f92;
	add.s32 	%r73, %r73, 1;
	setp.eq.s32 	%p35, %r73, %r40;
	@%p35 bra 	$L__BB6_44;
	bra.uni 	$L__BB6_16;
$L__BB6_33:
	and.b32  	%r27, %r40, 7;
	setp.lt.u32 	%p12, %r40, 8;
	mov.b32 	%r80, 0;
	@%p12 bra 	$L__BB6_36;
	and.b32  	%r80, %r40, 2147483640;
	mov.b32 	%r79, 0;
	mul.wide.s32 	%rd82, %r41, 4;
$L__BB6_35:
	.pragma "nounroll";
	mad.lo.s32 	%r54, %r79, %r41, %r1;
	mul.wide.s32 	%rd80, %r54, 4;
	add.s64 	%rd81, %rd2, %rd80;
	mov.b32 	%r55, 0;
	st.global.u32 	[%rd81], %r55;
	add.s64 	%rd83, %rd81, %rd82;
	st.global.u32 	[%rd83], %r55;
	add.s64 	%rd84, %rd83, %rd82;
	st.global.u32 	[%rd84], %r55;
	add.s64 	%rd85, %rd84, %rd82;
	st.global.u32 	[%rd85], %r55;
	add.s64 	%rd86, %rd85, %rd82;
	st.global.u32 	[%rd86], %r55;
	add.s64 	%rd87, %rd86, %rd82;
	st.global.u32 	[%rd87], %r55;
	add.s64 	%rd88, %rd87, %rd82;
	st.global.u32 	[%rd88], %r55;
	add.s64 	%rd89, %rd88, %rd82;
	st.global.u32 	[%rd89], %r55;
	add.s32 	%r79, %r79, 8;
	setp.ne.s32 	%p13, %r79, %r80;
	@%p13 bra 	$L__BB6_35;
$L__BB6_36:
	setp.eq.s32 	%p14, %r27, 0;
	@%p14 bra 	$L__BB6_44;
	and.b32  	%r34, %r40, 3;
	setp.lt.u32 	%p15, %r27, 4;
	@%p15 bra 	$L__BB6_39;
	mad.lo.s32 	%r56, %r80, %r41, %r1;
	mul.wide.s32 	%rd90, %r56, 4;
	add.s64 	%rd91, %rd2, %rd90;
	mov.b32 	%r57, 0;
	st.global.u32 	[%rd91], %r57;
	mul.wide.s32 	%rd92, %r41, 4;
	add.s64 	%rd93, %rd91, %rd92;
	st.global.u32 	[%rd93], %r57;
	add.s64 	%rd94, %rd93, %rd92;
	st.global.u32 	[%rd94], %r57;
	add.s64 	%rd95, %rd94, %rd92;
	st.global.u32 	[%rd95], %r57;
	add.s32 	%r80, %r80, 4;
$L__BB6_39:
	setp.eq.s32 	%p16, %r34, 0;
	@%p16 bra 	$L__BB6_44;
	setp.eq.s32 	%p17, %r34, 1;
	@%p17 bra 	$L__BB6_42;
	mad.lo.s32 	%r58, %r80, %r41, %r1;
	mul.wide.s32 	%rd96, %r58, 4;
	add.s64 	%rd97, %rd2, %rd96;
	mov.b32 	%r59, 0;
	st.global.u32 	[%rd97], %r59;
	mul.wide.s32 	%rd98, %r41, 4;
	add.s64 	%rd99, %rd97, %rd98;
	st.global.u32 	[%rd99], %r59;
	add.s32 	%r80, %r80, 2;
$L__BB6_42:
	and.b32  	%r60, %r40, 1;
	setp.eq.b32 	%p18, %r60, 1;
	not.pred 	%p19, %p18;
	@%p19 bra 	$L__BB6_44;
	mad.lo.s32 	%r61, %r80, %r41, %r1;
	mul.wide.s32 	%rd100, %r61, 4;
	add.s64 	%rd101, %rd2, %rd100;
	mov.b32 	%r62, 0;
	st.global.u32 	[%rd101], %r62;
$L__BB6_44:
	ret;

}
	// .globl	_Z10eval_errorPfS_S_S_S_S_S_S_S_S_ii
.visible .entry _Z10eval_errorPfS_S_S_S_S_S_S_S_S_ii(
	.param .u64 .ptr .align 1 _Z10eval_errorPfS_S_S_S_S_S_S_S_S_ii_param_0,
	.param .u64 .ptr .align 1 _Z10eval_errorPfS_S_S_S_S_S_S_S_S_ii_param_1,
	.param .u64 .ptr .align 1 _Z10eval_errorPfS_S_S_S_S_S_S_S_S_ii_param_2,
	.param .u64 .ptr .align 1 _Z10eval_errorPfS_S_S_S_S_S_S_S_S_ii_param_3,
	.param .u64 .ptr .align 1 _Z10eval_errorPfS_S_S_S_S_S_S_S_S_ii_param_4,
	.param .u64 .ptr .align 1 _Z10eval_errorPfS_S_S_S_S_S_S_S_S_ii_param_5,
	.param .u64 .ptr .align 1 _Z10eval_errorPfS_S_S_S_S_S_S_S_S_ii_param_6,
	.param .u64 .ptr .align 1 _Z10eval_errorPfS_S_S_S_S_S_S_S_S_ii_param_7,
	.param .u64 .ptr .align 1 _Z10eval_errorPfS_S_S_S_S_S_S_S_S_ii_param_8,
	.param .u64 .ptr .align 1 _Z10eval_errorPfS_S_S_S_S_S_S_S_S_ii_param_9,
	.param .u32 _Z10eval_errorPfS_S_S_S_S_S_S_S_S_ii_param_10,
	.param .u32 _Z10eval_errorPfS_S_S_S_S_S_S_S_S_ii_param_11
)
{
	.local .align 8 .b8 	__local_depot7[40];
	.reg .b64 	%SP;
	.reg .b64 	%SPL;
	.reg .pred 	%p<31>;
	.reg .b32 	%r<58>;
	.reg .b32 	%f<125>;
	.reg .b64 	%rd<96>;

	mov.u64 	%SPL, __local_depot7;
	ld.param.u64 	%rd24, [_Z10eval_errorPfS_S_S_S_S_S_S_S_S_ii_param_0];
	ld.param.u64 	%rd18, [_Z10eval_errorPfS_S_S_S_S_S_S_S_S_ii_param_4];
	ld.param.u64 	%rd19, [_Z10eval_errorPfS_S_S_S_S_S_S_S_S_ii_param_5];
	ld.param.u64 	%rd22, [_Z10eval_errorPfS_S_S_S_S_S_S_S_S_ii_param_8];
	ld.param.u64 	%rd23, [_Z10eval_errorPfS_S_S_S_S_S_S_S_S_ii_param_9];
	ld.param.u32 	%r36, [_Z10eval_errorPfS_S_S_S_S_S_S_S_S_ii_param_10];
	ld.param.u32 	%r37, [_Z10eval_errorPfS_S_S_S_S_S_S_S_S_ii_param_11];
	cvta.to.global.u64 	%rd1, %rd24;
	add.u64 	%rd2, %SPL, 0;
	mov.u32 	%r38, %ntid.x;
	mov.u32 	%r39, %ctaid.x;
	mov.u32 	%r40, %tid.x;
	mad.lo.s32 	%r1, %r38, %r39, %r40;
	setp.ge.s32 	%p1, %r1, %r36;
	@%p1 bra 	$L__BB7_48;
	setp.lt.s32 	%p2, %r37, 1;
	mov.f32 	%f122, 0f00000000;
	mov.f32 	%f123, %f122;
	mov.f32 	%f124, %f122;
	@%p2 bra 	$L__BB7_47;
	and.b32  	%r2, %r37, 15;
	setp.lt.u32 	%p3, %r37, 16;
	mov.b32 	%r46, 0;
	@%p3 bra 	$L__BB7_5;
	and.b32  	%r46, %r37, 2147483632;
	neg.s32 	%r52, %r46;
	shl.b32 	%r5, %r36, 4;
	add.s64 	%rd93, %rd2, 32;
	mul.wide.s32 	%rd28, %r36, 4;
	mov.u32 	%r51, %r1;
$L__BB7_4:
	.pragma "nounroll";
	mul.wide.s32 	%rd26, %r51, 4;
	add.s64 	%rd27, %rd1, %rd26;
	ld.global.f32 	%f27, [%rd27];
	add.s64 	%rd29, %rd27, %rd28;
	ld.global.f32 	%f28, [%rd29];
	st.local.v2.f32 	[%rd93+-32], {%f27, %f28};
	add.s64 	%rd30, %rd29, %rd28;
	ld.global.f32 	%f29, [%rd30];
	add.s64 	%rd31, %rd30, %rd28;
	ld.global.f32 	%f30, [%rd31];
	st.local.v2.f32 	[%rd93+-24], {%f29, %f30};
	add.s64 	%rd32, %rd31, %rd28;
	ld.global.f32 	%f31, [%rd32];
	add.s64 	%rd33, %rd32, %rd28;
	ld.global.f32 	%f32, [%rd33];
	st.local.v2.f32 	[%rd93+-16], {%f31, %f32};
	add.s64 	%rd34, %rd33, %rd28;
	ld.global.f32 	%f33, [%rd34];
	add.s64 	%rd35, %rd34, %rd28;
	ld.global.f32 	%f34, [%rd35];
	st.local.v2.f32 	[%rd93+-8], {%f33, %f34};
	add.s64 	%rd36, %rd35, %rd28;
	ld.global.f32 	%f35, [%rd36];
	add.s64 	%rd37, %rd36, %rd28;
	ld.global.f32 	%f36, [%rd37];
	st.local.v2.f32 	[%rd93], {%f35, %f36};
	add.s64 	%rd38, %rd37, %rd28;
	ld.global.f32 	%f37, [%rd38];
	add.s64 	%rd39, %rd38, %rd28;
	ld.global.f32 	%f38, [%rd39];
	st.local.v2.f32 	[%rd93+8], {%f37, %f38};
	add.s64 	%rd40, %rd39, %rd28;
	ld.global.f32 	%f39, [%rd40];
	add.s64 	%rd41, %rd40, %rd28;
	ld.global.f32 	%f40, [%rd41];
	st.local.v2.f32 	[%rd93+16], {%f39, %f40};
	add.s64 	%rd42, %rd41, %rd28;
	ld.global.f32 	%f41, [%rd42];
	add.s64 	%rd43, %rd42, %rd28;
	ld.global.f32 	%f42, [%rd43];
	st.local.v2.f32 	[%rd93+24], {%f41, %f42};
	add.s32 	%r52, %r52, 16;
	add.s32 	%r51, %r51, %r5;
	add.s64 	%rd93, %rd93, 64;
	setp.eq.s32 	%p4, %r52, 0;
	@%p4 bra 	$L__BB7_5;
	bra.uni 	$L__BB7_4;
$L__BB7_5:
	setp.eq.s32 	%p5, %r2, 0;
	@%p5 bra 	$L__BB7_14;
	and.b32  	%r7, %r37, 7;
	setp.lt.u32 	%p6, %r2, 8;
	@%p6 bra 	$L__BB7_8;
	mad.lo.s32 	%r42, %r46, %r36, %r1;
	mul.wide.s32 	%rd44, %r42, 4;
	add.s64 	%rd45, %rd1, %rd44;
	ld.global.f32 	%f43, [%rd45];
	mul.wide.u32 	%rd46, %r46, 4;
	add.s64 	%rd47, %rd2, %rd46;
	st.local.f32 	[%rd47], %f43;
	mul.wide.s32 	%rd48, %r36, 4;
	add.s64 	%rd49, %rd45, %rd48;
	ld.global.f32 	%f44, [%rd49];
	st.local.f32 	[%rd47+4], %f44;
	add.s64 	%rd50, %rd49, %rd48;
	ld.global.f32 	%f45, [%rd50];
	st.local.f32 	[%rd47+8], %f45;
	add.s64 	%rd51, %rd50, %rd48;
	ld.global.f32 	%f46, [%rd51];
	st.local.f32 	[%rd47+12], %f46;
	add.s64 	%rd52, %rd51, %rd48;
	ld.global.f32 	%f47, [%rd52];
	st.local.f32 	[%rd47+16], %f47;
	add.s64 	%rd53, %rd52, %rd48;
	ld.global.f32 	%f48, [%rd53];
	st.local.f32 	[%rd47+20], %f48;
	add.s64 	%rd54, %rd53, %rd48;
	ld.global.f32 	%f49, [%rd54];
	st.local.f32 	[%rd47+24], %f49;
	add.s64 	%rd55, %rd54, %rd48;
	ld.global.f32 	%f50, [%rd55];
	st.local.f32 	[%rd47+28], %f50;
	add.s32 	%r46, %r46, 8;
$L__BB7_8:
	setp.eq.s32 	%p7, %r7, 0;
	@%p7 bra 	$L__BB7_14;
	and.b32  	%r10, %r37, 3;
	setp.lt.u32 	%p8, %r7, 4;
	@%p8 bra 	$L__BB7_11;
	mad.lo.s32 	%r43, %r46, %r36, %r1;
	mul.wide.s32 	%rd56, %r43, 4;
	add.s64 	%rd57, %rd1, %rd56;
	ld.global.f32 	%f51, [%rd57];
	mul.wide.u32 	%rd58, %r46, 4;
	add.s64 	%rd59, %rd2, %rd58;
	st.local.f32 	[%rd59], %f51;
	mul.wide.s32 	%rd60, %r36, 4;
	add.s64 	%rd61, %rd57, %rd60;
	ld.global.f32 	%f52, [%rd61];
	st.local.f32 	[%rd59+4], %f52;
	add.s64 	%rd62, %rd61, %rd60;
	ld.global.f32 	%f53, [%rd62];
	st.local.f32 	[%rd59+8], %f53;
	add.s64 	%rd63, %rd62, %rd60;
	ld.global.f32 	%f54, [%rd63];
	st.local.f32 	[%rd59+12], %f54;
	add.s32 	%r46, %r46, 4;
$L__BB7_11:
	setp.eq.s32 	%p9, %r10, 0;
	@%p9 bra 	$L__BB7_14;
	mul.wide.u32 	%rd64, %r46, 4;
	add.s64 	%rd92, %rd2, %rd64;
	mad.lo.s32 	%r50, %r46, %r36, %r1;
	neg.s32 	%r49, %r10;
$L__BB7_13:
	.pragma "nounroll";
	mul.wide.s32 	%rd65, %r50, 4;
	add.s64 	%rd66, %rd1, %rd65;
	ld.global.f32 	%f55, [%rd66];
	st.local.f32 	[%rd92], %f55;
	add.s64 	%rd92, %rd92, 4;
	add.s32 	%r50, %r50, %r36;
	add.s32 	%r49, %r49, 1;
	setp.ne.s32 	%p10, %r49, 0;
	@%p10 bra 	$L__BB7_13;
$L__BB7_14:
	and.b32  	%r19, %r37, 3;
	setp.lt.u32 	%p11, %r37, 4;
	mov.b32 	%r55, 0;
	mov.f32 	%f124, 0f00000000;
	mov.f32 	%f123, %f124;
	mov.f32 	%f122, %f124;
	@%p11 bra 	$L__BB7_17;
	and.b32  	%r55, %r37, 2147483644;
	neg.s32 	%r53, %r55;
	add.s64 	%rd94, %rd2, 8;
	mov.b32 	%r54, 0;
	mov.f32 	%f124, 0f00000000;
$L__BB7_16:
	ld.local.v2.f32 	{%f59, %f60}, [%rd94+-8];
	setp.eq.s32 	%p12, %r54, 0;
	selp.f32 	%f61, 0f3FB504F3, 0fBF800000, %p12;
	fma.rn.f32 	%f62, %f59, %f61, %f122;
	fma.rn.f32 	%f63, %f59, %f61, %f123;
	fma.rn.f32 	%f64, %f59, %f61, %f124;
	selp.f32 	%f65, 0fC0000000, 0fBF800000, %p12;
	fma.rn.f32 	%f66, %f60, %f65, %f62;
	selp.f32 	%f67, 0f40800000, 0fBF800000, %p12;
	fma.rn.f32 	%f68, %f60, %f67, %f63;
	fma.rn.f32 	%f69, %f60, %f65, %f64;
	ld.local.v2.f32 	{%f70, %f71}, [%rd94];
	selp.f32 	%f72, 0fC05DB3D7, 0fBF800000, %p12;
	fma.rn.f32 	%f73, %f70, %f72, %f66;
	selp.f32 	%f74, 0fA7900000, 0fBF800000, %p12;
	fma.rn.f32 	%f75, %f70, %f74, %f68;
	selp.f32 	%f76, 0f405DB3D7, 0fBF800000, %p12;
	fma.rn.f32 	%f77, %f70, %f76, %f69;
	selp.f32 	%f78, 0f401CC471, 0fBF800000, %p12;
	fma.rn.f32 	%f122, %f71, %f78, %f73;
	selp.f32 	%f79, 0f40EB26A9, 0fBF800000, %p12;
	fma.rn.f32 	%f123, %f71, %f79, %f75;
	fma.rn.f32 	%f124, %f71, %f78, %f77;
	add.s32 	%r54, %r54, 4;
	add.s32 	%r53, %r53, 4;
	add.s64 	%rd94, %rd94, 16;
	setp.ne.s32 	%p13, %r53, 0;
	@%p13 bra 	$L__BB7_16;
$L__BB7_17:
	setp.eq.s32 	%p14, %r19, 0;
	@%p14 bra 	$L__BB7_47;
	mul.wide.u32 	%rd67, %r55, 4;
	add.s64 	%rd95, %rd2, %rd67;
	neg.s32 	%r56, %r19;
$L__BB7_19:
	.pragma "nounroll";
	ld.local.f32 	%f16, [%rd95];
	mov.f32 	%f119, 0f3FB504F3;
	setp.gt.s32 	%p15, %r55, 1;
	@%p15 bra 	$L__BB7_23;
	setp.eq.s32 	%p18, %r55, 0;
	@%p18 bra 	$L__BB7_28;
	setp.eq.s32 	%p19, %r55, 1;
	@%p19 bra 	$L__BB7_22;
	bra.uni 	$L__BB7_27;
$L__BB7_22:
	mov.f32 	%f119, 0fC0000000;
	bra.uni 	$L__BB7_28;
$L__BB7_23:
	setp.eq.s32 	%p16, %r55, 2;
	@%p16 bra 	$L__BB7_26;
	setp.ne.s32 	%p17, %r55, 3;
	@%p17 bra 	$L__BB7_27;
	mov.f32 	%f119, 0f401CC471;
	bra.uni 	$L__BB7_28;
$L__BB7_26:
	mov.f32 	%f119, 0fC05DB3D7;
	bra.uni 	$L__BB7_28;
$L__BB7_27:
	mov.f32 	%f119, 0fBF800000;
$L__BB7_28:
	fma.rn.f32 	%f122, %f16, %f119, %f122;
	mov.f32 	%f120, 0f3FB504F3;
	setp.gt.s32 	%p20, %r55, 1;
	@%p20 bra 	$L__BB7_32;
	setp.eq.s32 	%p23, %r55, 0;
	@%p23 bra 	$L__BB7_37;
	setp.eq.s32 	%p24, %r55, 1;
	@%p24 bra 	$L__BB7_31;
	bra.uni 	$L__BB7_36;
$L__BB7_31:
	mov.f32 	%f120, 0f40800000;
	bra.uni 	$L__BB7_37;
$L__BB7_32:
	setp.eq.s32 	%p21, %r55, 2;
	@%p21 bra 	$L__BB7_35;
	setp.ne.s32 	%p22, %r55, 3;
	@%p22 bra 	$L__BB7_36;
	mov.f32 	%f120, 0f40EB26A9;
	bra.uni 	$L__BB7_37;
$L__BB7_35:
	mov.f32 	%f120, 0fA7900000;
	bra.uni 	$L__BB7_37;
$L__BB7_36:
	mov.f32 	%f120, 0fBF800000;
$L__BB7_37:
	fma.rn.f32 	%f123, %f16, %f120, %f123;
	mov.f32 	%f121, 0f3FB504F3;
	setp.gt.s32 	%p25, %r55, 1;
	@%p25 bra 	$L__BB7_41;
	setp.eq.s32 	%p28, %r55, 0;
	@%p28 bra 	$L__BB7_46;
	setp.eq.s32 	%p29, %r55, 1;
	@%p29 bra 	$L__BB7_40;
	bra.uni 	$L__BB7_45;
$L__BB7_40:
	mov.f32 	%f121, 0fC0000000;
	bra.uni 	$L__BB7_46;
$L__BB7_41:
	setp.eq.s32 	%p26, %r55, 2;
	@%p26 bra 	$L__BB7_44;
	setp.ne.s32 	%p27, %r55, 3;
	@%p27 bra 	$L__BB7_45;
	mov.f32 	%f121, 0f401CC471;
	bra.uni 	$L__BB7_46;
$L__BB7_44:
	mov.f32 	%f121, 0f405DB3D7;
	bra.uni 	$L__BB7_46;
$L__BB7_45:
	mov.f32 	%f121, 0fBF800000;
$L__BB7_46:
	fma.rn.f32 	%f124, %f16, %f121, %f124;
	add.s32 	%r55, %r55, 1;
	add.s64 	%rd95, %rd95, 4;
	add.s32 	%r56, %r56, 1;
	setp.ne.s32 	%p30, %r56, 0;
	@%p30 bra 	$L__BB7_19;
$L__BB7_47:
	ld.param.u64 	%rd91, [_Z10eval_errorPfS_S_S_S_S_S_S_S_S_ii_param_7];
	ld.param.u64 	%rd90, [_Z10eval_errorPfS_S_S_S_S_S_S_S_S_ii_param_6];
	ld.param.u64 	%rd89, [_Z10eval_errorPfS_S_S_S_S_S_S_S_S_ii_param_3];
	ld.param.u64 	%rd88, [_Z10eval_errorPfS_S_S_S_S_S_S_S_S_ii_param_2];
	ld.param.u64 	%rd87, [_Z10eval_errorPfS_S_S_S_S_S_S_S_S_ii_param_1];
	cvta.to.global.u64 	%rd68, %rd87;
	mul.wide.s32 	%rd69, %r1, 4;
	add.s64 	%rd70, %rd68, %rd69;
	ld.global.f32 	%f95, [%rd70];
	cvta.to.global.u64 	%rd71, %rd88;
	add.s64 	%rd72, %rd71, %rd69;
	ld.global.f32 	%f96, [%rd72];
	sub.f32 	%f97, %f95, %f96;
	sub.f32 	%f98, %f122, %f97;
	cvta.to.global.u64 	%rd73, %rd91;
	add.s64 	%rd74, %rd73, %rd69;
	st.global.f32 	[%rd74], %f98;
	cvta.to.global.u64 	%rd75, %rd89;
	add.s64 	%rd76, %rd75, %rd69;
	ld.global.f32 	%f99, [%rd76];
	cvta.to.global.u64 	%rd77, %rd18;
	add.s64 	%rd78, %rd77, %rd69;
	ld.global.f32 	%f100, [%rd78];
	sub.f32 	%f101, %f99, %f100;
	sub.f32 	%f102, %f123, %f101;
	cvta.to.global.u64 	%rd79, %rd22;
	add.s64 	%rd80, %rd79, %rd69;
	st.global.f32 	[%rd80], %f102;
	cvta.to.global.u64 	%rd81, %rd19;
	add.s64 	%rd82, %rd81, %rd69;
	ld.global.f32 	%f103, [%rd82];
	cvta.to.global.u64 	%rd83, %rd90;
	add.s64 	%rd84, %rd83, %rd69;
	ld.global.f32 	%f104, [%rd84];
	sub.f32 	%f105, %f103, %f104;
	sub.f32 	%f106, %f124, %f105;
	cvta.to.global.u64 	%rd85, %rd23;
	add.s64 	%rd86, %rd85, %rd69;
	st.global.f32 	[%rd86], %f106;
$L__BB7_48:
	ret;

}
	// .globl	_Z6eval_uPfS_S_S_S_S_S_S_S_S_ii
.visible .entry _Z6eval_uPfS_S_S_S_S_S_S_S_S_ii(
	.param .u64 .ptr .align 1 _Z6eval_uPfS_S_S_S_S_S_S_S_S_ii_param_0,
	.param .u64 .ptr .align 1 _Z6eval_uPfS_S_S_S_S_S_S_S_S_ii_param_1,
	.param .u64 .ptr .align 1 _Z6eval_uPfS_S_S_S_S_S_S_S_S_ii_param_2,
	.param .u64 .ptr .align 1 _Z6eval_uPfS_S_S_S_S_S_S_S_S_ii_param_3,
	.param .u64 .ptr .align 1 _Z6eval_uPfS_S_S_S_S_S_S_S_S_ii_param_4,
	.param .u64 .ptr .align 1 _Z6eval_uPfS_S_S_S_S_S_S_S_S_ii_param_5,
	.param .u64 .ptr .align 1 _Z6eval_uPfS_S_S_S_S_S_S_S_S_ii_param_6,
	.param .u64 .ptr .align 1 _Z6eval_uPfS_S_S_S_S_S_S_S_S_ii_param_7,
	.param .u64 .ptr .align 1 _Z6eval_uPfS_S_S_S_S_S_S_S_S_ii_param_8,
	.param .u64 .ptr .align 1 _Z6eval_uPfS_S_S_S_S_S_S_S_S_ii_param_9,
	.param .u32 _Z6eval_uPfS_S_S_S_S_S_S_S_S_ii_param_10,
	.param .u32 _Z6eval_uPfS_S_S_S_S_S_S_S_S_ii_param_11
)
{
	.local .align 8 .b8 	__local_depot8[40];
	.reg .b64 	%SP;
	.reg .b64 	%SPL;
	.reg .pred 	%p<31>;
	.reg .b32 	%r<58>;
	.reg .b32 	%f<113>;
	.reg .b64 	%rd<73>;

	mov.u64 	%SPL, __local_depot8;
	ld.param.u64 	%rd18, [_Z6eval_uPfS_S_S_S_S_S_S_S_S_ii_param_0];
	ld.param.u64 	%rd15, [_Z6eval_uPfS_S_S_S_S_S_S_S_S_ii_param_7];
	ld.param.u64 	%rd16, [_Z6eval_uPfS_S_S_S_S_S_S_S_S_ii_param_8];
	ld.param.u64 	%rd17, [_Z6eval_uPfS_S_S_S_S_S_S_S_S_ii_param_9];
	ld.param.u32 	%r36, [_Z6eval_uPfS_S_S_S_S_S_S_S_S_ii_param_10];
	ld.param.u32 	%r37, [_Z6eval_uPfS_S_S_S_S_S_S_S_S_ii_param_11];
	cvta.to.global.u64 	%rd1, %rd18;
	add.u64 	%rd2, %SPL, 0;
	mov.u32 	%r38, %ntid.x;
	mov.u32 	%r39, %ctaid.x;
	mov.u32 	%r40, %tid.x;
	mad.lo.s32 	%r1, %r38, %r39, %r40;
	setp.ge.s32 	%p1, %r1, %r36;
	@%p1 bra 	$L__BB8_48;
	setp.lt.s32 	%p2, %r37, 1;
	mov.f32 	%f110, 0f00000000;
	mov.f32 	%f111, %f110;
	mov.f32 	%f112, %f110;
	@%p2 bra 	$L__BB8_47;
	and.b32  	%r2, %r37, 15;
	setp.lt.u32 	%p3, %r37, 16;
	mov.b32 	%r46, 0;
	@%p3 bra 	$L__BB8_5;
	and.b32  	%r46, %r37, 2147483632;
	neg.s32 	%r52, %r46;
	shl.b32 	%r5, %r36, 4;
	add.s64 	%rd70, %rd2, 32;
	mul.wide.s32 	%rd22, %r36, 4;
	mov.u32 	%r51, %r1;
$L__BB8_4:
	.pragma "nounroll";
	mul.wide.s32 	%rd20, %r51, 4;
	add.s64 	%rd21, %rd1, %rd20;
	ld.global.f32 	%f27, [%rd21];
	add.s64 	%rd23, %rd21, %rd22;
	ld.global.f32 	%f28, [%rd23];
	st.local.v2.f32 	[%rd70+-32], {%f27, %f28};
	add.s64 	%rd24, %rd23, %rd22;
	ld.global.f32 	%f29, [%rd24];
	add.s64 	%rd25, %rd24, %rd22;
	ld.global.f32 	%f30, [%rd25];
	st.local.v2.f32 	[%rd70+-24], {%f29, %f30};
	add.s64 	%rd26, %rd25, %rd22;
	ld.global.f32 	%f31, [%rd26];
	add.s64 	%rd27, %rd26, %rd22;
	ld.global.f32 	%f32, [%rd27];
	st.local.v2.f32 	[%rd70+-16], {%f31, %f32};
	add.s64 	%rd28, %rd27, %rd22;
	ld.global.f32 	%f33, [%rd28];
	add.s64 	%rd29, %rd28, %rd22;
	ld.global.f32 	%f34, [%rd29];
	st.local.v2.f32 	[%rd70+-8], {%f33, %f34};
	add.s64 	%rd30, %rd29, %rd22;
	ld.global.f32 	%f35, [%rd30];
	add.s64 	%rd31, %rd30, %rd22;
	ld.global.f32 	%f36, [%rd31];
	st.local.v2.f32 	[%rd70], {%f35, %f36};
	add.s64 	%rd32, %rd31, %rd22;
	ld.global.f32 	%f37, [%rd32];
	add.s64 	%rd33, %rd32, %rd22;
	ld.global.f32 	%f38, [%rd33];
	st.local.v2.f32 	[%rd70+8], {%f37, %f38};
	add.s64 	%rd34, %rd33, %rd22;
	ld.global.f32 	%f39, [%rd34];
	add.s64 	%rd35, %rd34, %rd22;
	ld.global.f32 	%f40, [%rd35];
	st.local.v2.f32 	[%rd70+16], {%f39, %f40};
	add.s64 	%rd36, %rd35, %rd22;
	ld.global.f32 	%f41, [%rd36];
	add.s64 	%rd37, %rd36, %rd22;
	ld.global.f32 	%f42, [%rd37];
	st.local.v2.f32 	[%rd70+24], {%f41, %f42};
	add.s32 	%r52, %r52, 16;
	add.s32 	%r51, %r51, %r5;
	add.s64 	%rd70, %rd70, 64;
	setp.eq.s32 	%p4, %r52, 0;
	@%p4 bra 	$L__BB8_5;
	bra.uni 	$L__BB8_4;
$L__BB8_5:
	setp.eq.s32 	%p5, %r2, 0;
	@%p5 bra 	$L__BB8_14;
	and.b32  	%r7, %r37, 7;
	setp.lt.u32 	%p6, %r2, 8;
	@%p6 bra 	$L__BB8_8;
	mad.lo.s32 	%r42, %r46, %r36, %r1;
	mul.wide.s32 	%rd38, %r42, 4;
	add.s64 	%rd39, %rd1, %rd38;
	ld.global.f32 	%f43, [%rd39];
	mul.wide.u32 	%rd40, %r46, 4;
	add.s64 	%rd41, %rd2, %rd40;
	st.local.f32 	[%rd41], %f43;
	mul.wide.s32 	%rd42, %r36, 4;
	add.s64 	%rd43, %rd39, %rd42;
	ld.global.f32 	%f44, [%rd43];
	st.local.f32 	[%rd41+4], %f44;
	add.s64 	%rd44, %rd43, %rd42;
	ld.global.f32 	%f45, [%rd44];
	st.local.f32 	[%rd41+8], %f45;
	add.s64 	%rd45, %rd44, %rd42;
	ld.global.f32 	%f46, [%rd45];
	st.local.f32 	[%rd41+12], %f46;
	add.s64 	%rd46, %rd45, %rd42;
	ld.global.f32 	%f47, [%rd46];
	st.local.f32 	[%rd41+16], %f47;
	add.s64 	%rd47, %rd46, %rd42;
	ld.global.f32 	%f48, [%rd47];
	st.local.f32 	[%rd41+20], %f48;
	add.s64 	%rd48, %rd47, %rd42;
	ld.global.f32 	%f49, [%rd48];
	st.local.f32 	[%rd41+24], %f49;
	add.s64 	%rd49, %rd48, %rd42;
	ld.global.f32 	%f50, [%rd49];
	st.local.f32 	[%rd41+28], %f50;
	add.s32 	%r46, %r46, 8;
$L__BB8_8:
	setp.eq.s32 	%p7, %r7, 0;
	@%p7 bra 	$L__BB8_14;
	and.b32  	%r10, %r37, 3;
	setp.lt.u32 	%p8, %r7, 4;
	@%p8 bra 	$L__BB8_11;
	mad.lo.s32 	%r43, %r46, %r36, %r1;
	mul.wide.s32 	%rd50, %r43, 4;
	add.s64 	%rd51, %rd1, %rd50;
	ld.global.f32 	%f51, [%rd51];
	mul.wide.u32 	%rd52, %r46, 4;
	add.s64 	%rd53, %rd2, %rd52;
	st.local.f32 	[%rd53], %f51;
	mul.wide.s32 	%rd54, %r36, 4;
	add.s64 	%rd55, %rd51, %rd54;
	ld.global.f32 	%f52, [%rd55];
	st.local.f32 	[%rd53+4], %f52;
	add.s64 	%rd56, %rd55, %rd54;
	ld.global.f32 	%f53, [%rd56];
	st.local.f32 	[%rd53+8], %f53;
	add.s64 	%rd57, %rd56, %rd54;
	ld.global.f32 	%f54, [%rd57];
	st.local.f32 	[%rd53+12], %f54;
	add.s32 	%r46, %r46, 4;
$L__BB8_11:
	setp.eq.s32 	%p9, %r10, 0;
	@%p9 bra 	$L__BB8_14;
	mul.wide.u32 	%rd58, %r46, 4;
	add.s64 	%rd69, %rd2, %rd58;
	mad.lo.s32 	%r50, %r46, %r36, %r1;
	neg.s32 	%r49, %r10;
$L__BB8_13:
	.pragma "nounroll";
	mul.wide.s32 	%rd59, %r50, 4;
	add.s64 	%rd60, %rd1, %rd59;
	ld.global.f32 	%f55, [%rd60];
	st.local.f32 	[%rd69], %f55;
	add.s64 	%rd69, %rd69, 4;
	add.s32 	%r50, %r50, %r36;
	add.s32 	%r49, %r49, 1;
	setp.ne.s32 	%p10, %r49, 0;
	@%p10 bra 	$L__BB8_13;
$L__BB8_14:
	and.b32  	%r19, %r37, 3;
	setp.lt.u32 	%p11, %r37, 4;
	mov.b32 	%r55, 0;
	mov.f32 	%f112, 0f00000000;
	mov.f32 	%f111, %f112;
	mov.f32 	%f110, %f112;
	@%p11 bra 	$L__BB8_17;
	and.b32  	%r55, %r37, 2147483644;
	neg.s32 	%r53, %r55;
	add.s64 	%rd71, %rd2, 8;
	mov.b32 	%r54, 0;
	mov.f32 	%f112, 0f00000000;
$L__BB8_16:
	ld.local.v2.f32 	{%f59, %f60}, [%rd71+-8];
	setp.eq.s32 	%p12, %r54, 0;
	selp.f32 	%f61, 0f3FB504F3, 0fBF800000, %p12;
	fma.rn.f32 	%f62, %f59, %f61, %f110;
	fma.rn.f32 	%f63, %f59, %f61, %f111;
	fma.rn.f32 	%f64, %f59, %f61, %f112;
	selp.f32 	%f65, 0fC0000000, 0fBF800000, %p12;
	fma.rn.f32 	%f66, %f60, %f65, %f62;
	selp.f32 	%f67, 0f40800000, 0fBF800000, %p12;
	fma.rn.f32 	%f68, %f60, %f67, %f63;
	fma.rn.f32 	%f69, %f60, %f65, %f64;
	ld.local.v2.f32 	{%f70, %f71}, [%rd71];
	selp.f32 	%f72, 0fC05DB3D7, 0fBF800000, %p12;
	fma.rn.f32 	%f73, %f70, %f72, %f66;
	selp.f32 	%f74, 0fA7900000, 0fBF800000, %p12;
	fma.rn.f32 	%f75, %f70, %f74, %f68;
	selp.f32 	%f76, 0f405DB3D7, 0fBF800000, %p12;
	fma.rn.f32 	%f77, %f70, %f76, %f69;
	selp.f32 	%f78, 0f401CC471, 0fBF800000, %p12;
	fma.rn.f32 	%f110, %f71, %f78, %f73;
	selp.f32 	%f79, 0f40EB26A9, 0fBF800000, %p12;
	fma.rn.f32 	%f111, %f71, %f79, %f75;
	fma.rn.f32 	%f112, %f71, %f78, %f77;
	add.s32 	%r54, %r54, 4;
	add.s32 	%r53, %r53, 4;
	add.s64 	%rd71, %rd71, 16;
	setp.ne.s32 	%p13, %r53, 0;
	@%p13 bra 	$L__BB8_16;
$L__BB8_17:
	setp.eq.s32 	%p14, %r19, 0;
	@%p14 bra 	$L__BB8_47;
	mul.wide.u32 	%rd61, %r55, 4;
	add.s64 	%rd72, %rd2, %rd61;
	neg.s32 	%r56, %r19;
$L__BB8_19:
	.pragma "nounroll";
	ld.local.f32 	%f16, [%rd72];
	mov.f32 	%f107, 0f3FB504F3;
	setp.gt.s32 	%p15, %r55, 1;
	@%p15 bra 	$L__BB8_23;
	setp.eq.s32 	%p18, %r55, 0;
	@%p18 bra 	$L__BB8_28;
	setp.eq.s32 	%p19, %r55, 1;
	@%p19 bra 	$L__BB8_22;
	bra.uni 	$L__BB8_27;
$L__BB8_22:
	mov.f32 	%f107, 0fC0000000;
	bra.uni 	$L__BB8_28;
$L__BB8_23:
	setp.eq.s32 	%p16, %r55, 2;
	@%p16 bra 	$L__BB8_26;
	setp.ne.s32 	%p17, %r55, 3;
	@%p17 bra 	$L__BB8_27;
	mov.f32 	%f107, 0f401CC471;
	bra.uni 	$L__BB8_28;
$L__BB8_26:
	mov.f32 	%f107, 0fC05DB3D7;
	bra.uni 	$L__BB8_28;
$L__BB8_27:
	mov.f32 	%f107, 0fBF800000;
$L__BB8_28:
	fma.rn.f32 	%f110, %f16, %f107, %f110;
	mov.f32 	%f108, 0f3FB504F3;
	setp.gt.s32 	%p20, %r55, 1;
	@%p20 bra 	$L__BB8_32;
	setp.eq.s32 	%p23, %r55, 0;
	@%p23 bra 	$L__BB8_37;
	setp.eq.s32 	%p24, %r55, 1;
	@%p24 bra 	$L__BB8_31;
	bra.uni 	$L__BB8_36;
$L__BB8_31:
	mov.f32 	%f108, 0f40800000;
	bra.uni 	$L__BB8_37;
$L__BB8_32:
	setp.eq.s32 	%p21, %r55, 2;
	@%p21 bra 	$L__BB8_35;
	setp.ne.s32 	%p22, %r55, 3;
	@%p22 bra 	$L__BB8_36;
	mov.f32 	%f108, 0f40EB26A9;
	bra.uni 	$L__BB8_37;
$L__BB8_35:
	mov.f32 	%f108, 0fA7900000;
	bra.uni 	$L__BB8_37;
$L__BB8_36:
	mov.f32 	%f108, 0fBF800000;
$L__BB8_37:
	fma.rn.f32 	%f111, %f16, %f108, %f111;
	mov.f32 	%f109, 0f3FB504F3;
	setp.gt.s32 	%p25, %r55, 1;
	@%p25 bra 	$L__BB8_41;
	setp.eq.s32 	%p28, %r55, 0;
	@%p28 bra 	$L__BB8_46;
	setp.eq.s32 	%p29, %r55, 1;
	@%p29 bra 	$L__BB8_40;
	bra.uni 	$L__BB8_45;
$L__BB8_40:
	mov.f32 	%f109, 0fC0000000;
	bra.uni 	$L__BB8_46;
$L__BB8_41:
	setp.eq.s32 	%p26, %r55, 2;
	@%p26 bra 	$L__BB8_44;
	setp.ne.s32 	%p27, %r55, 3;
	@%p27 bra 	$L__BB8_45;
	mov.f32 	%f109, 0f401CC471;
	bra.uni 	$L__BB8_46;
$L__BB8_44:
	mov.f32 	%f109, 0f405DB3D7;
	bra.uni 	$L__BB8_46;
$L__BB8_45:
	mov.f32 	%f109, 0fBF800000;
$L__BB8_46:
	fma.rn.f32 	%f112, %f16, %f109, %f112;
	add.s32 	%r55, %r55, 1;
	add.s64 	%rd72, %rd72, 4;
	add.s32 	%r56, %r56, 1;
	setp.ne.s32 	%p30, %r56, 0;
	@%p30 bra 	$L__BB8_19;
$L__BB8_47:
	cvta.to.global.u64 	%rd62, %rd15;
	mul.wide.s32 	%rd63, %r1, 4;
	add.s64 	%rd64, %rd62, %rd63;
	st.global.f32 	[%rd64], %f110;
	cvta.to.global.u64 	%rd65, %rd16;
	add.s64 	%rd66, %rd65, %rd63;
	st.global.f32 	[%rd66], %f111;
	cvta.to.global.u64 	%rd67, %rd17;
	add.s64 	%rd68, %rd67, %rd63;
	st.global.f32 	[%rd68], %f112;
$L__BB8_48:
	ret;

}
	// .globl	_Z8eval_rhsPfS_S_S_PiS0_S0_S0_S_fiii
.visible .entry _Z8eval_rhsPfS_S_S_PiS0_S0_S0_S_fiii(
	.param .u64 .ptr .align 1 _Z8eval_rhsPfS_S_S_PiS0_S0_S0_S_fiii_param_0,
	.param .u64 .ptr .align 1 _Z8eval_rhsPfS_S_S_PiS0_S0_S0_S_fiii_param_1,
	.param .u64 .ptr .align 1 _Z8eval_rhsPfS_S_S_PiS0_S0_S0_S_fiii_param_2,
	.param .u64 .ptr .align 1 _Z8eval_rhsPfS_S_S_PiS0_S0_S0_S_fiii_param_3,
	.param .u64 .ptr .align 1 _Z8eval_rhsPfS_S_S_PiS0_S0_S0_S_fiii_param_4,
	.param .u64 .ptr .align 1 _Z8eval_rhsPfS_S_S_PiS0_S0_S0_S_fiii_param_5,
	.param .u64 .ptr .align 1 _Z8eval_rhsPfS_S_S_PiS0_S0_S0_S_fiii_param_6,
	.param .u64 .ptr .align 1 _Z8eval_rhsPfS_S_S_PiS0_S0_S0_S_fiii_param_7,
	.param .u64 .ptr .align 1 _Z8eval_rhsPfS_S_S_PiS0_S0_S0_S_fiii_param_8,
	.param .f32 _Z8eval_rhsPfS_S_S_PiS0_S0_S0_S_fiii_param_9,
	.param .u32 _Z8eval_rhsPfS_S_S_PiS0_S0_S0_S_fiii_param_10,
	.param .u32 _Z8eval_rhsPfS_S_S_PiS0_S0_S0_S_fiii_param_11,
	.param .u32 _Z8eval_rhsPfS_S_S_PiS0_S0_S0_S_fiii_param_12
)
{
	.reg .pred 	%p<16>;
	.reg .b32 	%r<63>;
	.reg .b32 	%f<54>;
	.reg .b64 	%rd<78>;
	.reg .b64 	%fd<11>;

	ld.param.u64 	%rd16, [_Z8eval_rhsPfS_S_S_PiS0_S0_S0_S_fiii_param_0];
	ld.param.u64 	%rd17, [_Z8eval_rhsPfS_S_S_PiS0_S0_S0_S_fiii_param_2];
	ld.param.u64 	%rd18, [_Z8eval_rhsPfS_S_S_PiS0_S0_S0_S_fiii_param_3];
	ld.param.u64 	%rd11, [_Z8eval_rhsPfS_S_S_PiS0_S0_S0_S_fiii_param_4];
	ld.param.u64 	%rd12, [_Z8eval_rhsPfS_S_S_PiS0_S0_S0_S_fiii_param_5];
	ld.param.u64 	%rd13, [_Z8eval_rhsPfS_S_S_PiS0_S0_S0_S_fiii_param_6];
	ld.param.u64 	%rd14, [_Z8eval_rhsPfS_S_S_PiS0_S0_S0_S_fiii_param_7];
	ld.param.u64 	%rd15, [_Z8eval_rhsPfS_S_S_PiS0_S0_S0_S_fiii_param_8];
	ld.param.f32 	%f28, [_Z8eval_rhsPfS_S_S_PiS0_S0_S0_S_fiii_param_9];
	ld.param.u32 	%r27, [_Z8eval_rhsPfS_S_S_PiS0_S0_S0_S_fiii_param_10];
	ld.param.u32 	%r28, [_Z8eval_rhsPfS_S_S_PiS0_S0_S0_S_fiii_param_11];
	ld.param.u32 	%r29, [_Z8eval_rhsPfS_S_S_PiS0_S0_S0_S_fiii_param_12];
	cvta.to.global.u64 	%rd1, %rd16;
	cvta.to.global.u64 	%rd2, %rd17;
	cvta.to.global.u64 	%rd3, %rd18;
	mov.u32 	%r30, %ntid.x;
	mov.u32 	%r31, %ctaid.x;
	mov.u32 	%r32, %tid.x;
	mad.lo.s32 	%r1, %r30, %r31, %r32;
	setp.ge.s32 	%p1, %r1, %r29;
	@%p1 bra 	$L__BB9_34;
	cvta.to.global.u64 	%rd19, %rd15;
	cvta.to.global.u64 	%rd20, %rd11;
	cvta.to.global.u64 	%rd21, %rd12;
	cvta.to.global.u64 	%rd22, %rd13;
	mul.wide.s32 	%rd23, %r1, 4;
	add.s64 	%rd4, %rd19, %rd23;
	add.s64 	%rd24, %rd20, %rd23;
	ld.global.u32 	%r2, [%rd24];
	add.s64 	%rd25, %rd21, %rd23;
	ld.global.u32 	%r3, [%rd25];
	add.s64 	%rd26, %rd22, %rd23;
	ld.global.u32 	%r4, [%rd26];
	setp.lt.s32 	%p2, %r27, 1;
	@%p2 bra 	$L__BB9_34;
	cvta.to.global.u64 	%rd27, %rd14;
	ld.global.f32 	%f29, [%rd4];
	mul.wide.s32 	%rd28, %r2, 4;
	add.s64 	%rd5, %rd27, %rd28;
	mul.wide.s32 	%rd29, %r3, 4;
	add.s64 	%rd6, %rd27, %rd29;
	mul.wide.s32 	%rd30, %r4, 4;
	add.s64 	%rd7, %rd27, %rd30;
	cvt.f64.f32 	%fd2, %f29;
	rcp.rn.f64 	%fd3, %fd2;
	cvt.f64.f32 	%fd4, %f28;
	mul.f64 	%fd1, %fd3, %fd4;
	setp.eq.s32 	%p3, %r27, 1;
	mov.b32 	%r62, 0;
	@%p3 bra 	$L__BB9_23;
	and.b32  	%r34, %r27, 2147483646;
	neg.s32 	%r61, %r34;
	add.s32 	%r57, %r4, %r28;
	add.s32 	%r56, %r3, %r28;
	add.s32 	%r55, %r2, %r28;
	mov.u32 	%r54, %r1;
	mov.u32 	%r58, %r4;
	mov.u32 	%r59, %r3;
	mov.u32 	%r60, %r2;
$L__BB9_4:
	ld.global.u32 	%r35, [%rd5];
	setp.ne.s32 	%p4, %r1, %r35;
	@%p4 bra 	$L__BB9_6;
	mul.wide.s32 	%rd33, %r60, 4;
	add.s64 	%rd34, %rd2, %rd33;
	ld.global.f32 	%f45, [%rd34];
	bra.uni 	$L__BB9_7;
$L__BB9_6:
	mul.wide.s32 	%rd31, %r60, 4;
	add.s64 	%rd32, %rd3, %rd31;
	ld.global.f32 	%f45, [%rd32];
$L__BB9_7:
	ld.global.u32 	%r36, [%rd6];
	setp.ne.s32 	%p5, %r1, %r36;
	@%p5 bra 	$L__BB9_9;
	mul.wide.s32 	%rd37, %r59, 4;
	add.s64 	%rd38, %rd2, %rd37;
	ld.global.f32 	%f46, [%rd38];
	bra.uni 	$L__BB9_10;
$L__BB9_9:
	mul.wide.s32 	%rd35, %r59, 4;
	add.s64 	%rd36, %rd3, %rd35;
	ld.global.f32 	%f46, [%rd36];
$L__BB9_10:
	ld.global.u32 	%r37, [%rd7];
	setp.ne.s32 	%p6, %r1, %r37;
	@%p6 bra 	$L__BB9_12;
	mul.wide.s32 	%rd41, %r58, 4;
	add.s64 	%rd42, %rd2, %rd41;
	ld.global.f32 	%f47, [%rd42];
	bra.uni 	$L__BB9_13;
$L__BB9_12:
	mul.wide.s32 	%rd39, %r58, 4;
	add.s64 	%rd40, %rd3, %rd39;
	ld.global.f32 	%f47, [%rd40];
$L__BB9_13:
	ld.param.u64 	%rd76, [_Z8eval_rhsPfS_S_S_PiS0_S0_S0_S_fiii_param_1];
	cvta.to.global.u64 	%rd43, %rd76;
	mul.wide.s32 	%rd44, %r54, 4;
	add.s64 	%rd8, %rd43, %rd44;
	ld.global.f32 	%f30, [%rd8];
	add.f32 	%f31, %f45, %f30;
	add.f32 	%f32, %f46, %f31;
	add.f32 	%f33, %f47, %f32;
	cvt.f64.f32 	%fd5, %f33;
	mul.f64 	%fd6, %fd1, %fd5;
	cvt.rn.f32.f64 	%f34, %fd6;
	add.s64 	%rd9, %rd1, %rd44;
	st.global.f32 	[%rd9], %f34;
	ld.global.u32 	%r38, [%rd5];
	setp.eq.s32 	%p7, %r1, %r38;
	@%p7 bra 	$L__BB9_15;
	mul.wide.s32 	%rd45, %r55, 4;
	add.s64 	%rd46, %rd3, %rd45;
	ld.global.f32 	%f48, [%rd46];
	bra.uni 	$L__BB9_16;
$L__BB9_15:
	mul.wide.s32 	%rd47, %r55, 4;
	add.s64 	%rd48, %rd2, %rd47;
	ld.global.f32 	%f48, [%rd48];
$L__BB9_16:
	ld.global.u32 	%r39, [%rd6];
	setp.eq.s32 	%p8, %r1, %r39;
	@%p8 bra 	$L__BB9_18;
	mul.wide.s32 	%rd49, %r56, 4;
	add.s64 	%rd50, %rd3, %rd49;
	ld.global.f32 	%f49, [%rd50];
	bra.uni 	$L__BB9_19;
$L__BB9_18:
	mul.wide.s32 	%rd51, %r56, 4;
	add.s64 	%rd52, %rd2, %rd51;
	ld.global.f32 	%f49, [%rd52];
$L__BB9_19:
	ld.global.u32 	%r40, [%rd7];
	setp.eq.s32 	%p9, %r1, %r40;
	@%p9 bra 	$L__BB9_21;
	mul.wide.s32 	%rd53, %r57, 4;
	add.s64 	%rd54, %rd3, %rd53;
	ld.global.f32 	%f50, [%rd54];
	bra.uni 	$L__BB9_22;
$L__BB9_21:
	mul.wide.s32 	%rd55, %r57, 4;
	add.s64 	%rd56, %rd2, %rd55;
	ld.global.f32 	%f50, [%rd56];
$L__BB9_22:
	and.b32  	%r62, %r27, 2147483646;
	mul.wide.s32 	%rd57, %r29, 4;
	add.s64 	%rd58, %rd8, %rd57;
	ld.global.f32 	%f35, [%rd58];
	add.f32 	%f36, %f48, %f35;
	add.f32 	%f37, %f49, %f36;
	add.f32 	%f38, %f50, %f37;
	cvt.f64.f32 	%fd7, %f38;
	mul.f64 	%fd8, %fd1, %fd7;
	cvt.rn.f32.f64 	%f39, %fd8;
	add.s64 	%rd59, %rd9, %rd57;
	st.global.f32 	[%rd59], %f39;
	add.s32 	%r61, %r61, 2;
	shl.b32 	%r41, %r28, 1;
	add.s32 	%r60, %r60, %r41;
	add.s32 	%r59, %r59, %r41;
	add.s32 	%r58, %r58, %r41;
	add.s32 	%r57, %r57, %r41;
	add.s32 	%r56, %r56, %r41;
	add.s32 	%r55, %r55, %r41;
	shl.b32 	%r42, %r29, 1;
	add.s32 	%r54, %r54, %r42;
	setp.ne.s32 	%p10, %r61, 0;
	@%p10 bra 	$L__BB9_4;
$L__BB9_23:
	and.b32  	%r43, %r27, 1;
	setp.eq.b32 	%p11, %r43, 1;
	not.pred 	%p12, %p11;
	@%p12 bra 	$L__BB9_34;
	ld.global.u32 	%r44, [%rd5];
	setp.eq.s32 	%p13, %r1, %r44;
	@%p13 bra 	$L__BB9_26;
	mad.lo.s32 	%r45, %r62, %r28, %r2;
	mul.wide.s32 	%rd60, %r45, 4;
	add.s64 	%rd61, %rd3, %rd60;
	ld.global.f32 	%f51, [%rd61];
	bra.uni 	$L__BB9_27;
$L__BB9_26:
	mad.lo.s32 	%r46, %r62, %r28, %r2;
	mul.wide.s32 	%rd62, %r46, 4;
	add.s64 	%rd63, %rd2, %rd62;
	ld.global.f32 	%f51, [%rd63];
$L__BB9_27:
	ld.global.u32 	%r47, [%rd6];
	setp.eq.s32 	%p14, %r1, %r47;
	@%p14 bra 	$L__BB9_29;
	mad.lo.s32 	%r48, %r62, %r28, %r3;
	mul.wide.s32 	%rd64, %r48, 4;
	add.s64 	%rd65, %rd3, %rd64;
	ld.global.f32 	%f52, [%rd65];
	bra.uni 	$L__BB9_30;
$L__BB9_29:
	mad.lo.s32 	%r49, %r62, %r28, %r3;
	mul.wide.s32 	%rd66, %r49, 4;
	add.s64 	%rd67, %rd2, %rd66;
	ld.global.f32 	%f52, [%rd67];
$L__BB9_30:
	ld.global.u32 	%r50, [%rd7];
	setp.eq.s32 	%p15, %r1, %r50;
	@%p15 bra 	$L__BB9_32;
	mad.lo.s32 	%r51, %r62, %r28, %r4;
	mul.wide.s32 	%rd68, %r51, 4;
	add.s64 	%rd69, %rd3, %rd68;
	ld.global.f32 	%f53, [%rd69];
	bra.uni 	$L__BB9_33;
$L__BB9_32:
	mad.lo.s32 	%r52, %r62, %r28, %r4;
	mul.wide.s32 	%rd70, %r52, 4;
	add.s64 	%rd71, %rd2, %rd70;
	ld.global.f32 	%f53, [%rd71];
$L__BB9_33:
	ld.param.u64 	%rd77, [_Z8eval_rhsPfS_S_S_PiS0_S0_S0_S_fiii_param_1];
	mad.lo.s32 	%r53, %r62, %r29, %r1;
	cvta.to.global.u64 	%rd72, %rd77;
	mul.wide.s32 	%rd73, %r53, 4;
	add.s64 	%rd74, %rd72, %rd73;
	ld.global.f32 	%f40, [%rd74];
	add.f32 	%f41, %f51, %f40;
	add.f32 	%f42, %f52, %f41;
	add.f32 	%f43, %f53, %f42;
	cvt.f64.f32 	%fd9, %f43;
	mul.f64 	%fd10, %fd1, %fd9;
	cvt.rn.f32.f64 	%f44, %fd10;
	add.s64 	%rd75, %rd1, %rd73;
	st.global.f32 	[%rd75], %f44;
$L__BB9_34:
	ret;

}
	// .globl	_Z15rk4_tempstoragePfS_S_fii
.visible .entry _Z15rk4_tempstoragePfS_S_fii(
	.param .u64 .ptr .align 1 _Z15rk4_tempstoragePfS_S_fii_param_0,
	.param .u64 .ptr .align 1 _Z15rk4_tempstoragePfS_S_fii_param_1,
	.param .u64 .ptr .align 1 _Z15rk4_tempstoragePfS_S_fii_param_2,
	.param .f32 _Z15rk4_tempstoragePfS_S_fii_param_3,
	.param .u32 _Z15rk4_tempstoragePfS_S_fii_param_4,
	.param .u32 _Z15rk4_tempstoragePfS_S_fii_param_5
)
{
	.reg .pred 	%p<2>;
	.reg .b32 	%r<8>;
	.reg .b32 	%f<5>;
	.reg .b64 	%rd<11>;

	ld.param.u64 	%rd1, [_Z15rk4_tempstoragePfS_S_fii_param_0];
	ld.param.u64 	%rd2, [_Z15rk4_tempstoragePfS_S_fii_param_1];
	ld.param.u64 	%rd3, [_Z15rk4_tempstoragePfS_S_fii_param_2];
	ld.param.f32 	%f1, [_Z15rk4_tempstoragePfS_S_fii_param_3];
	ld.param.u32 	%r2, [_Z15rk4_tempstoragePfS_S_fii_param_4];
	ld.param.u32 	%r3, [_Z15rk4_tempstoragePfS_S_fii_param_5];
	mov.u32 	%r4, %ntid.x;
	mov.u32 	%r5, %ctaid.x;
	mov.u32 	%r6, %tid.x;
	mad.lo.s32 	%r1, %r4, %r5, %r6;
	mul.lo.s32 	%r7, %r3, %r2;
	setp.ge.s32 	%p1, %r1, %r7;
	@%p1 bra 	$L__BB10_2;
	cvta.to.global.u64 	%rd4, %rd1;
	cvta.to.global.u64 	%rd5, %rd3;
	cvta.to.global.u64 	%rd6, %rd2;
	mul.wide.s32 	%rd7, %r1, 4;
	add.s64 	%rd8, %rd4, %rd7;
	ld.global.f32 	%f2, [%rd8];
	add.s64 	%rd9, %rd5, %rd7;
	ld.global.f32 	%f3, [%rd9];
	fma.rn.f32 	%f4, %f1, %f3, %f2;
	add.s64 	%rd10, %rd6, %rd7;
	st.global.f32 	[%rd10], %f4;
$L__BB10_2:
	ret;

}
	// .globl	_Z3rk4PfS_S_S_S_ii
.visible .entry _Z3rk4PfS_S_S_S_ii(
	.param .u64 .ptr .align 1 _Z3rk4PfS_S_S_S_ii_param_0,
	.param .u64 .ptr .align 1 _Z3rk4PfS_S_S_S_ii_param_1,
	.param .u64 .ptr .align 1 _Z3rk4PfS_S_S_S_ii_param_2,
	.param .u64 .ptr .align 1 _Z3rk4PfS_S_S_S_ii_param_3,
	.param .u64 .ptr .align 1 _Z3rk4PfS_S_S_S_ii_param_4,
	.param .u32 _Z3rk4PfS_S_S_S_ii_param_5,
	.param .u32 _Z3rk4PfS_S_S_S_ii_param_6
)
{
	.reg .pred 	%p<2>;
	.reg .b32 	%r<8>;
	.reg .b32 	%f<7>;
	.reg .b64 	%rd<17>;
	.reg .b64 	%fd<14>;

	ld.param.u64 	%rd1, [_Z3rk4PfS_S_S_S_ii_param_0];
	ld.param.u64 	%rd2, [_Z3rk4PfS_S_S_S_ii_param_1];
	ld.param.u64 	%rd3, [_Z3rk4PfS_S_S_S_ii_param_2];
	ld.param.u64 	%rd4, [_Z3rk4PfS_S_S_S_ii_param_3];
	ld.param.u64 	%rd5, [_Z3rk4PfS_S_S_S_ii_param_4];
	ld.param.u32 	%r2, [_Z3rk4PfS_S_S_S_ii_param_5];
	ld.param.u32 	%r3, [_Z3rk4PfS_S_S_S_ii_param_6];
	mov.u32 	%r4, %ntid.x;
	mov.u32 	%r5, %ctaid.x;
	mov.u32 	%r6, %tid.x;
	mad.lo.s32 	%r1, %r4, %r5, %r6;
	mul.lo.s32 	%r7, %r3, %r2;
	setp.ge.s32 	%p1, %r1, %r7;
	@%p1 bra 	$L__BB11_2;
	cvta.to.global.u64 	%rd6, %rd2;
	cvta.to.global.u64 	%rd7, %rd3;
	cvta.to.global.u64 	%rd8, %rd4;
	cvta.to.global.u64 	%rd9, %rd5;
	cvta.to.global.u64 	%rd10, %rd1;
	mul.wide.s32 	%rd11, %r1, 4;
	add.s64 	%rd12, %rd6, %rd11;
	ld.global.f32 	%f1, [%rd12];
	cvt.f64.f32 	%fd1, %f1;
	div.rn.f64 	%fd2, %fd1, 0d4018000000000000;
	add.s64 	%rd13, %rd7, %rd11;
	ld.global.f32 	%f2, [%rd13];
	cvt.f64.f32 	%fd3, %f2;
	div.rn.f64 	%fd4, %fd3, 0d4008000000000000;
	add.f64 	%fd5, %fd2, %fd4;
	add.s64 	%rd14, %rd8, %rd11;
	ld.global.f32 	%f3, [%rd14];
	cvt.f64.f32 	%fd6, %f3;
	div.rn.f64 	%fd7, %fd6, 0d4008000000000000;
	add.f64 	%fd8, %fd5, %fd7;
	add.s64 	%rd15, %rd9, %rd11;
	ld.global.f32 	%f4, [%rd15];
	cvt.f64.f32 	%fd9, %f4;
	div.rn.f64 	%fd10, %fd9, 0d4018000000000000;
	add.f64 	%fd11, %fd8, %fd10;
	add.s64 	%rd16, %rd10, %rd11;
	ld.global.f32 	%f5, [%rd16];
	cvt.f64.f32 	%fd12, %f5;
	add.f64 	%fd13, %fd11, %fd12;
	cvt.rn.f32.f64 	%f6, %fd13;
	st.global.f32 	[%rd16], %f6;
$L__BB11_2:
	ret;

}


// ===== COMPILED SASS (sm_100) =====

	.target	sm_100

	.elftype	@"ET_EXEC"


//--------------------- .note.nv.tkinfo           --------------------------
	.section	.note.nv.tkinfo,"",@"SHT_NOTE"
	.sectionflags	@"SHF_NOTE_NV_TKINFO"
	.tkinfo
        /*0018*/ 	.word	0x00000002
        /*0030*/ 	.string	""
        /*0030*/ 	.string	"ptxas"
        /*0030*/ 	.string	"Cuda compilation tools, release 13.0, V13.0.88"
        /*0030*/ 	.string	"Build cuda_13.0.r13.0/compiler.36424714_0"
        /*0030*/ 	.string	"-arch sm_100 -m 64 "



//--------------------- .note.nv.cuinfo           --------------------------
	.section	.note.nv.cuinfo,"",@"SHT_NOTE"
	.sectionflags	@"SHF_NOTE_NV_CUINFO"
        /*0018*/ 	.short	0x0002
        /*001a*/ 	.short	0x0064
        /*001c*/ 	.short	0x0082
	.zero		2


//--------------------- .nv.info                  --------------------------
	.section	.nv.info,"",@"SHT_CUDA_INFO"
	.align	4


	//----- nvinfo : EIATTR_REGCOUNT
	.align		4
        /*0000*/ 	.byte	0x04, 0x2f
        /*0002*/ 	.short	(.L_5 - .L_4)
	.align		4
.L_4:
        /*0004*/ 	.word	index@(_Z15init_conditionsPfS_S_S_S_S_S_S_S_S_iii)
        /*0008*/ 	.word	0x00000020


	//----- nvinfo : EIATTR_FRAME_SIZE
	.align		4
.L_5:
        /*000c*/ 	.byte	0x04, 0x11
        /*000e*/ 	.short	(.L_7 - .L_6)
	.align		4
.L_6:
        /*0010*/ 	.word	index@(_Z15init_conditionsPfS_S_S_S_S_S_S_S_S_iii)
        /*0014*/ 	.word	0x00000000


	//----- nvinfo : EIATTR_REGCOUNT
	.align		4
.L_7:
        /*0018*/ 	.byte	0x04, 0x2f
        /*001a*/ 	.short	(.L_9 - .L_8)
	.align		4
.L_8:
        /*001c*/ 	.word	index@(_Z18preval_side_lengthPfS_S_S_S_i)
        /*0020*/ 	.word	0x00000012


	//----- nvinfo : EIATTR_FRAME_SIZE
	.align		4
.L_9:
        /*0024*/ 	.byte	0x04, 0x11
        /*0026*/ 	.short	(.L_11 - .L_10)
	.align		4
.L_10:
        /*0028*/ 	.word	index@($__internal_4_$__cuda_sm20_sqrt_rn_f32_slowpath)
        /*002c*/ 	.word	0x00000000


	//----- nvinfo : EIATTR_FRAME_SIZE
	.align		4
.L_11:
        /*0030*/ 	.byte	0x04, 0x11
        /*0032*/ 	.short	(.L_13 - .L_12)
	.align		4
.L_12:
        /*0034*/ 	.word	index@(_Z18preval_side_lengthPfS_S_S_S_i)
        /*0038*/ 	.word	0x00000000


	//----- nvinfo : EIATTR_REGCOUNT
	.align		4
.L_13:
        /*003c*/ 	.byte	0x04, 0x2f
        /*003e*/ 	.short	(.L_15 - .L_14)
	.align		4
.L_14:
        /*0040*/ 	.word	index@(_Z15preval_jacobianPfS_S_S_S_S_S_i)
        /*0044*/ 	.word	0x00000015


	//----- nvinfo : EIATTR_FRAME_SIZE
	.align		4
.L_15:
        /*0048*/ 	.byte	0x04, 0x11
        /*004a*/ 	.short	(.L_17 - .L_16)
	.align		4
.L_16:
        /*004c*/ 	.word	index@(_Z15preval_jacobianPfS_S_S_S_S_S_i)
        /*0050*/ 	.word	0x00000000


	//----- nvinfo : EIATTR_REGCOUNT
	.align		4
.L_17:
        /*0054*/ 	.byte	0x04, 0x2f
        /*0056*/ 	.short	(.L_19 - .L_18)
	.align		4
.L_18:
        /*0058*/ 	.word	index@(_Z20preval_jacobian_signPfS_S_S_S_i)
        /*005c*/ 	.word	0x00000018


	//----- nvinfo : EIATTR_FRAME_SIZE
	.align		4
.L_19:
        /*0060*/ 	.byte	0x04, 0x11
        /*0062*/ 	.short	(.L_21 - .L_20)
	.align		4
.L_20:
        /*0064*/ 	.word	index@(_Z20preval_jacobian_signPfS_S_S_S_i)
        /*0068*/ 	.word	0x00000000


	//----- nvinfo : EIATTR_REGCOUNT
	.align		4
.L_21:
        /*006c*/ 	.byte	0x04, 0x2f
        /*006e*/ 	.short	(.L_23 - .L_22)
	.align		4
.L_22:
        /*0070*/ 	.word	index@(_Z14preval_normalsPfS_S_S_S_S_S_S_S_S_S_S_PiS0_i)
        /*0074*/ 	.word	0x00000018


	//----- nvinfo : EIATTR_FRAME_SIZE
	.align		4
.L_23:
        /*0078*/ 	.byte	0x04, 0x11
        /*007a*/ 	.short	(.L_25 - .L_24)
	.align		4
.L_24:
        /*007c*/ 	.word	index@($__internal_3_$__cuda_sm3x_div_rn_noftz_f32_slowpath)
        /*0080*/ 	.word	0x00000000


	//----- nvinfo : EIATTR_FRAME_SIZE
	.align		4
.L_25:
        /*0084*/ 	.byte	0x04, 0x11
        /*0086*/ 	.short	(.L_27 - .L_26)
	.align		4
.L_26:
        /*0088*/ 	.word	index@($__internal_2_$__cuda_sm20_sqrt_rn_f32_slowpath)
        /*008c*/ 	.word	0x00000000


	//----- nvinfo : EIATTR_FRAME_SIZE
	.align		4
.L_27:
        /*0090*/ 	.byte	0x04, 0x11
        /*0092*/ 	.short	(.L_29 - .L_28)
	.align		4
.L_28:
        /*0094*/ 	.word	index@(_Z14preval_normalsPfS_S_S_S_S_S_S_S_S_S_S_PiS0_i)
        /*0098*/ 	.word	0x00000000


	//----- nvinfo : EIATTR_REGCOUNT
	.align		4
.L_29:
        /*009c*/ 	.byte	0x04, 0x2f
        /*009e*/ 	.short	(.L_31 - .L_30)
	.align		4
.L_30:
        /*00a0*/ 	.word	index@(_Z12eval_riemannPfS_S_S_S_S_S_S_S_S_S_S_S_PiS0_S0_S0_S_S_iiii)
        /*00a4*/ 	.word	0x00000020


	//----- nvinfo : EIATTR_FRAME_SIZE
	.align		4
.L_31:
        /*00a8*/ 	.byte	0x04, 0x11
        /*00aa*/ 	.short	(.L_33 - .L_32)
	.align		4
.L_32:
        /*00ac*/ 	.word	index@(_Z12eval_riemannPfS_S_S_S_S_S_S_S_S_S_S_S_PiS0_S0_S0_S_S_iiii)
        /*00b0*/ 	.word	0x00000050


	//----- nvinfo : EIATTR_REGCOUNT
	.align		4
.L_33:
        /*00b4*/ 	.byte	0x04, 0x2f
        /*00b6*/ 	.short	(.L_35 - .L_34)
	.align		4
.L_34:
        /*00b8*/ 	.word	index@(_Z9eval_quadPfS_S_S_S_S_S_S_S_S_S_S_iii)
        /*00bc*/ 	.word	0x00000020


	//----- nvinfo : EIATTR_FRAME_SIZE
	.align		4
.L_35:
        /*00c0*/ 	.byte	0x04, 0x11
        /*00c2*/ 	.short	(.L_37 - .L_36)
	.align		4
.L_36:
        /*00c4*/ 	.word	index@(_Z9eval_quadPfS_S_S_S_S_S_S_S_S_S_S_iii)
        /*00c8*/ 	.word	0x00000028


	//----- nvinfo : EIATTR_REGCOUNT
	.align		4
.L_37:
        /*00cc*/ 	.byte	0x04, 0x2f
        /*00ce*/ 	.short	(.L_39 - .L_38)
	.align		4
.L_38:
        /*00d0*/ 	.word	index@(_Z10eval_errorPfS_S_S_S_S_S_S_S_S_ii)
        /*00d4*/ 	.word	0x00000020


	//----- nvinfo : EIATTR_FRAME_SIZE
	.align		4
.L_39:
        /*00d8*/ 	.byte	0x04, 0x11
        /*00da*/ 	.short	(.L_41 - .L_40)
	.align		4
.L_40:
        /*00dc*/ 	.word	index@(_Z10eval_errorPfS_S_S_S_S_S_S_S_S_ii)
        /*00e0*/ 	.word	0x00000028


	//----- nvinfo : EIATTR_REGCOUNT
	.align		4
.L_41:
        /*00e4*/ 	.byte	0x04, 0x2f
        /*00e6*/ 	.short	(.L_43 - .L_42)
	.align		4
.L_42:
        /*00e8*/ 	.word	index@(_Z6eval_uPfS_S_S_S_S_S_S_S_S_ii)
        /*00ec*/ 	.word	0x00000020


	//----- nvinfo : EIATTR_FRAME_SIZE
	.align		4
.L_43:
        /*00f0*/ 	.byte	0x04, 0x11
        /*00f2*/ 	.short	(.L_45 - .L_44)
	.align		4
.L_44:
        /*00f4*/ 	.word	index@(_Z6eval_uPfS_S_S_S_S_S_S_S_S_ii)
        /*00f8*/ 	.word	0x00000028


	//----- nvinfo : EIATTR_REGCOUNT
	.align		4
.L_45:
        /*00fc*/ 	.byte	0x04, 0x2f
        /*00fe*/ 	.short	(.L_47 - .L_46)
	.align		4
.L_46:
        /*0100*/ 	.word	index@(_Z8eval_rhsPfS_S_S_PiS0_S0_S0_S_fiii)
        /*0104*/ 	.word	0x00000020


	//----- nvinfo : EIATTR_FRAME_SIZE
	.align		4
.L_47:
        /*0108*/ 	.byte	0x04, 0x11
        /*010a*/ 	.short	(.L_49 - .L_48)
	.align		4
.L_48:
        /*010c*/ 	.word	index@($__internal_1_$__cuda_sm20_dblrcp_rn_slowpath_v3)
        /*0110*/ 	.word	0x00000000


	//----- nvinfo : EIATTR_FRAME_SIZE
	.align		4
.L_49:
        /*0114*/ 	.byte	0x04, 0x11
        /*0116*/ 	.short	(.L_51 - .L_50)
	.align		4
.L_50:
        /*0118*/ 	.word	index@(_Z8eval_rhsPfS_S_S_PiS0_S0_S0_S_fiii)
        /*011c*/ 	.word	0x00000000


	//----- nvinfo : EIATTR_REGCOUNT
	.align		4
.L_51:
        /*0120*/ 	.byte	0x04, 0x2f
        /*0122*/ 	.short	(.L_53 - .L_52)
	.align		4
.L_52:
        /*0124*/ 	.word	index@(_Z15rk4_tempstoragePfS_S_fii)
        /*0128*/ 	.word	0x0000000c


	//----- nvinfo : EIATTR_FRAME_SIZE
	.align		4
.L_53:
        /*012c*/ 	.byte	0x04, 0x11
        /*012e*/ 	.short	(.L_55 - .L_54)
	.align		4
.L_54:
        /*0130*/ 	.word	index@(_Z15rk4_tempstoragePfS_S_fii)
        /*0134*/ 	.word	0x00000000


	//----- nvinfo : EIATTR_REGCOUNT
	.align		4
.L_55:
        /*0138*/ 	.byte	0x04, 0x2f
        /*013a*/ 	.short	(.L_57 - .L_56)
	.align		4
.L_56:
        /*013c*/ 	.word	index@(_Z3rk4PfS_S_S_S_ii)
        /*0140*/ 	.word	0x0000001d


	//----- nvinfo : EIATTR_FRAME_SIZE
	.align		4
.L_57:
        /*0144*/ 	.byte	0x04, 0x11
        /*0146*/ 	.short	(.L_59 - .L_58)
	.align		4
.L_58:
        /*0148*/ 	.word	index@($__internal_0_$__cuda_sm20_div_rn_f64_full)
        /*014c*/ 	.word	0x00000000


	//----- nvinfo : EIATTR_FRAME_SIZE
	.align		4
.L_59:
        /*0150*/ 	.byte	0x04, 0x11
        /*0152*/ 	.short	(.L_61 - .L_60)
	.align		4
.L_60:
        /*0154*/ 	.word	index@(_Z3rk4PfS_S_S_S_ii)
        /*0158*/ 	.word	0x00000000


	//----- nvinfo : EIATTR_MIN_STACK_SIZE
	.align		4
.L_61:
        /*015c*/ 	.byte	0x04, 0x12
        /*015e*/ 	.short	(.L_63 - .L_62)
	.align		4
.L_62:
        /*0160*/ 	.word	index@(_Z3rk4PfS_S_S_S_ii)
        /*0164*/ 	.word	0x00000000


	//----- nvinfo : EIATTR_MIN_STACK_SIZE
	.align		4
.L_63:
        /*0168*/ 	.byte	0x04, 0x12
        /*016a*/ 	.short	(.L_65 - .L_64)
	.align		4
.L_64:
        /*016c*/ 	.word	index@(_Z15rk4_tempstoragePfS_S_fii)
        /*0170*/ 	.word	0x00000000


	//----- nvinfo : EIATTR_MIN_STACK_SIZE
	.align		4
.L_65:
        /*0174*/ 	.byte	0x04, 0x12
        /*0176*/ 	.short	(.L_67 - .L_66)
	.align		4
.L_66:
        /*0178*/ 	.word	index@(_Z8eval_rhsPfS_S_S_PiS0_S0_S0_S_fiii)
        /*017c*/ 	.word	0x00000000


	//----- nvinfo : EIATTR_MIN_STACK_SIZE
	.align		4
.L_67:
        /*0180*/ 	.byte	0x04, 0x12
        /*0182*/ 	.short	(.L_69 - .L_68)
	.align		4
.L_68:
        /*0184*/ 	.word	index@(_Z6eval_uPfS_S_S_S_S_S_S_S_S_ii)
        /*0188*/ 	.word	0x00000028


	//----- nvinfo : EIATTR_MIN_STACK_SIZE
	.align		4
.L_69:
        /*018c*/ 	.byte	0x04, 0x12
        /*018e*/ 	.short	(.L_71 - .L_70)
	.align		4
.L_70:
        /*0190*/ 	.word	index@(_Z10eval_errorPfS_S_S_S_S_S_S_S_S_ii)
        /*0194*/ 	.word	0x00000028


	//----- nvinfo : EIATTR_MIN_STACK_SIZE
	.align		4
.L_71:
        /*0198*/ 	.byte	0x04, 0x12
        /*019a*/ 	.short	(.L_73 - .L_72)
	.align		4
.L_72:
        /*019c*/ 	.word	index@(_Z9eval_quadPfS_S_S_S_S_S_S_S_S_S_S_iii)
        /*01a0*/ 	.word	0x00000028


	//----- nvinfo : EIATTR_MIN_STACK_SIZE
	.align		4
.L_73:
        /*01a4*/ 	.byte	0x04, 0x12
        /*01a6*/ 	.short	(.L_75 - .L_74)
	.align		4
.L_74:
        /*01a8*/ 	.word	index@(_Z12eval_riemannPfS_S_S_S_S_S_S_S_S_S_S_S_PiS0_S0_S0_S_S_iiii)
        /*01ac*/ 	.word	0x00000050


	//----- nvinfo : EIATTR_MIN_STACK_SIZE
	.align		4
.L_75:
        /*01b0*/ 	.byte	0x04, 0x12
        /*01b2*/ 	.short	(.L_77 - .L_76)
	.align		4
.L_76:
        /*01b4*/ 	.word	index@(_Z14preval_normalsPfS_S_S_S_S_S_S_S_S_S_S_PiS0_i)
        /*01b8*/ 	.word	0x00000000


	//----- nvinfo : EIATTR_MIN_STACK_SIZE
	.align		4
.L_77:
        /*01bc*/ 	.byte	0x04, 0x12
        /*01be*/ 	.short	(.L_79 - .L_78)
	.align		4
.L_78:
        /*01c0*/ 	.word	index@(_Z20preval_jacobian_signPfS_S_S_S_i)
        /*01c4*/ 	.word	0x00000000


	//----- nvinfo : EIATTR_MIN_STACK_SIZE
	.align		4
.L_79:
        /*01c8*/ 	.byte	0x04, 0x12
        /*01ca*/ 	.short	(.L_81 - .L_80)
	.align		4
.L_80:
        /*01cc*/ 	.word	index@(_Z15preval_jacobianPfS_S_S_S_S_S_i)
        /*01d0*/ 	.word	0x00000000


	//----- nvinfo : EIATTR_MIN_STACK_SIZE
	.align		4
.L_81:
        /*01d4*/ 	.byte	0x04, 0x12
        /*01d6*/ 	.short	(.L_83 - .L_82)
	.align		4
.L_82:
        /*01d8*/ 	.word	index@(_Z18preval_side_lengthPfS_S_S_S_i)
        /*01dc*/ 	.word	0x00000000


	//----- nvinfo : EIATTR_MIN_STACK_SIZE
	.align		4
.L_83:
        /*01e0*/ 	.byte	0x04, 0x12
        /*01e2*/ 	.short	(.L_85 - .L_84)
	.align		4
.L_84:
        /*01e4*/ 	.word	index@(_Z15init_conditionsPfS_S_S_S_S_S_S_S_S_iii)
        /*01e8*/ 	.word	0x00000000
.L_85:


//--------------------- .nv.compat                --------------------------
	.section	.nv.compat,"",@"SHT_CUDA_COMPAT_INFO"
	.align	4
        /*0000*/ 	.byte	0x02, 0x09, 0x00, 0x00, 0x02, 0x02, 0x01, 0x00, 0x02, 0x05, 0x05, 0x00, 0x03, 0x07, 0x01, 0x01
        /*0010*/ 	.byte	0x02, 0x03, 0x00, 0x00, 0x02, 0x06, 0x01, 0x00, 0x04, 0x0b, 0x08, 0x00, 0x01, 0x00, 0x00, 0x00
        /*0020*/ 	.byte	0x00, 0x00, 0x00, 0x00


//--------------------- .nv.info._Z3rk4PfS_S_S_S_ii --------------------------
	.section	.nv.info._Z3rk4PfS_S_S_S_ii,"",@"SHT_CUDA_INFO"
	.sectionflags	@""
	.align	4


	//----- nvinfo : EIATTR_CUDA_API_VERSION
	.align		4
        /*0000*/ 	.byte	0x04, 0x37
        /*0002*/ 	.short	(.L_87 - .L_86)
.L_86:
        /*0004*/ 	.word	0x00000082


	//----- nvinfo : EIATTR_KPARAM_INFO
	.align		4
.L_87:
        /*0008*/ 	.byte	0x04, 0x17
        /*000a*/ 	.short	(.L_89 - .L_88)
.L_88:
        /*000c*/ 	.word	0x00000000
        /*0010*/ 	.short	0x0006
        /*0012*/ 	.short	0x002c
        /*0014*/ 	.byte	0x00, 0xf0, 0x11, 0x00


	//----- nvinfo : EIATTR_KPARAM_INFO
	.align		4
.L_89:
        /*0018*/ 	.byte	0x04, 0x17
        /*001a*/ 	.short	(.L_91 - .L_90)
.L_90:
        /*001c*/ 	.word	0x00000000
        /*0020*/ 	.short	0x0005
        /*0022*/ 	.short	0x0028
        /*0024*/ 	.byte	0x00, 0xf0, 0x11, 0x00


	//----- nvinfo : EIATTR_KPARAM_INFO
	.align		4
.L_91:
        /*0028*/ 	.byte	0x04, 0x17
        /*002a*/ 	.short	(.L_93 - .L_92)
.L_92:
        /*002c*/ 	.word	0x00000000
        /*0030*/ 	.short	0x0004
        /*0032*/ 	.short	0x0020
        /*0034*/ 	.byte	0x00, 0xf5, 0x21, 0x00


	//----- nvinfo : EIATTR_KPARAM_INFO
	.align		4
.L_93:
        /*0038*/ 	.byte	0x04, 0x17
        /*003a*/ 	.short	(.L_95 - .L_94)
.L_94:
        /*003c*/ 	.word	0x00000000
        /*0040*/ 	.short	0x0003
        /*0042*/ 	.short	0x0018
        /*0044*/ 	.byte	0x00, 0xf5, 0x21, 0x00


	//----- nvinfo : EIATTR_KPARAM_INFO
	.align		4
.L_95:
        /*0048*/ 	.byte	0x04, 0x17
        /*004a*/ 	.short	(.L_97 - .L_96)
.L_96:
        /*004c*/ 	.word	0x00000000
        /*0050*/ 	.short	0x0002
        /*0052*/ 	.short	0x0010
        /*0054*/ 	.byte	0x00, 0xf5, 0x21, 0x00


	//----- nvinfo : EIATTR_KPARAM_INFO
	.align		4
.L_97:
        /*0058*/ 	.byte	0x04, 0x17
        /*005a*/ 	.short	(.L_99 - .L_98)
.L_98:
        /*005c*/ 	.word	0x00000000
        /*0060*/ 	.short	0x0001
        /*0062*/ 	.short	0x0008
        /*0064*/ 	.byte	0x00, 0xf5, 0x21, 0x00


	//----- nvinfo : EIATTR_KPARAM_INFO
	.align		4
.L_99:
        /*0068*/ 	.byte	0x04, 0x17
        /*006a*/ 	.short	(.L_101 - .L_100)
.L_100:
        /*006c*/ 	.word	0x00000000
        /*0070*/ 	.short	0x0000
        /*0072*/ 	.short	0x0000
        /*0074*/ 	.byte	0x00, 0xf5, 0x21, 0x00


	//----- nvinfo : EIATTR_SPARSE_MMA_MASK
	.align		4
.L_101:
        /*0078*/ 	.byte	0x03, 0x50
        /*007a*/ 	.short	0x0000


	//----- nvinfo : EIATTR_MAXREG_COUNT
	.align		4
        /*007c*/ 	.byte	0x03, 0x1b
        /*007e*/ 	.short	0x00ff


	//----- nvinfo : EIATTR_MERCURY_ISA_VERSION
	.align		4
        /*0080*/ 	.byte	0x03, 0x5f
        /*0082*/ 	.short	0x0101


	//----- nvinfo : EIATTR_VRC_CTA_INIT_COUNT
	.align		4
        /*0084*/ 	.byte	0x02, 0x4a
	.zero		1
	.zero		1


	//----- nvinfo : EIATTR_EXIT_INSTR_OFFSETS
	.align		4
        /*0088*/ 	.byte	0x04, 0x1c
        /*008a*/ 	.short	(.L_103 - .L_102)


	//   ....[0]....
.L_102:
        /*008c*/ 	.word	0x00000080


	//   ....[1]....
        /*0090*/ 	.word	0x00000870


	//----- nvinfo : EIATTR_CRS_STACK_SIZE
	.align		4
.L_103:
        /*0094*/ 	.byte	0x04, 0x1e
        /*0096*/ 	.short	(.L_105 - .L_104)
.L_104:
        /*0098*/ 	.word	0x00000000


	//----- nvinfo : EIATTR_CBANK_PARAM_SIZE
	.align		4
.L_105:
        /*009c*/ 	.byte	0x03, 0x19
        /*009e*/ 	.short	0x0030


	//----- nvinfo : EIATTR_PARAM_CBANK
	.align		4
        /*00a0*/ 	.byte	0x04, 0x0a
        /*00a2*/ 	.short	(.L_107 - .L_106)
	.align		4
.L_106:
        /*00a4*/ 	.word	index@(.nv.constant0._Z3rk4PfS_S_S_S_ii)
        /*00a8*/ 	.short	0x0380
        /*00aa*/ 	.short	0x0030


	//----- nvinfo : EIATTR_SW_WAR
	.align		4
.L_107:
        /*00ac*/ 	.byte	0x04, 0x36
        /*00ae*/ 	.short	(.L_109 - .L_108)
.L_108:
        /*00b0*/ 	.word	0x00000008
.L_109:


//--------------------- .nv.info._Z15rk4_tempstoragePfS_S_fii --------------------------
	.section	.nv.info._Z15rk4_tempstoragePfS_S_fii,"",@"SHT_CUDA_INFO"
	.sectionflags	@""
	.align	4


	//----- nvinfo : EIATTR_CUDA_API_VERSION
	.align		4
        /*0000*/ 	.byte	0x04, 0x37
        /*0002*/ 	.short	(.L_111 - .L_110)
.L_110:
        /*0004*/ 	.word	0x00000082


	//----- nvinfo : EIATTR_KPARAM_INFO
	.align		4
.L_111:
        /*0008*/ 	.byte	0x04, 0x17
        /*000a*/ 	.short	(.L_113 - .L_112)
.L_112:
        /*000c*/ 	.word	0x00000000
        /*0010*/ 	.short	0x0005
        /*0012*/ 	.short	0x0020
        /*0014*/ 	.byte	0x00, 0xf0, 0x11, 0x00


	//----- nvinfo : EIATTR_KPARAM_INFO
	.align		4
.L_113:
        /*0018*/ 	.byte	0x04, 0x17
        /*001a*/ 	.short	(.L_115 - .L_114)
.L_114:
        /*001c*/ 	.word	0x00000000
        /*0020*/ 	.short	0x0004
        /*0022*/ 	.short	0x001c
        /*0024*/ 	.byte	0x00, 0xf0, 0x11, 0x00


	//----- nvinfo : EIATTR_KPARAM_INFO
	.align		4
.L_115:
        /*0028*/ 	.byte	0x04, 0x17
        /*002a*/ 	.short	(.L_117 - .L_116)
.L_116:
        /*002c*/ 	.word	0x00000000
        /*0030*/ 	.short	0x0003
        /*0032*/ 	.short	0x0018
        /*0034*/ 	.byte	0x00, 0xf0, 0x11, 0x00


	//----- nvinfo : EIATTR_KPARAM_INFO
	.align		4
.L_117:
        /*0038*/ 	.byte	0x04, 0x17
        /*003a*/ 	.short	(.L_119 - .L_118)
.L_118:
        /*003c*/ 	.word	0x00000000
        /*0040*/ 	.short	0x0002
        /*0042*/ 	.short	0x0010
        /*0044*/ 	.byte	0x00, 0xf5, 0x21, 0x00


	//----- nvinfo : EIATTR_KPARAM_INFO
	.align		4
.L_119:
        /*0048*/ 	.byte	0x04, 0x17
        /*004a*/ 	.short	(.L_121 - .L_120)
.L_120:
        /*004c*/ 	.word	0x00000000
        /*0050*/ 	.short	0x0001
        /*0052*/ 	.short	0x0008
        /*0054*/ 	.byte	0x00, 0xf5, 0x21, 0x00


	//----- nvinfo : EIATTR_KPARAM_INFO
	.align		4
.L_121:
        /*0058*/ 	.byte	0x04, 0x17
        /*005a*/ 	.short	(.L_123 - .L_122)
.L_122:
        /*005c*/ 	.word	0x00000000
        /*0060*/ 	.short	0x0000
        /*0062*/ 	.short	0x0000
        /*0064*/ 	.byte	0x00, 0xf5, 0x21, 0x00


	//----- nvinfo : EIATTR_SPARSE_MMA_MASK
	.align		4
.L_123:
        /*0068*/ 	.byte	0x03, 0x50
        /*006a*/ 	.short	0x0000


	//----- nvinfo : EIATTR_MAXREG_COUNT
	.align		4
        /*006c*/ 	.byte	0x03, 0x1b
        /*006e*/ 	.short	0x00ff


	//----- nvinfo : EIATTR_MERCURY_ISA_VERSION
	.align		4
        /*0070*/ 	.byte	0x03, 0x5f
        /*0072*/ 	.short	0x0101


	//----- nvinfo : EIATTR_VRC_CTA_INIT_COUNT
	.align		4
        /*0074*/ 	.byte	0x02, 0x4a
	.zero		1
	.zero		1


	//----- nvinfo : EIATTR_EXIT_INSTR_OFFSETS
	.align		4
        /*0078*/ 	.byte	0x04, 0x1c
        /*007a*/ 	.short	(.L_125 - .L_124)


	//   ....[0]....
.L_124:
        /*007c*/ 	.word	0x00000090


	//   ....[1]....
        /*0080*/ 	.word	0x00000160


	//----- nvinfo : EIATTR_CBANK_PARAM_SIZE
	.align		4
.L_125:
        /*0084*/ 	.byte	0x03, 0x19
        /*0086*/ 	.short	0x0024


	//----- nvinfo : EIATTR_PARAM_CBANK
	.align		4
        /*0088*/ 	.byte	0x04, 0x0a
        /*008a*/ 	.short	(.L_127 - .L_126)
	.align		4
.L_126:
        /*008c*/ 	.word	index@(.nv.constant0._Z15rk4_tempstoragePfS_S_fii)
        /*0090*/ 	.short	0x0380
        /*0092*/ 	.short	0x0024


	//----- nvinfo : EIATTR_SW_WAR
	.align		4
.L_127:
        /*0094*/ 	.byte	0x04, 0x36
        /*0096*/ 	.short	(.L_129 - .L_128)
.L_128:
        /*0098*/ 	.word	0x00000008
.L_129:


//--------------------- .nv.info._Z8eval_rhsPfS_S_S_PiS0_S0_S0_S_fiii --------------------------
	.section	.nv.info._Z8eval_rhsPfS_S_S_PiS0_S0_S0_S_fiii,"",@"SHT_CUDA_INFO"
	.sectionflags	@""
	.align	4


	//----- nvinfo : EIATTR_CUDA_API_VERSION
	.align		4
        /*0000*/ 	.byte	0x04, 0x37
        /*0002*/ 	.short	(.L_131 - .L_130)
.L_130:
        /*0004*/ 	.word	0x00000082


	//----- nvinfo : EIATTR_KPARAM_INFO
	.align		4
.L_131:
        /*0008*/ 	.byte	0x04, 0x17
        /*000a*/ 	.short	(.L_133 - .L_132)
.L_132:
        /*000c*/ 	.word	0x00000000
        /*0010*/ 	.short	0x000c
        /*0012*/ 	.short	0x0054
        /*0014*/ 	.byte	0x00, 0xf0, 0x11, 0x00


	//----- nvinfo : EIATTR_KPARAM_INFO
	.align		4
.L_133:
        /*0018*/ 	.byte	0x04, 0x17
        /*001a*/ 	.short	(.L_135 - .L_134)
.L_134:
        /*001c*/ 	.word	0x00000000
        /*0020*/ 	.short	0x000b
        /*0022*/ 	.short	0x0050
        /*0024*/ 	.byte	0x00, 0xf0, 0x11, 0x00


	//----- nvinfo : EIATTR_KPARAM_INFO
	.align		4
.L_135:
        /*0028*/ 	.byte	0x04, 0x17
        /*002a*/ 	.short	(.L_137 - .L_136)
.L_136:
        /*002c*/ 	.word	0x00000000
        /*0030*/ 	.short	0x000a
        /*0032*/ 	.short	0x004c
        /*0034*/ 	.byte	0x00, 0xf0, 0x11, 0x00


	//----- nvinfo : EIATTR_KPARAM_INFO
	.align		4
.L_137:
        /*0038*/ 	.byte	0x04, 0x17
        /*003a*/ 	.short	(.L_139 - .L_138)
.L_138:
        /*003c*/ 	.word	0x00000000
        /*0040*/ 	.short	0x0009
        /*0042*/ 	.short	0x0048
        /*0044*/ 	.byte	0x00, 0xf0, 0x11, 0x00


	//----- nvinfo : EIATTR_KPARAM_INFO
	.align		4
.L_139:
        /*0048*/ 	.byte	0x04, 0x17
        /*004a*/ 	.short	(.L_141 - .L_140)
.L_140:
        /*004c*/ 	.word	0x00000000
        /*0050*/ 	.short	0x0008
        /*0052*/ 	.short	0x0040
        /*0054*/ 	.byte	0x00, 0xf5, 0x21, 0x00


	//----- nvinfo : EIATTR_KPARAM_INFO
	.align		4
.L_141:
        /*0058*/ 	.byte	0x04, 0x17
        /*005a*/ 	.short	(.L_143 - .L_142)
.L_142:
        /*005c*/ 	.word	0x00000000
        /*0060*/ 	.short	0x0007
        /*0062*/ 	.short	0x0038
        /*0064*/ 	.byte	0x00, 0xf5, 0x21, 0x00


	//----- nvinfo : EIATTR_KPARAM_INFO
	.align		4
.L_143:
        /*0068*/ 	.byte	0x04, 0x17
        /*006a*/ 	.short	(.L_145 - .L_144)
.L_144:
        /*006c*/ 	.word	0x00000000
        /*0070*/ 	.short	0x0006
        /*0072*/ 	.short	0x0030
        /*0074*/ 	.byte	0x00, 0xf5, 0x21, 0x00


	//----- nvinfo : EIATTR_KPARAM_INFO
	.align		4
.L_145:
        /*0078*/ 	.byte	0x04, 0x17
        /*007a*/ 	.short	(.L_147 - .L_146)
.L_146:
        /*007c*/ 	.word	0x00000000
        /*0080*/ 	.short	0x0005
        /*0082*/ 	.short	0x0028
        /*0084*/ 	.byte	0x00, 0xf5, 0x21, 0x00


	//----- nvinfo : EIATTR_KPARAM_INFO
	.align		4
.L_147:
        /*0088*/ 	.byte	0x04, 0x17
        /*008a*/ 	.short	(.L_149 - .L_148)
.L_148:
        /*008c*/ 	.word	0x00000000
        /*0090*/ 	.short	0x0004
        /*0092*/ 	.short	0x0020
        /*0094*/ 	.byte	0x00, 0xf5, 0x21, 0x00


	//----- nvinfo : EIATTR_KPARAM_INFO
	.align		4
.L_149:
        /*0098*/ 	.byte	0x04, 0x17
        /*009a*/ 	.short	(.L_151 - .L_150)
.L_150:
        /*009c*/ 	.word	0x00000000
        /*00a0*/ 	.short	0x0003
        /*00a2*/ 	.short	0x0018
        /*00a4*/ 	.byte	0x00, 0xf5, 0x21, 0x00


	//----- nvinfo : EIATTR_KPARAM_INFO
	.align		4
.L_151:
        /*00a8*/ 	.byte	0x04, 0x17
        /*00aa*/ 	.short	(.L_153 - .L_152)
.L_152:
        /*00ac*/ 	.word	0x00000000
        /*00b0*/ 	.short	0x0002
        /*00b2*/ 	.short	0x0010
        /*00b4*/ 	.byte	0x00, 0xf5, 0x21, 0x00


	//----- nvinfo : EIATTR_KPARAM_INFO
	.align		4
.L_153:
        /*00b8*/ 	.byte	0x04, 0x17
        /*00ba*/ 	.short	(.L_155 - .L_154)
.L_154:
        /*00bc*/ 	.word	0x00000000
        /*00c0*/ 	.short	0x0001
        /*00c2*/ 	.short	0x0008
        /*00c4*/ 	.byte	0x00, 0xf5, 0x21, 0x00


	//----- nvinfo : EIATTR_KPARAM_INFO
	.align		4
.L_155:
        /*00c8*/ 	.byte	0x04, 0x17
        /*00ca*/ 	.short	(.L_157 - .L_156)
.L_156:
        /*00cc*/ 	.word	0x00000000
        /*00d0*/ 	.short	0x0000
        /*00d2*/ 	.short	0x0000
        /*00d4*/ 	.byte	0x00, 0xf5, 0x21, 0x00


	//----- nvinfo : EIATTR_SPARSE_MMA_MASK
	.align		4
.L_157:
        /*00d8*/ 	.byte	0x03, 0x50
        /*00da*/ 	.short	0x0000


	//----- nvinfo : EIATTR_MAXREG_COUNT
	.align		4
        /*00dc*/ 	.byte	0x03, 0x1b
        /*00de*/ 	.short	0x00ff


	//----- nvinfo : EIATTR_MERCURY_ISA_VERSION
	.align		4
        /*00e0*/ 	.byte	0x03, 0x5f
        /*00e2*/ 	.short	0x0101


	//----- nvinfo : EIATTR_VRC_CTA_INIT_COUNT
	.align		4
        /*00e4*/ 	.byte	0x02, 0x4a
	.zero		1
	.zero		1


	//----- nvinfo : EIATTR_EXIT_INSTR_OFFSETS
	.align		4
        /*00e8*/ 	.byte	0x04, 0x1c
        /*00ea*/ 	.short	(.L_159 - .L_158)


	//   ....[0]....
.L_158:
        /*00ec*/ 	.word	0x00000070


	//   ....[1]....
        /*00f0*/ 	.word	0x000000a0


	//   ....[2]....
        /*00f4*/ 	.word	0x00000920


	//   ....[3]....
        /*00f8*/ 	.word	0x00000c20


	//----- nvinfo : EIATTR_CRS_STACK_SIZE
	.align		4
.L_159:
        /*00fc*/ 	.byte	0x04, 0x1e
        /*00fe*/ 	.short	(.L_161 - .L_160)
.L_160:
        /*0100*/ 	.word	0x00000000


	//----- nvinfo : EIATTR_CBANK_PARAM_SIZE
	.align		4
.L_161:
        /*0104*/ 	.byte	0x03, 0x19
        /*0106*/ 	.short	0x0058


	//----- nvinfo : EIATTR_PARAM_CBANK
	.align		4
        /*0108*/ 	.byte	0x04, 0x0a
        /*010a*/ 	.short	(.L_163 - .L_162)
	.align		4
.L_162:
        /*010c*/ 	.word	index@(.nv.constant0._Z8eval_rhsPfS_S_S_PiS0_S0_S0_S_fiii)
        /*0110*/ 	.short	0x0380
        /*0112*/ 	.short	0x0058


	//----- nvinfo : EIATTR_SW_WAR
	.align		4
.L_163:
        /*0114*/ 	.byte	0x04, 0x36
        /*0116*/ 	.short	(.L_165 - .L_164)
.L_164:
        /*0118*/ 	.word	0x00000008
.L_165:


//--------------------- .nv.info._Z6eval_uPfS_S_S_S_S_S_S_S_S_ii --------------------------
	.section	.nv.info._Z6eval_uPfS_S_S_S_S_S_S_S_S_ii,"",@"SHT_CUDA_INFO"
	.sectionflags	@""
	.align	4


	//----- nvinfo : EIATTR_CUDA_API_VERSION
	.align		4
        /*0000*/ 	.byte	0x04, 0x37
        /*0002*/ 	.short	(.L_167 - .L_166)
.L_166:
        /*0004*/ 	.word	0x00000082


	//----- nvinfo : EIATTR_KPARAM_INFO
	.align		4
.L_167:
        /*0008*/ 	.byte	0x04, 0x17
        /*000a*/ 	.short	(.L_169 - .L_168)
.L_168:
        /*000c*/ 	.word	0x00000000
        /*0010*/ 	.short	0x000b
        /*0012*/ 	.short	0x0054
        /*0014*/ 	.byte	0x00, 0xf0, 0x11, 0x00


	//----- nvinfo : EIATTR_KPARAM_INFO
	.align		4
.L_169:
        /*0018*/ 	.byte	0x04, 0x17
        /*001a*/ 	.short	(.L_171 - .L_170)
.L_170:
        /*001c*/ 	.word	0x00000000
        /*0020*/ 	.short	0x000a
        /*0022*/ 	.short	0x0050
        /*0024*/ 	.byte	0x00, 0xf0, 0x11, 0x00


	//----- nvinfo : EIATTR_KPARAM_INFO
	.align		4
.L_171:
        /*0028*/ 	.byte	0x04, 0x17
        /*002a*/ 	.short	(.L_173 - .L_172)
.L_172:
        /*002c*/ 	.word	0x00000000
        /*0030*/ 	.short	0x0009
        /*0032*/ 	.short	0x0048
        /*0034*/ 	.byte	0x00, 0xf5, 0x21, 0x00


	//----- nvinfo : EIATTR_KPARAM_INFO
	.align		4
.L_173:
        /*0038*/ 	.byte	0x04, 0x17
        /*003a*/ 	.short	(.L_175 - .L_174)
.L_174:
        /*003c*/ 	.word	0x00000000
        /*0040*/ 	.short	0x0008
        /*0042*/ 	.short	0x0040
        /*0044*/ 	.byte	0x00, 0xf5, 0x21, 0x00


	//----- nvinfo : EIATTR_KPARAM_INFO
	.align		4
.L_175:
        /*0048*/ 	.byte	0x04, 0x17
        /*004a*/ 	.short	(.L_177 - .L_176)
.L_176:
        /*004c*/ 	.word	0x00000000
        /*0050*/ 	.short	0x0007
        /*0052*/ 	.short	0x0038
        /*0054*/ 	.byte	0x00, 0xf5, 0x21, 0x00


	//----- nvinfo : EIATTR_KPARAM_INFO
	.align		4
.L_177:
        /*0058*/ 	.byte	0x04, 0x17
        /*005a*/ 	.short	(.L_179 - .L_178)
.L_178:
        /*005c*/ 	.word	0x00000000
        /*0060*/ 	.short	0x0006
        /*0062*/ 	.short	0x0030
        /*0064*/ 	.byte	0x00, 0xf5, 0x21, 0x00


	//----- nvinfo : EIATTR_KPARAM_INFO
	.align		4
.L_179:
        /*0068*/ 	.byte	0x04, 0x17
        /*006a*/ 	.short	(.L_181 - .L_180)
.L_180:
        /*006c*/ 	.word	0x00000000
        /*0070*/ 	.short	0x0005
        /*0072*/ 	.short	0x0028
        /*0074*/ 	.byte	0x00, 0xf5, 0x21, 0x00


	//----- nvinfo : EIATTR_KPARAM_INFO
	.align		4
.L_181:
        /*0078*/ 	.byte	0x04, 0x17
        /*007a*/ 	.short	(.L_183 - .L_182)
.L_182:
        /*007c*/ 	.word	0x00000000
        /*0080*/ 	.short	0x0004
        /*0082*/ 	.short	0x0020
        /*0084*/ 	.byte	0x00, 0xf5, 0x21, 0x00


	//----- nvinfo : EIATTR_KPARAM_INFO
	.align		4
.L_183:
        /*0088*/ 	.byte	0x04, 0x17
        /*008a*/ 	.short	(.L_185 - .L_184)
.L_184:
        /*008c*/ 	.word	0x00000000
        /*0090*/ 	.short	0x0003
        /*0092*/ 	.short	0x0018
        /*0094*/ 	.byte	0x00, 0xf5, 0x21, 0x00


	//----- nvinfo : EIATTR_KPARAM_INFO
	.align		4
.L_185:
        /*0098*/ 	.byte	0x04, 0x17
        /*009a*/ 	.short	(.L_187 - .L_186)
.L_186:
        /*009c*/ 	.word	0x00000000
        /*00a0*/ 	.short	0x0002
        /*00a2*/ 	.short	0x0010
        /*00a4*/ 	.byte	0x00, 0xf5, 0x21, 0x00


	//----- nvinfo : EIATTR_KPARAM_INFO
	.align		4
.L_187:
        /*00a8*/ 	.byte	0x04, 0x17
        /*00aa*/ 	.short	(.L_189 - .L_188)
.L_188:
        /*00ac*/ 	.word	0x00000000
        /*00b0*/ 	.short	0x0001
        /*00b2*/ 	.short	0x0008
        /*00b4*/ 	.byte	0x00, 0xf5, 0x21, 0x00


	//----- nvinfo : EIATTR_KPARAM_INFO
	.align		4
.L_189:
        /*00b8*/ 	.byte	0x04, 0x17
        /*00ba*/ 	.short	(.L_191 - .L_190)
.L_190:
        /*00bc*/ 	.word	0x00000000
        /*00c0*/ 	.short	0x0000
        /*00c2*/ 	.short	0x0000
        /*00c4*/ 	.byte	0x00, 0xf5, 0x21, 0x00


	//----- nvinfo : EIATTR_SPARSE_MMA_MASK
	.align		4
.L_191:
        /*00c8*/ 	.byte	0x03, 0x50
        /*00ca*/ 	.short	0x0000


	//----- nvinfo : EIATTR_MAXREG_COUNT
	.align		4
        /*00cc*/ 	.byte	0x03, 0x1b
        /*00ce*/ 	.short	0x00ff


	//----- nvinfo : EIATTR_MERCURY_ISA_VERSION
	.align		4
        /*00d0*/ 	.byte	0x03, 0x5f
        /*00d2*/ 	.short	0x0101


	//----- nvinfo : EIATTR_VRC_CTA_INIT_COUNT
	.align		4
        /*00d4*/ 	.byte	0x02, 0x4a
	.zero		1
	.zero		1


	//----- nvinfo : EIATTR_EXIT_INSTR_OFFSETS
	.align		4
        /*00d8*/ 	.byte	0x04, 0x1c
        /*00da*/ 	.short	(.L_193 - .L_192)


	//   ....[0]....
.L_192:
        /*00dc*/ 	.word	0x00000080


	//   ....[1]....
        /*00e0*/ 	.word	0x000019e0


	//----- nvinfo : EIATTR_INDIRECT_BRANCH_TARGETS
	.align		4
.L_193:
        /*00e4*/ 	.byte	0x04, 0x34
        /*00e6*/ 	.short	(.L_195 - .L_194)


	//   ....[0]....
.L_194:
        /*00e8*/ 	.word	.L_x_191@srel
        /*00ec*/ 	.short	0x0
        /*00ee*/ 	.short	0x0
        /*00f0*/ 	.word	0x3
        /*00f4*/ 	.word	.L_x_37@srel
        /*00f8*/ 	.word	.L_x_193@srel
        /*00fc*/ 	.word	.L_x_194@srel


	//   ....[1]....
        /*0100*/ 	.word	.L_x_195@srel
        /*0104*/ 	.short	0x0
        /*0106*/ 	.short	0x0
        /*0108*/ 	.word	0x3
        /*010c*/ 	.word	.L_x_40@srel
        /*0110*/ 	.word	.L_x_197@srel
        /*0114*/ 	.word	.L_x_198@srel


	//   ....[2]....
        /*0118*/ 	.word	.L_x_199@srel
        /*011c*/ 	.short	0x0
        /*011e*/ 	.short	0x0
        /*0120*/ 	.word	0x3
        /*0124*/ 	.word	.L_x_43@srel
        /*0128*/ 	.word	.L_x_201@srel
        /*012c*/ 	.word	.L_x_202@srel


	//----- nvinfo : EIATTR_CBANK_PARAM_SIZE
	.align		4
.L_195:
        /*0130*/ 	.byte	0x03, 0x19
        /*0132*/ 	.short	0x0058


	//----- nvinfo : EIATTR_PARAM_CBANK
	.align		4
        /*0134*/ 	.byte	0x04, 0x0a
        /*0136*/ 	.short	(.L_197 - .L_196)
	.align		4
.L_196:
        /*0138*/ 	.word	index@(.nv.constant0._Z6eval_uPfS_S_S_S_S_S_S_S_S_ii)
        /*013c*/ 	.short	0x0380
        /*013e*/ 	.short	0x0058


	//----- nvinfo : EIATTR_SW_WAR
	.align		4
.L_197:
        /*0140*/ 	.byte	0x04, 0x36
        /*0142*/ 	.short	(.L_199 - .L_198)
.L_198:
        /*0144*/ 	.word	0x00000008
.L_199:


//--------------------- .nv.info._Z10eval_errorPfS_S_S_S_S_S_S_S_S_ii --------------------------
	.section	.nv.info._Z10eval_errorPfS_S_S_S_S_S_S_S_S_ii,"",@"SHT_CUDA_INFO"
	.sectionflags	@""
	.align	4


	//----- nvinfo : EIATTR_CUDA_API_VERSION
	.align		4
        /*0000*/ 	.byte	0x04, 0x37
        /*0002*/ 	.short	(.L_201 - .L_200)
.L_200:
        /*0004*/ 	.word	0x00000082


	//----- nvinfo : EIATTR_KPARAM_INFO
	.align		4
.L_201:
        /*0008*/ 	.byte	0x04, 0x17
        /*000a*/ 	.short	(.L_203 - .L_202)
.L_202:
        /*000c*/ 	.word	0x00000000
        /*0010*/ 	.short	0x000b
        /*0012*/ 	.short	0x0054
        /*0014*/ 	.byte	0x00, 0xf0, 0x11, 0x00


	//----- nvinfo : EIATTR_KPARAM_INFO
	.align		4
.L_203:
        /*0018*/ 	.byte	0x04, 0x17
        /*001a*/ 	.short	(.L_205 - .L_204)
.L_204:
        /*001c*/ 	.word	0x00000000
        /*0020*/ 	.short	0x000a
        /*0022*/ 	.short	0x0050
        /*0024*/ 	.byte	0x00, 0xf0, 0x11, 0x00


	//----- nvinfo : EIATTR_KPARAM_INFO
	.align		4
.L_205:
        /*0028*/ 	.byte	0x04, 0x17
        /*002a*/ 	.short	(.L_207 - .L_206)
.L_206:
        /*002c*/ 	.word	0x00000000
        /*0030*/ 	.short	0x0009
        /*0032*/ 	.short	0x0048
        /*0034*/ 	.byte	0x00, 0xf5, 0x21, 0x00


	//----- nvinfo : EIATTR_KPARAM_INFO
	.align		4
.L_207:
        /*0038*/ 	.byte	0x04, 0x17
        /*003a*/ 	.short	(.L_209 - .L_208)
.L_208:
        /*003c*/ 	.word	0x00000000
        /*0040*/ 	.short	0x0008
        /*0042*/ 	.short	0x0040
        /*0044*/ 	.byte	0x00, 0xf5, 0x21, 0x00


	//----- nvinfo : EIATTR_KPARAM_INFO
	.align		4
.L_209:
        /*0048*/ 	.byte	0x04, 0x17
        /*004a*/ 	.short	(.L_211 - .L_210)
.L_210:
        /*004c*/ 	.word	0x00000000
        /*0050*/ 	.short	0x0007
        /*0052*/ 	.short	0x0038
        /*0054*/ 	.byte	0x00, 0xf5, 0x21, 0x00


	//----- nvinfo : EIATTR_KPARAM_INFO
	.align		4
.L_211:
        /*0058*/ 	.byte	0x04, 0x17
        /*005a*/ 	.short	(.L_213 - .L_212)
.L_212:
        /*005c*/ 	.word	0x00000000
        /*0060*/ 	.short	0x0006
        /*0062*/ 	.short	0x0030
        /*0064*/ 	.byte	0x00, 0xf5, 0x21, 0x00


	//----- nvinfo : EIATTR_KPARAM_INFO
	.align		4
.L_213:
        /*0068*/ 	.byte	0x04, 0x17
        /*006a*/ 	.short	(.L_215 - .L_214)
.L_214:
        /*006c*/ 	.word	0x00000000
        /*0070*/ 	.short	0x0005
        /*0072*/ 	.short	0x0028
        /*0074*/ 	.byte	0x00, 0xf5, 0x21, 0x00


	//----- nvinfo : EIATTR_KPARAM_INFO
	.align		4
.L_215:
        /*0078*/ 	.byte	0x04, 0x17
        /*007a*/ 	.short	(.L_217 - .L_216)
.L_216:
        /*007c*/ 	.word	0x00000000
        /*0080*/ 	.short	0x0004
        /*0082*/ 	.short	0x0020
        /*0084*/ 	.byte	0x00, 0xf5, 0x21, 0x00


	//----- nvinfo : EIATTR_KPARAM_INFO
	.align		4
.L_217:
        /*0088*/ 	.byte	0x04, 0x17
        /*008a*/ 	.short	(.L_219 - .L_218)
.L_218:
        /*008c*/ 	.word	0x00000000
        /*0090*/ 	.short	0x0003
        /*0092*/ 	.short	0x0018
        /*0094*/ 	.byte	0x00, 0xf5, 0x21, 0x00


	//----- nvinfo : EIATTR_KPARAM_INFO
	.align		4
.L_219:
        /*0098*/ 	.byte	0x04, 0x17
        /*009a*/ 	.short	(.L_221 - .L_220)
.L_220:
        /*009c*/ 	.word	0x00000000
        /*00a0*/ 	.short	0x0002
        /*00a2*/ 	.short	0x0010
        /*00a4*/ 	.byte	0x00, 0xf5, 0x21, 0x00


	//----- nvinfo : EIATTR_KPARAM_INFO
	.align		4
.L_221:
        /*00a8*/ 	.byte	0x04, 0x17
        /*00aa*/ 	.short	(.L_223 - .L_222)
.L_222:
        /*00ac*/ 	.word	0x00000000
        /*00b0*/ 	.short	0x0001
        /*00b2*/ 	.short	0x0008
        /*00b4*/ 	.byte	0x00, 0xf5, 0x21, 0x00


	//----- nvinfo : EIATTR_KPARAM_INFO
	.align		4
.L_223:
        /*00b8*/ 	.byte	0x04, 0x17
        /*00ba*/ 	.short	(.L_225 - .L_224)
.L_224:
        /*00bc*/ 	.word	0x00000000
        /*00c0*/ 	.short	0x0000
        /*00c2*/ 	.short	0x0000
        /*00c4*/ 	.byte	0x00, 0xf5, 0x21, 0x00


	//----- nvinfo : EIATTR_SPARSE_MMA_MASK
	.align		4
.L_225:
        /*00c8*/ 	.byte	0x03, 0x50
        /*00ca*/ 	.short	0x0000


	//----- nvinfo : EIATTR_MAXREG_COUNT
	.align		4
        /*00cc*/ 	.byte	0x03, 0x1b
        /*00ce*/ 	.short	0x00ff


	//----- nvinfo : EIATTR_MERCURY_ISA_VERSION
	.align		4
        /*00d0*/ 	.byte	0x03, 0x5f
        /*00d2*/ 	.short	0x0101


	//----- nvinfo : EIATTR_VRC_CTA_INIT_COUNT
	.align		4
        /*00d4*/ 	.byte	0x02, 0x4a
	.zero		1
	.zero		1


	//----- nvinfo : EIATTR_EXIT_INSTR_OFFSETS
	.align		4
        /*00d8*/ 	.byte	0x04, 0x1c
        /*00da*/ 	.short	(.L_227 - .L_226)


	//   ....[0]....
.L_226:
        /*00dc*/ 	.word	0x00000080


	//   ....[1]....
        /*00e0*/ 	.word	0x00001b60


	//----- nvinfo : EIATTR_INDIRECT_BRANCH_TARGETS
	.align		4
.L_227:
        /*00e4*/ 	.byte	0x04, 0x34
        /*00e6*/ 	.short	(.L_229 - .L_228)


	//   ....[0]....
.L_228:
        /*00e8*/ 	.word	.L_x_203@srel
        /*00ec*/ 	.short	0x0
        /*00ee*/ 	.short	0x0
        /*00f0*/ 	.word	0x3
        /*00f4*/ 	.word	.L_x_60@srel
        /*00f8*/ 	.word	.L_x_205@srel
        /*00fc*/ 	.word	.L_x_206@srel


	//   ....[1]....
        /*0100*/ 	.word	.L_x_207@srel
        /*0104*/ 	.short	0x0
        /*0106*/ 	.short	0x0
        /*0108*/ 	.word	0x3
        /*010c*/ 	.word	.L_x_63@srel
        /*0110*/ 	.word	.L_x_209@srel
        /*0114*/ 	.word	.L_x_210@srel


	//   ....[2]....
        /*0118*/ 	.word	.L_x_211@srel
        /*011c*/ 	.short	0x0
        /*011e*/ 	.short	0x0
        /*0120*/ 	.word	0x3
        /*0124*/ 	.word	.L_x_66@srel
        /*0128*/ 	.word	.L_x_213@srel
        /*012c*/ 	.word	.L_x_214@srel


	//----- nvinfo : EIATTR_CBANK_PARAM_SIZE
	.align		4
.L_229:
        /*0130*/ 	.byte	0x03, 0x19
        /*0132*/ 	.short	0x0058


	//----- nvinfo : EIATTR_PARAM_CBANK
	.align		4
        /*0134*/ 	.byte	0x04, 0x0a
        /*0136*/ 	.short	(.L_231 - .L_230)
	.align		4
.L_230:
        /*0138*/ 	.word	index@(.nv.constant0._Z10eval_errorPfS_S_S_S_S_S_S_S_S_ii)
        /*013c*/ 	.short	0x0380
        /*013e*/ 	.short	0x0058


	//----- nvinfo : EIATTR_SW_WAR
	.align		4
.L_231:
        /*0140*/ 	.byte	0x04, 0x36
        /*0142*/ 	.short	(.L_233 - .L_232)
.L_232:
        /*0144*/ 	.word	0x00000008
.L_233:


//--------------------- .nv.info._Z9eval_quadPfS_S_S_S_S_S_S_S_S_S_S_iii --------------------------
	.section	.nv.info._Z9eval_quadPfS_S_S_S_S_S_S_S_S_S_S_iii,"",@"SHT_CUDA_INFO"
	.sectionflags	@""
	.align	4


	//----- nvinfo : EIATTR_CUDA_API_VERSION
	.align		4
        /*0000*/ 	.byte	0x04, 0x37
        /*0002*/ 	.short	(.L_235 - .L_234)
.L_234:
        /*0004*/ 	.word	0x00000082


	//----- nvinfo : EIATTR_KPARAM_INFO
	.align		4
.L_235:
        /*0008*/ 	.byte	0x04, 0x17
        /*000a*/ 	.short	(.L_237 - .L_236)
.L_236:
        /*000c*/ 	.word	0x00000000
        /*0010*/ 	.short	0x000e
        /*0012*/ 	.short	0x0068
        /*0014*/ 	.byte	0x00, 0xf0, 0x11, 0x00


	//----- nvinfo : EIATTR_KPARAM_INFO
	.align		4
.L_237:
        /*0018*/ 	.byte	0x04, 0x17
        /*001a*/ 	.short	(.L_239 - .L_238)
.L_238:
        /*001c*/ 	.word	0x00000000
        /*0020*/ 	.short	0x000d
        /*0022*/ 	.short	0x0064
        /*0024*/ 	.byte	0x00, 0xf0, 0x11, 0x00


	//----- nvinfo : EIATTR_KPARAM_INFO
	.align		4
.L_239:
        /*0028*/ 	.byte	0x04, 0x17
        /*002a*/ 	.short	(.L_241 - .L_240)
.L_240:
        /*002c*/ 	.word	0x00000000
        /*0030*/ 	.short	0x000c
        /*0032*/ 	.short	0x0060
        /*0034*/ 	.byte	0x00, 0xf0, 0x11, 0x00


	//----- nvinfo : EIATTR_KPARAM_INFO
	.align		4
.L_241:
        /*0038*/ 	.byte	0x04, 0x17
        /*003a*/ 	.short	(.L_243 - .L_242)
.L_242:
        /*003c*/ 	.word	0x00000000
        /*0040*/ 	.short	0x000b
        /*0042*/ 	.short	0x0058
        /*0044*/ 	.byte	0x00, 0xf5, 0x21, 0x00


	//----- nvinfo : EIATTR_KPARAM_INFO
	.align		4
.L_243:
        /*0048*/ 	.byte	0x04, 0x17
        /*004a*/ 	.short	(.L_245 - .L_244)
.L_244:
        /*004c*/ 	.word	0x00000000
        /*0050*/ 	.short	0x000a
        /*0052*/ 	.short	0x0050
        /*0054*/ 	.byte	0x00, 0xf5, 0x21, 0x00


	//----- nvinfo : EIATTR_KPARAM_INFO
	.align		4
.L_245:
        /*0058*/ 	.byte	0x04, 0x17
        /*005a*/ 	.short	(.L_247 - .L_246)
.L_246:
        /*005c*/ 	.word	0x00000000
        /*0060*/ 	.short	0x0009
        /*0062*/ 	.short	0x0048
        /*0064*/ 	.byte	0x00, 0xf5, 0x21, 0x00


	//----- nvinfo : EIATTR_KPARAM_INFO
	.align		4
.L_247:
        /*0068*/ 	.byte	0x04, 0x17
        /*006a*/ 	.short	(.L_249 - .L_248)
.L_248:
        /*006c*/ 	.word	0x00000000
        /*0070*/ 	.short	0x0008
        /*0072*/ 	.short	0x0040
        /*0074*/ 	.byte	0x00, 0xf5, 0x21, 0x00


	//----- nvinfo : EIATTR_KPARAM_INFO
	.align		4
.L_249:
        /*0078*/ 	.byte	0x04, 0x17
        /*007a*/ 	.short	(.L_251 - .L_250)
.L_250:
        /*007c*/ 	.word	0x00000000
        /*0080*/ 	.short	0x0007
        /*0082*/ 	.short	0x0038
        /*0084*/ 	.byte	0x00, 0xf5, 0x21, 0x00


	//----- nvinfo : EIATTR_KPARAM_INFO
	.align		4
.L_251:
        /*0088*/ 	.byte	0x04, 0x17
        /*008a*/ 	.short	(.L_253 - .L_252)
.L_252:
        /*008c*/ 	.word	0x00000000
        /*0090*/ 	.short	0x0006
        /*0092*/ 	.short	0x0030
        /*0094*/ 	.byte	0x00, 0xf5, 0x21, 0x00


	//----- nvinfo : EIATTR_KPARAM_INFO
	.align		4
.L_253:
        /*0098*/ 	.byte	0x04, 0x17
        /*009a*/ 	.short	(.L_255 - .L_254)
.L_254:
        /*009c*/ 	.word	0x00000000
        /*00a0*/ 	.short	0x0005
        /*00a2*/ 	.short	0x0028
        /*00a4*/ 	.byte	0x00, 0xf5, 0x21, 0x00


	//----- nvinfo : EIATTR_KPARAM_INFO
	.align		4
.L_255:
        /*00a8*/ 	.byte	0x04, 0x17
        /*00aa*/ 	.short	(.L_257 - .L_256)
.L_256:
        /*00ac*/ 	.word	0x00000000
        /*00b0*/ 	.short	0x0004
        /*00b2*/ 	.short	0x0020
        /*00b4*/ 	.byte	0x00, 0xf5, 0x21, 0x00


	//----- nvinfo : EIATTR_KPARAM_INFO
	.align		4
.L_257:
        /*00b8*/ 	.byte	0x04, 0x17
        /*00ba*/ 	.short	(.L_259 - .L_258)
.L_258:
        /*00bc*/ 	.word	0x00000000
        /*00c0*/ 	.short	0x0003
        /*00c2*/ 	.short	0x0018
        /*00c4*/ 	.byte	0x00, 0xf5, 0x21, 0x00


	//----- nvinfo : EIATTR_KPARAM_INFO
	.align		4
.L_259:
        /*00c8*/ 	.byte	0x04, 0x17
        /*00ca*/ 	.short	(.L_261 - .L_260)
.L_260:
        /*00cc*/ 	.word	0x00000000
        /*00d0*/ 	.short	0x0002
        /*00d2*/ 	.short	0x0010
        /*00d4*/ 	.byte	0x00, 0xf5, 0x21, 0x00


	//----- nvinfo : EIATTR_KPARAM_INFO
	.align		4
.L_261:
        /*00d8*/ 	.byte	0x04, 0x17
        /*00da*/ 	.short	(.L_263 - .L_262)
.L_262:
        /*00dc*/ 	.word	0x00000000
        /*00e0*/ 	.short	0x0001
        /*00e2*/ 	.short	0x0008
        /*00e4*/ 	.byte	0x00, 0xf5, 0x21, 0x00


	//----- nvinfo : EIATTR_KPARAM_INFO
	.align		4
.L_263:
        /*00e8*/ 	.byte	0x04, 0x17
        /*00ea*/ 	.short	(.L_265 - .L_264)
.L_264:
        /*00ec*/ 	.word	0x00000000
        /*00f0*/ 	.short	0x0000
        /*00f2*/ 	.short	0x0000
        /*00f4*/ 	.byte	0x00, 0xf5, 0x21, 0x00


	//----- nvinfo : EIATTR_SPARSE_MMA_MASK
	.align		4
.L_265:
        /*00f8*/ 	.byte	0x03, 0x50
        /*00fa*/ 	.short	0x0000


	//----- nvinfo : EIATTR_MAXREG_COUNT
	.align		4
        /*00fc*/ 	.byte	0x03, 0x1b
        /*00fe*/ 	.short	0x00ff


	//----- nvinfo : EIATTR_MERCURY_ISA_VERSION
	.align		4
        /*0100*/ 	.byte	0x03, 0x5f
        /*0102*/ 	.short	0x0101


	//----- nvinfo : EIATTR_VRC_CTA_INIT_COUNT
	.align		4
        /*0104*/ 	.byte	0x02, 0x4a
	.zero		1
	.zero		1


	//----- nvinfo : EIATTR_EXIT_INSTR_OFFSETS
	.align		4
        /*0108*/ 	.byte	0x04, 0x1c
        /*010a*/ 	.short	(.L_267 - .L_266)


	//   ....[0]....
.L_266:
        /*010c*/ 	.word	0x00000080


	//   ....[1]....
        /*0110*/ 	.word	0x000001e0


	//   ....[2]....
        /*0114*/ 	.word	0x000017a0


	//   ....[3]....
        /*0118*/ 	.word	0x00001980


	//   ....[4]....
        /*011c*/ 	.word	0x00001a80


	//   ....[5]....
        /*0120*/ 	.word	0x00001b40


	//   ....[6]....
        /*0124*/ 	.word	0x00001b90


	//----- nvinfo : EIATTR_CBANK_PARAM_SIZE
	.align		4
.L_267:
        /*0128*/ 	.byte	0x03, 0x19
        /*012a*/ 	.short	0x006c


	//----- nvinfo : EIATTR_PARAM_CBANK
	.align		4
        /*012c*/ 	.byte	0x04, 0x0a
        /*012e*/ 	.short	(.L_269 - .L_268)
	.align		4
.L_268:
        /*0130*/ 	.word	index@(.nv.constant0._Z9eval_quadPfS_S_S_S_S_S_S_S_S_S_S_iii)
        /*0134*/ 	.short	0x0380
        /*0136*/ 	.short	0x006c


	//----- nvinfo : EIATTR_SW_WAR
	.align		4
.L_269:
        /*0138*/ 	.byte	0x04, 0x36
        /*013a*/ 	.short	(.L_271 - .L_270)
.L_270:
        /*013c*/ 	.word	0x00000008
.L_271:


//--------------------- .nv.info._Z12eval_riemannPfS_S_S_S_S_S_S_S_S_S_S_S_PiS0_S0_S0_S_S_iiii --------------------------
	.section	.nv.info._Z12eval_riemannPfS_S_S_S_S_S_S_S_S_S_S_S_PiS0_S0_S0_S_S_iiii,"",@"SHT_CUDA_INFO"
	.sectionflags	@""
	.align	4


	//----- nvinfo : EIATTR_CUDA_API_VERSION
	.align		4
        /*0000*/ 	.byte	0x04, 0x37
        /*0002*/ 	.short	(.L_273 - .L_272)
.L_272:
        /*0004*/ 	.word	0x00000082


	//----- nvinfo : EIATTR_KPARAM_INFO
	.align		4
.L_273:
        /*0008*/ 	.byte	0x04, 0x17
        /*000a*/ 	.short	(.L_275 - .L_274)
.L_274:
        /*000c*/ 	.word	0x00000000
        /*0010*/ 	.short	0x0016
        /*0012*/ 	.short	0x00a4
        /*0014*/ 	.byte	0x00, 0xf0, 0x11, 0x00


	//----- nvinfo : EIATTR_KPARAM_INFO
	.align		4
.L_275:
        /*0018*/ 	.byte	0x04, 0x17
        /*001a*/ 	.short	(.L_277 - .L_276)
.L_276:
        /*001c*/ 	.word	0x00000000
        /*0020*/ 	.short	0x0015
        /*0022*/ 	.short	0x00a0
        /*0024*/ 	.byte	0x00, 0xf0, 0x11, 0x00


	//----- nvinfo : EIATTR_KPARAM_INFO
	.align		4
.L_277:
        /*0028*/ 	.byte	0x04, 0x17
        /*002a*/ 	.short	(.L_279 - .L_278)
.L_278:
        /*002c*/ 	.word	0x00000000
        /*0030*/ 	.short	0x0014
        /*0032*/ 	.short	0x009c
        /*0034*/ 	.byte	0x00, 0xf0, 0x11, 0x00


	//----- nvinfo : EIATTR_KPARAM_INFO
	.align		4
.L_279:
        /*0038*/ 	.byte	0x04, 0x17
        /*003a*/ 	.short	(.L_281 - .L_280)
.L_280:
        /*003c*/ 	.word	0x00000000
        /*0040*/ 	.short	0x0013
        /*0042*/ 	.short	0x0098
        /*0044*/ 	.byte	0x00, 0xf0, 0x11, 0x00


	//----- nvinfo : EIATTR_KPARAM_INFO
	.align		4
.L_281:
        /*0048*/ 	.byte	0x04, 0x17
        /*004a*/ 	.short	(.L_283 - .L_282)
.L_282:
        /*004c*/ 	.word	0x00000000
        /*0050*/ 	.short	0x0012
        /*0052*/ 	.short	0x0090
        /*0054*/ 	.byte	0x00, 0xf5, 0x21, 0x00


	//----- nvinfo : EIATTR_KPARAM_INFO
	.align		4
.L_283:
        /*0058*/ 	.byte	0x04, 0x17
        /*005a*/ 	.short	(.L_285 - .L_284)
.L_284:
        /*005c*/ 	.word	0x00000000
        /*0060*/ 	.short	0x0011
        /*0062*/ 	.short	0x0088
        /*0064*/ 	.byte	0x00, 0xf5, 0x21, 0x00


	//----- nvinfo : EIATTR_KPARAM_INFO
	.align		4
.L_285:
        /*0068*/ 	.byte	0x04, 0x17
        /*006a*/ 	.short	(.L_287 - .L_286)
.L_286:
        /*006c*/ 	.word	0x00000000
        /*0070*/ 	.short	0x0010
        /*0072*/ 	.short	0x0080
        /*0074*/ 	.byte	0x00, 0xf5, 0x21, 0x00


	//----- nvinfo : EIATTR_KPARAM_INFO
	.align		4
.L_287:
        /*0078*/ 	.byte	0x04, 0x17
        /*007a*/ 	.short	(.L_289 - .L_288)
.L_288:
        /*007c*/ 	.word	0x00000000
        /*0080*/ 	.short	0x000f
        /*0082*/ 	.short	0x0078
        /*0084*/ 	.byte	0x00, 0xf5, 0x21, 0x00


	//----- nvinfo : EIATTR_KPARAM_INFO
	.align		4
.L_289:
        /*0088*/ 	.byte	0x04, 0x17
        /*008a*/ 	.short	(.L_291 - .L_290)
.L_290:
        /*008c*/ 	.word	0x00000000
        /*0090*/ 	.short	0x000e
        /*0092*/ 	.short	0x0070
        /*0094*/ 	.byte	0x00, 0xf5, 0x21, 0x00


	//----- nvinfo : EIATTR_KPARAM_INFO
	.align		4
.L_291:
        /*0098*/ 	.byte	0x04, 0x17
        /*009a*/ 	.short	(.L_293 - .L_292)
.L_292:
        /*009c*/ 	.word	0x00000000
        /*00a0*/ 	.short	0x000d
        /*00a2*/ 	.short	0x0068
        /*00a4*/ 	.byte	0x00, 0xf5, 0x21, 0x00


	//----- nvinfo : EIATTR_KPARAM_INFO
	.align		4
.L_293:
        /*00a8*/ 	.byte	0x04, 0x17
        /*00aa*/ 	.short	(.L_295 - .L_294)
.L_294:
        /*00ac*/ 	.word	0x00000000
        /*00b0*/ 	.short	0x000c
        /*00b2*/ 	.short	0x0060
        /*00b4*/ 	.byte	0x00, 0xf5, 0x21, 0x00


	//----- nvinfo : EIATTR_KPARAM_INFO
	.align		4
.L_295:
        /*00b8*/ 	.byte	0x04, 0x17
        /*00ba*/ 	.short	(.L_297 - .L_296)
.L_296:
        /*00bc*/ 	.word	0x00000000
        /*00c0*/ 	.short	0x000b
        /*00c2*/ 	.short	0x0058
        /*00c4*/ 	.byte	0x00, 0xf5, 0x21, 0x00


	//----- nvinfo : EIATTR_KPARAM_INFO
	.align		4
.L_297:
        /*00c8*/ 	.byte	0x04, 0x17
        /*00ca*/ 	.short	(.L_299 - .L_298)
.L_298:
        /*00cc*/ 	.word	0x00000000
        /*00d0*/ 	.short	0x000a
        /*00d2*/ 	.short	0x0050
        /*00d4*/ 	.byte	0x00, 0xf5, 0x21, 0x00


	//----- nvinfo : EIATTR_KPARAM_INFO
	.align		4
.L_299:
        /*00d8*/ 	.byte	0x04, 0x17
        /*00da*/ 	.short	(.L_301 - .L_300)
.L_300:
        /*00dc*/ 	.word	0x00000000
        /*00e0*/ 	.short	0x0009
        /*00e2*/ 	.short	0x0048
        /*00e4*/ 	.byte	0x00, 0xf5, 0x21, 0x00


	//----- nvinfo : EIATTR_KPARAM_INFO
	.align		4
.L_301:
        /*00e8*/ 	.byte	0x04, 0x17
        /*00ea*/ 	.short	(.L_303 - .L_302)
.L_302:
        /*00ec*/ 	.word	0x00000000
        /*00f0*/ 	.short	0x0008
        /*00f2*/ 	.short	0x0040
        /*00f4*/ 	.byte	0x00, 0xf5, 0x21, 0x00


	//----- nvinfo : EIATTR_KPARAM_INFO
	.align		4
.L_303:
        /*00f8*/ 	.byte	0x04, 0x17
        /*00fa*/ 	.short	(.L_305 - .L_304)
.L_304:
        /*00fc*/ 	.word	0x00000000
        /*0100*/ 	.short	0x0007
        /*0102*/ 	.short	0x0038
        /*0104*/ 	.byte	0x00, 0xf5, 0x21, 0x00


	//----- nvinfo : EIATTR_KPARAM_INFO
	.align		4
.L_305:
        /*0108*/ 	.byte	0x04, 0x17
        /*010a*/ 	.short	(.L_307 - .L_306)
.L_306:
        /*010c*/ 	.word	0x00000000
        /*0110*/ 	.short	0x0006
        /*0112*/ 	.short	0x0030
        /*0114*/ 	.byte	0x00, 0xf5, 0x21, 0x00


	//----- nvinfo : EIATTR_KPARAM_INFO
	.align		4
.L_307:
        /*0118*/ 	.byte	0x04, 0x17
        /*011a*/ 	.short	(.L_309 - .L_308)
.L_308:
        /*011c*/ 	.word	0x00000000
        /*0120*/ 	.short	0x0005
        /*0122*/ 	.short	0x0028
        /*0124*/ 	.byte	0x00, 0xf5, 0x21, 0x00


	//----- nvinfo : EIATTR_KPARAM_INFO
	.align		4
.L_309:
        /*0128*/ 	.byte	0x04, 0x17
        /*012a*/ 	.short	(.L_311 - .L_310)
.L_310:
        /*012c*/ 	.word	0x00000000
        /*0130*/ 	.short	0x0004
        /*0132*/ 	.short	0x0020
        /*0134*/ 	.byte	0x00, 0xf5, 0x21, 0x00


	//----- nvinfo : EIATTR_KPARAM_INFO
	.align		4
.L_311:
        /*0138*/ 	.byte	0x04, 0x17
        /*013a*/ 	.short	(.L_313 - .L_312)
.L_312:
        /*013c*/ 	.word	0x00000000
        /*0140*/ 	.short	0x0003
        /*0142*/ 	.short	0x0018
        /*0144*/ 	.byte	0x00, 0xf5, 0x21, 0x00


	//----- nvinfo : EIATTR_KPARAM_INFO
	.align		4
.L_313:
        /*0148*/ 	.byte	0x04, 0x17
        /*014a*/ 	.short	(.L_315 - .L_314)
.L_314:
        /*014c*/ 	.word	0x00000000
        /*0150*/ 	.short	0x0002
        /*0152*/ 	.short	0x0010
        /*0154*/ 	.byte	0x00, 0xf5, 0x21, 0x00


	//----- nvinfo : EIATTR_KPARAM_INFO
	.align		4
.L_315:
        /*0158*/ 	.byte	0x04, 0x17
        /*015a*/ 	.short	(.L_317 - .L_316)
.L_316:
        /*015c*/ 	.word	0x00000000
        /*0160*/ 	.short	0x0001
        /*0162*/ 	.short	0x0008
        /*0164*/ 	.byte	0x00, 0xf5, 0x21, 0x00


	//----- nvinfo : EIATTR_KPARAM_INFO
	.align		4
.L_317:
        /*0168*/ 	.byte	0x04, 0x17
        /*016a*/ 	.short	(.L_319 - .L_318)
.L_318:
        /*016c*/ 	.word	0x00000000
        /*0170*/ 	.short	0x0000
        /*0172*/ 	.short	0x0000
        /*0174*/ 	.byte	0x00, 0xf5, 0x21, 0x00


	//----- nvinfo : EIATTR_SPARSE_MMA_MASK
	.align		4
.L_319:
        /*0178*/ 	.byte	0x03, 0x50
        /*017a*/ 	.short	0x0000


	//----- nvinfo : EIATTR_MAXREG_COUNT
	.align		4
        /*017c*/ 	.byte	0x03, 0x1b
        /*017e*/ 	.short	0x00ff


	//----- nvinfo : EIATTR_NUM_BARRIERS
	.align		4
        /*0180*/ 	.byte	0x02, 0x4c
        /*0182*/ 	.byte	0x01
	.zero		1


	//----- nvinfo : EIATTR_MERCURY_ISA_VERSION
	.align		4
        /*0184*/ 	.byte	0x03, 0x5f
        /*0186*/ 	.short	0x0101


	//----- nvinfo : EIATTR_VRC_CTA_INIT_COUNT
	.align		4
        /*0188*/ 	.byte	0x02, 0x4a
	.zero		1
	.zero		1


	//----- nvinfo : EIATTR_EXIT_INSTR_OFFSETS
	.align		4
        /*018c*/ 	.byte	0x04, 0x1c
        /*018e*/ 	.short	(.L_321 - .L_320)


	//   ....[0]....
.L_320:
        /*0190*/ 	.word	0x00000080


	//   ....[1]....
        /*0194*/ 	.word	0x00003510


	//   ....[2]....
        /*0198*/ 	.word	0x00003760


	//   ....[3]....
        /*019c*/ 	.word	0x00003840


	//----- nvinfo : EIATTR_INDIRECT_BRANCH_TARGETS
	.align		4
.L_321:
        /*01a0*/ 	.byte	0x04, 0x34
        /*01a2*/ 	.short	(.L_323 - .L_322)


	//   ....[0]....
.L_322:
        /*01a4*/ 	.word	.L_x_215@srel
        /*01a8*/ 	.short	0x0
        /*01aa*/ 	.short	0x0
        /*01ac*/ 	.word	0x3
        /*01b0*/ 	.word	.L_x_216@srel
        /*01b4*/ 	.word	.L_x_217@srel
        /*01b8*/ 	.word	.L_x_218@srel


	//----- nvinfo : EIATTR_CRS_STACK_SIZE
	.align		4
.L_323:
        /*01bc*/ 	.byte	0x04, 0x1e
        /*01be*/ 	.short	(.L_325 - .L_324)
.L_324:
        /*01c0*/ 	.word	0x00000000


	//----- nvinfo : EIATTR_CBANK_PARAM_SIZE
	.align		4
.L_325:
        /*01c4*/ 	.byte	0x03, 0x19
        /*01c6*/ 	.short	0x00a8


	//----- nvinfo : EIATTR_PARAM_CBANK
	.align		4
        /*01c8*/ 	.byte	0x04, 0x0a
        /*01ca*/ 	.short	(.L_327 - .L_326)
	.align		4
.L_326:
        /*01cc*/ 	.word	index@(.nv.constant0._Z12eval_riemannPfS_S_S_S_S_S_S_S_S_S_S_S_PiS0_S0_S0_S_S_iiii)
        /*01d0*/ 	.short	0x0380
        /*01d2*/ 	.short	0x00a8


	//----- nvinfo : EIATTR_SW_WAR
	.align		4
.L_327:
        /*01d4*/ 	.byte	0x04, 0x36
        /*01d6*/ 	.short	(.L_329 - .L_328)
.L_328:
        /*01d8*/ 	.word	0x00000008
.L_329:


//--------------------- .nv.info._Z14preval_normalsPfS_S_S_S_S_S_S_S_S_S_S_PiS0_i --------------------------
	.section	.nv.info._Z14preval_normalsPfS_S_S_S_S_S_S_S_S_S_S_PiS0_i,"",@"SHT_CUDA_INFO"
	.sectionflags	@""
	.align	4


	//----- nvinfo : EIATTR_CUDA_API_VERSION
	.align		4
        /*0000*/ 	.byte	0x04, 0x37
        /*0002*/ 	.short	(.L_331 - .L_330)
.L_330:
        /*0004*/ 	.word	0x00000082


	//----- nvinfo : EIATTR_KPARAM_INFO
	.align		4
.L_331:
        /*0008*/ 	.byte	0x04, 0x17
        /*000a*/ 	.short	(.L_333 - .L_332)
.L_332:
        /*000c*/ 	.word	0x00000000
        /*0010*/ 	.short	0x000e
        /*0012*/ 	.short	0x0070
        /*0014*/ 	.byte	0x00, 0xf0, 0x11, 0x00


	//----- nvinfo : EIATTR_KPARAM_INFO
	.align		4
.L_333:
        /*0018*/ 	.byte	0x04, 0x17
        /*001a*/ 	.short	(.L_335 - .L_334)
.L_334:
        /*001c*/ 	.word	0x00000000
        /*0020*/ 	.short	0x000d
        /*0022*/ 	.short	0x0068
        /*0024*/ 	.byte	0x00, 0xf5, 0x21, 0x00


	//----- nvinfo : EIATTR_KPARAM_INFO
	.align		4
.L_335:
        /*0028*/ 	.byte	0x04, 0x17
        /*002a*/ 	.short	(.L_337 - .L_336)
.L_336:
        /*002c*/ 	.word	0x00000000
        /*0030*/ 	.short	0x000c
        /*0032*/ 	.short	0x0060
        /*0034*/ 	.byte	0x00, 0xf5, 0x21, 0x00


	//----- nvinfo : EIATTR_KPARAM_INFO
	.align		4
.L_337:
        /*0038*/ 	.byte	0x04, 0x17
        /*003a*/ 	.short	(.L_339 - .L_338)
.L_338:
        /*003c*/ 	.word	0x00000000
        /*0040*/ 	.short	0x000b
        /*0042*/ 	.short	0x0058
        /*0044*/ 	.byte	0x00, 0xf5, 0x21, 0x00


	//----- nvinfo : EIATTR_KPARAM_INFO
	.align		4
.L_339:
        /*0048*/ 	.byte	0x04, 0x17
        /*004a*/ 	.short	(.L_341 - .L_340)
.L_340:
        /*004c*/ 	.word	0x00000000
        /*0050*/ 	.short	0x000a
        /*0052*/ 	.short	0x0050
        /*0054*/ 	.byte	0x00, 0xf5, 0x21, 0x00


	//----- nvinfo : EIATTR_KPARAM_INFO
	.align		4
.L_341:
        /*0058*/ 	.byte	0x04, 0x17
        /*005a*/ 	.short	(.L_343 - .L_342)
.L_342:
        /*005c*/ 	.word	0x00000000
        /*0060*/ 	.short	0x0009
        /*0062*/ 	.short	0x0048
        /*0064*/ 	.byte	0x00, 0xf5, 0x21, 0x00


	//----- nvinfo : EIATTR_KPARAM_INFO
	.align		4
.L_343:
        /*0068*/ 	.byte	0x04, 0x17
        /*006a*/ 	.short	(.L_345 - .L_344)
.L_344:
        /*006c*/ 	.word	0x00000000
        /*0070*/ 	.short	0x0008
        /*0072*/ 	.short	0x0040
        /*0074*/ 	.byte	0x00, 0xf5, 0x21, 0x00


	//----- nvinfo : EIATTR_KPARAM_INFO
	.align		4
.L_345:
        /*0078*/ 	.byte	0x04, 0x17
        /*007a*/ 	.short	(.L_347 - .L_346)
.L_346:
        /*007c*/ 	.word	0x00000000
        /*0080*/ 	.short	0x0007
        /*0082*/ 	.short	0x0038
        /*0084*/ 	.byte	0x00, 0xf5, 0x21, 0x00


	//----- nvinfo : EIATTR_KPARAM_INFO
	.align		4
.L_347:
        /*0088*/ 	.byte	0x04, 0x17
        /*008a*/ 	.short	(.L_349 - .L_348)
.L_348:
        /*008c*/ 	.word	0x00000000
        /*0090*/ 	.short	0x0006
        /*0092*/ 	.short	0x0030
        /*0094*/ 	.byte	0x00, 0xf5, 0x21, 0x00


	//----- nvinfo : EIATTR_KPARAM_INFO
	.align		4
.L_349:
        /*0098*/ 	.byte	0x04, 0x17
        /*009a*/ 	.short	(.L_351 - .L_350)
.L_350:
        /*009c*/ 	.word	0x00000000
        /*00a0*/ 	.short	0x0005
        /*00a2*/ 	.short	0x0028
        /*00a4*/ 	.byte	0x00, 0xf5, 0x21, 0x00


	//----- nvinfo : EIATTR_KPARAM_INFO
	.align		4
.L_351:
        /*00a8*/ 	.byte	0x04, 0x17
        /*00aa*/ 	.short	(.L_353 - .L_352)
.L_352:
        /*00ac*/ 	.word	0x00000000
        /*00b0*/ 	.short	0x0004
        /*00b2*/ 	.short	0x0020
        /*00b4*/ 	.byte	0x00, 0xf5, 0x21, 0x00


	//----- nvinfo : EIATTR_KPARAM_INFO
	.align		4
.L_353:
        /*00b8*/ 	.byte	0x04, 0x17
        /*00ba*/ 	.short	(.L_355 - .L_354)
.L_354:
        /*00bc*/ 	.word	0x00000000
        /*00c0*/ 	.short	0x0003
        /*00c2*/ 	.short	0x0018
        /*00c4*/ 	.byte	0x00, 0xf5, 0x21, 0x00


	//----- nvinfo : EIATTR_KPARAM_INFO
	.align		4
.L_355:
        /*00c8*/ 	.byte	0x04, 0x17
        /*00ca*/ 	.short	(.L_357 - .L_356)
.L_356:
        /*00cc*/ 	.word	0x00000000
        /*00d0*/ 	.short	0x0002
        /*00d2*/ 	.short	0x0010
        /*00d4*/ 	.byte	0x00, 0xf5, 0x21, 0x00


	//----- nvinfo : EIATTR_KPARAM_INFO
	.align		4
.L_357:
        /*00d8*/ 	.byte	0x04, 0x17
        /*00da*/ 	.short	(.L_359 - .L_358)
.L_358:
        /*00dc*/ 	.word	0x00000000
        /*00e0*/ 	.short	0x0001
        /*00e2*/ 	.short	0x0008
        /*00e4*/ 	.byte	0x00, 0xf5, 0x21, 0x00


	//----- nvinfo : EIATTR_KPARAM_INFO
	.align		4
.L_359:
        /*00e8*/ 	.byte	0x04, 0x17
        /*00ea*/ 	.short	(.L_361 - .L_360)
.L_360:
        /*00ec*/ 	.word	0x00000000
        /*00f0*/ 	.short	0x0000
        /*00f2*/ 	.short	0x0000
        /*00f4*/ 	.byte	0x00, 0xf5, 0x21, 0x00


	//----- nvinfo : EIATTR_SPARSE_MMA_MASK
	.align		4
.L_361:
        /*00f8*/ 	.byte	0x03, 0x50
        /*00fa*/ 	.short	0x0000


	//----- nvinfo : EIATTR_MAXREG_COUNT
	.align		4
        /*00fc*/ 	.byte	0x03, 0x1b
        /*00fe*/ 	.short	0x00ff


	//----- nvinfo : EIATTR_MERCURY_ISA_VERSION
	.align		4
        /*0100*/ 	.byte	0x03, 0x5f
        /*0102*/ 	.short	0x0101


	//----- nvinfo : EIATTR_VRC_CTA_INIT_COUNT
	.align		4
        /*0104*/ 	.byte	0x02, 0x4a
	.zero		1
	.zero		1


	//----- nvinfo : EIATTR_EXIT_INSTR_OFFSETS
	.align		4
        /*0108*/ 	.byte	0x04, 0x1c
        /*010a*/ 	.short	(.L_363 - .L_362)


	//   ....[0]....
.L_362:
        /*010c*/ 	.word	0x00000070


	//   ....[1]....
        /*0110*/ 	.word	0x00001030


	//   ....[2]....
        /*0114*/ 	.word	0x00001240


	//----- nvinfo : EIATTR_CRS_STACK_SIZE
	.align		4
.L_363:
        /*0118*/ 	.byte	0x04, 0x1e
        /*011a*/ 	.short	(.L_365 - .L_364)
.L_364:
        /*011c*/ 	.word	0x00000000


	//----- nvinfo : EIATTR_CBANK_PARAM_SIZE
	.align		4
.L_365:
        /*0120*/ 	.byte	0x03, 0x19
        /*0122*/ 	.short	0x0074


	//----- nvinfo : EIATTR_PARAM_CBANK
	.align		4
        /*0124*/ 	.byte	0x04, 0x0a
        /*0126*/ 	.short	(.L_367 - .L_366)
	.align		4
.L_366:
        /*0128*/ 	.word	index@(.nv.constant0._Z14preval_normalsPfS_S_S_S_S_S_S_S_S_S_S_PiS0_i)
        /*012c*/ 	.short	0x0380
        /*012e*/ 	.short	0x0074


	//----- nvinfo : EIATTR_SW_WAR
	.align		4
.L_367:
        /*0130*/ 	.byte	0x04, 0x36
        /*0132*/ 	.short	(.L_369 - .L_368)
.L_368:
        /*0134*/ 	.word	0x00000008
.L_369:


//--------------------- .nv.info._Z20preval_jacobian_signPfS_S_S_S_i --------------------------
	.section	.nv.info._Z20preval_jacobian_signPfS_S_S_S_i,"",@"SHT_CUDA_INFO"
	.sectionflags	@""
	.align	4


	//----- nvinfo : EIATTR_CUDA_API_VERSION
	.align		4
        /*0000*/ 	.byte	0x04, 0x37
        /*0002*/ 	.short	(.L_371 - .L_370)
.L_370:
        /*0004*/ 	.word	0x00000082


	//----- nvinfo : EIATTR_KPARAM_INFO
	.align		4
.L_371:
        /*0008*/ 	.byte	0x04, 0x17
        /*000a*/ 	.short	(.L_373 - .L_372)
.L_372:
        /*000c*/ 	.word	0x00000000
        /*0010*/ 	.short	0x0005
        /*0012*/ 	.short	0x0028
        /*0014*/ 	.byte	0x00, 0xf0, 0x11, 0x00


	//----- nvinfo : EIATTR_KPARAM_INFO
	.align		4
.L_373:
        /*0018*/ 	.byte	0x04, 0x17
        /*001a*/ 	.short	(.L_375 - .L_374)
.L_374:
        /*001c*/ 	.word	0x00000000
        /*0020*/ 	.short	0x0004
        /*0022*/ 	.short	0x0020
        /*0024*/ 	.byte	0x00, 0xf5, 0x21, 0x00


	//----- nvinfo : EIATTR_KPARAM_INFO
	.align		4
.L_375:
        /*0028*/ 	.byte	0x04, 0x17
        /*002a*/ 	.short	(.L_377 - .L_376)
.L_376:
        /*002c*/ 	.word	0x00000000
        /*0030*/ 	.short	0x0003
        /*0032*/ 	.short	0x0018
        /*0034*/ 	.byte	0x00, 0xf5, 0x21, 0x00


	//----- nvinfo : EIATTR_KPARAM_INFO
	.align		4
.L_377:
        /*0038*/ 	.byte	0x04, 0x17
        /*003a*/ 	.short	(.L_379 - .L_378)
.L_378:
        /*003c*/ 	.word	0x00000000
        /*0040*/ 	.short	0x0002
        /*0042*/ 	.short	0x0010
        /*0044*/ 	.byte	0x00, 0xf5, 0x21, 0x00


	//----- nvinfo : EIATTR_KPARAM_INFO
	.align		4
.L_379:
        /*0048*/ 	.byte	0x04, 0x17
        /*004a*/ 	.short	(.L_381 - .L_380)
.L_380:
        /*004c*/ 	.word	0x00000000
        /*0050*/ 	.short	0x0001
        /*0052*/ 	.short	0x0008
        /*0054*/ 	.byte	0x00, 0xf5, 0x21, 0x00


	//----- nvinfo : EIATTR_KPARAM_INFO
	.align		4
.L_381:
        /*0058*/ 	.byte	0x04, 0x17
        /*005a*/ 	.short	(.L_383 - .L_382)
.L_382:
        /*005c*/ 	.word	0x00000000
        /*0060*/ 	.short	0x0000
        /*0062*/ 	.short	0x0000
        /*0064*/ 	.byte	0x00, 0xf5, 0x21, 0x00


	//----- nvinfo : EIATTR_SPARSE_MMA_MASK
	.align		4
.L_383:
        /*0068*/ 	.byte	0x03, 0x50
        /*006a*/ 	.short	0x0000


	//----- nvinfo : EIATTR_MAXREG_COUNT
	.align		4
        /*006c*/ 	.byte	0x03, 0x1b
        /*006e*/ 	.short	0x00ff


	//----- nvinfo : EIATTR_MERCURY_ISA_VERSION
	.align		4
        /*0070*/ 	.byte	0x03, 0x5f
        /*0072*/ 	.short	0x0101


	//----- nvinfo : EIATTR_VRC_CTA_INIT_COUNT
	.align		4
        /*0074*/ 	.byte	0x02, 0x4a
	.zero		1
	.zero		1


	//----- nvinfo : EIATTR_EXIT_INSTR_OFFSETS
	.align		4
        /*0078*/ 	.byte	0x04, 0x1c
        /*007a*/ 	.short	(.L_385 - .L_384)


	//   ....[0]....
.L_384:
        /*007c*/ 	.word	0x00000070


	//   ....[1]....
        /*0080*/ 	.word	0x000000d0


	//   ....[2]....
        /*0084*/ 	.word	0x00000210


	//----- nvinfo : EIATTR_CBANK_PARAM_SIZE
	.align		4
.L_385:
        /*0088*/ 	.byte	0x03, 0x19
        /*008a*/ 	.short	0x002c


	//----- nvinfo : EIATTR_PARAM_CBANK
	.align		4
        /*008c*/ 	.byte	0x04, 0x0a
        /*008e*/ 	.short	(.L_387 - .L_386)
	.align		4
.L_386:
        /*0090*/ 	.word	index@(.nv.constant0._Z20preval_jacobian_signPfS_S_S_S_i)
        /*0094*/ 	.short	0x0380
        /*0096*/ 	.short	0x002c


	//----- nvinfo : EIATTR_SW_WAR
	.align		4
.L_387:
        /*0098*/ 	.byte	0x04, 0x36
        /*009a*/ 	.short	(.L_389 - .L_388)
.L_388:
        /*009c*/ 	.word	0x00000008
.L_389:


//--------------------- .nv.info._Z15preval_jacobianPfS_S_S_S_S_S_i --------------------------
	.section	.nv.info._Z15preval_jacobianPfS_S_S_S_S_S_i,"",@"SHT_CUDA_INFO"
	.sectionflags	@""
	.align	4


	//----- nvinfo : EIATTR_CUDA_API_VERSION
	.align		4
        /*0000*/ 	.byte	0x04, 0x37
        /*0002*/ 	.short	(.L_391 - .L_390)
.L_390:
        /*0004*/ 	.word	0x00000082


	//----- nvinfo : EIATTR_KPARAM_INFO
	.align		4
.L_391:
        /*0008*/ 	.byte	0x04, 0x17
        /*000a*/ 	.short	(.L_393 - .L_392)
.L_392:
        /*000c*/ 	.word	0x00000000
        /*0010*/ 	.short	0x0007
        /*0012*/ 	.short	0x0038
        /*0014*/ 	.byte	0x00, 0xf0, 0x11, 0x00


	//----- nvinfo : EIATTR_KPARAM_INFO
	.align		4
.L_393:
        /*0018*/ 	.byte	0x04, 0x17
        /*001a*/ 	.short	(.L_395 - .L_394)
.L_394:
        /*001c*/ 	.word	0x00000000
        /*0020*/ 	.short	0x0006
        /*0022*/ 	.short	0x0030
        /*0024*/ 	.byte	0x00, 0xf5, 0x21, 0x00


	//----- nvinfo : EIATTR_KPARAM_INFO
	.align		4
.L_395:
        /*0028*/ 	.byte	0x04, 0x17
        /*002a*/ 	.short	(.L_397 - .L_396)
.L_396:
        /*002c*/ 	.word	0x00000000
        /*0030*/ 	.short	0x0005
        /*0032*/ 	.short	0x0028
        /*0034*/ 	.byte	0x00, 0xf5, 0x21, 0x00


	//----- nvinfo : EIATTR_KPARAM_INFO
	.align		4
.L_397:
        /*0038*/ 	.byte	0x04, 0x17
        /*003a*/ 	.short	(.L_399 - .L_398)
.L_398:
        /*003c*/ 	.word	0x00000000
        /*0040*/ 	.short	0x0004
        /*0042*/ 	.short	0x0020
        /*0044*/ 	.byte	0x00, 0xf5, 0x21, 0x00


	//----- nvinfo : EIATTR_KPARAM_INFO
	.align		4
.L_399:
        /*0048*/ 	.byte	0x04, 0x17
        /*004a*/ 	.short	(.L_401 - .L_400)
.L_400:
        /*004c*/ 	.word	0x00000000
        /*0050*/ 	.short	0x0003
        /*0052*/ 	.short	0x0018
        /*0054*/ 	.byte	0x00, 0xf5, 0x21, 0x00


	//----- nvinfo : EIATTR_KPARAM_INFO
	.align		4
.L_401:
        /*0058*/ 	.byte	0x04, 0x17
        /*005a*/ 	.short	(.L_403 - .L_402)
.L_402:
        /*005c*/ 	.word	0x00000000
        /*0060*/ 	.short	0x0002
        /*0062*/ 	.short	0x0010
        /*0064*/ 	.byte	0x00, 0xf5, 0x21, 0x00


	//----- nvinfo : EIATTR_KPARAM_INFO
	.align		4
.L_403:
        /*0068*/ 	.byte	0x04, 0x17
        /*006a*/ 	.short	(.L_405 - .L_404)
.L_404:
        /*006c*/ 	.word	0x00000000
        /*0070*/ 	.short	0x0001
        /*0072*/ 	.short	0x0008
        /*0074*/ 	.byte	0x00, 0xf5, 0x21, 0x00


	//----- nvinfo : EIATTR_KPARAM_INFO
	.align		4
.L_405:
        /*0078*/ 	.byte	0x04, 0x17
        /*007a*/ 	.short	(.L_407 - .L_406)
.L_406:
        /*007c*/ 	.word	0x00000000
        /*0080*/ 	.short	0x0000
        /*0082*/ 	.short	0x0000
        /*0084*/ 	.byte	0x00, 0xf5, 0x21, 0x00


	//----- nvinfo : EIATTR_SPARSE_MMA_MASK
	.align		4
.L_407:
        /*0088*/ 	.byte	0x03, 0x50
        /*008a*/ 	.short	0x0000


	//----- nvinfo : EIATTR_MAXREG_COUNT
	.align		4
        /*008c*/ 	.byte	0x03, 0x1b
        /*008e*/ 	.short	0x00ff


	//----- nvinfo : EIATTR_MERCURY_ISA_VERSION
	.align		4
        /*0090*/ 	.byte	0x03, 0x5f
        /*0092*/ 	.short	0x0101


	//----- nvinfo : EIATTR_VRC_CTA_INIT_COUNT
	.align		4
        /*0094*/ 	.byte	0x02, 0x4a
	.zero		1
	.zero		1


	//----- nvinfo : EIATTR_EXIT_INSTR_OFFSETS
	.align		4
        /*0098*/ 	.byte	0x04, 0x1c
        /*009a*/ 	.short	(.L_409 - .L_408)


	//   ....[0]....
.L_408:
        /*009c*/ 	.word	0x00000070


	//   ....[1]....
        /*00a0*/ 	.word	0x00000240


	//----- nvinfo : EIATTR_CBANK_PARAM_SIZE
	.align		4
.L_409:
        /*00a4*/ 	.byte	0x03, 0x19
        /*00a6*/ 	.short	0x003c


	//----- nvinfo : EIATTR_PARAM_CBANK
	.align		4
        /*00a8*/ 	.byte	0x04, 0x0a
        /*00aa*/ 	.short	(.L_411 - .L_410)
	.align		4
.L_410:
        /*00ac*/ 	.word	index@(.nv.constant0._Z15preval_jacobianPfS_S_S_S_S_S_i)
        /*00b0*/ 	.short	0x0380
        /*00b2*/ 	.short	0x003c


	//----- nvinfo : EIATTR_SW_WAR
	.align		4
.L_411:
        /*00b4*/ 	.byte	0x04, 0x36
        /*00b6*/ 	.short	(.L_413 - .L_412)
.L_412:
        /*00b8*/ 	.word	0x00000008
.L_413:


//--------------------- .nv.info._Z18preval_side_lengthPfS_S_S_S_i --------------------------
	.section	.nv.info._Z18preval_side_lengthPfS_S_S_S_i,"",@"SHT_CUDA_INFO"
	.sectionflags	@""
	.align	4


	//----- nvinfo : EIATTR_CUDA_API_VERSION
	.align		4
        /*0000*/ 	.byte	0x04, 0x37
        /*0002*/ 	.short	(.L_415 - .L_414)
.L_414:
        /*0004*/ 	.word	0x00000082


	//----- nvinfo : EIATTR_KPARAM_INFO
	.align		4
.L_415:
        /*0008*/ 	.byte	0x04, 0x17
        /*000a*/ 	.short	(.L_417 - .L_416)
.L_416:
        /*000c*/ 	.word	0x00000000
        /*0010*/ 	.short	0x0005
        /*0012*/ 	.short	0x0028
        /*0014*/ 	.byte	0x00, 0xf0, 0x11, 0x00


	//----- nvinfo : EIATTR_KPARAM_INFO
	.align		4
.L_417:
        /*0018*/ 	.byte	0x04, 0x17
        /*001a*/ 	.short	(.L_419 - .L_418)
.L_418:
        /*001c*/ 	.word	0x00000000
        /*0020*/ 	.short	0x0004
        /*0022*/ 	.short	0x0020
        /*0024*/ 	.byte	0x00, 0xf5, 0x21, 0x00


	//----- nvinfo : EIATTR_KPARAM_INFO
	.align		4
.L_419:
        /*0028*/ 	.byte	0x04, 0x17
        /*002a*/ 	.short	(.L_421 - .L_420)
.L_420:
        /*002c*/ 	.word	0x00000000
        /*0030*/ 	.short	0x0003
        /*0032*/ 	.short	0x0018
        /*0034*/ 	.byte	0x00, 0xf5, 0x21, 0x00


	//----- nvinfo : EIATTR_KPARAM_INFO
	.align		4
.L_421:
        /*0038*/ 	.byte	0x04, 0x17
        /*003a*/ 	.short	(.L_423 - .L_422)
.L_422:
        /*003c*/ 	.word	0x00000000
        /*0040*/ 	.short	0x0002
        /*0042*/ 	.short	0x0010
        /*0044*/ 	.byte	0x00, 0xf5, 0x21, 0x00


	//----- nvinfo : EIATTR_KPARAM_INFO
	.align		4
.L_423:
        /*0048*/ 	.byte	0x04, 0x17
        /*004a*/ 	.short	(.L_425 - .L_424)
.L_424:
        /*004c*/ 	.word	0x00000000
        /*0050*/ 	.short	0x0001
        /*0052*/ 	.short	0x0008
        /*0054*/ 	.byte	0x00, 0xf5, 0x21, 0x00


	//----- nvinfo : EIATTR_KPARAM_INFO
	.align		4
.L_425:
        /*0058*/ 	.byte	0x04, 0x17
        /*005a*/ 	.short	(.L_427 - .L_426)
.L_426:
        /*005c*/ 	.word	0x00000000
        /*0060*/ 	.short	0x0000
        /*0062*/ 	.short	0x0000
        /*0064*/ 	.byte	0x00, 0xf5, 0x21, 0x00


	//----- nvinfo : EIATTR_SPARSE_MMA_MASK
	.align		4
.L_427:
        /*0068*/ 	.byte	0x03, 0x50
        /*006a*/ 	.short	0x0000


	//----- nvinfo : EIATTR_MAXREG_COUNT
	.align		4
        /*006c*/ 	.byte	0x03, 0x1b
        /*006e*/ 	.short	0x00ff


	//----- nvinfo : EIATTR_MERCURY_ISA_VERSION
	.align		4
        /*0070*/ 	.byte	0x03, 0x5f
        /*0072*/ 	.short	0x0101


	//----- nvinfo : EIATTR_VRC_CTA_INIT_COUNT
	.align		4
        /*0074*/ 	.byte	0x02, 0x4a
	.zero		1
	.zero		1


	//----- nvinfo : EIATTR_EXIT_INSTR_OFFSETS
	.align		4
        /*0078*/ 	.byte	0x04, 0x1c
        /*007a*/ 	.short	(.L_429 - .L_428)


	//   ....[0]....
.L_428:
        /*007c*/ 	.word	0x00000070


	//   ....[1]....
        /*0080*/ 	.word	0x00000b50


	//----- nvinfo : EIATTR_CRS_STACK_SIZE
	.align		4
.L_429:
        /*0084*/ 	.byte	0x04, 0x1e
        /*0086*/ 	.short	(.L_431 - .L_430)
.L_430:
        /*0088*/ 	.word	0x00000000


	//----- nvinfo : EIATTR_CBANK_PARAM_SIZE
	.align		4
.L_431:
        /*008c*/ 	.byte	0x03, 0x19
        /*008e*/ 	.short	0x002c


	//----- nvinfo : EIATTR_PARAM_CBANK
	.align		4
        /*0090*/ 	.byte	0x04, 0x0a
        /*0092*/ 	.short	(.L_433 - .L_432)
	.align		4
.L_432:
        /*0094*/ 	.word	index@(.nv.constant0._Z18preval_side_lengthPfS_S_S_S_i)
        /*0098*/ 	.short	0x0380
        /*009a*/ 	.short	0x002c


	//----- nvinfo : EIATTR_SW_WAR
	.align		4
.L_433:
        /*009c*/ 	.byte	0x04, 0x36
        /*009e*/ 	.short	(.L_435 - .L_434)
.L_434:
        /*00a0*/ 	.word	0x00000008
.L_435:


//--------------------- .nv.info._Z15init_conditionsPfS_S_S_S_S_S_S_S_S_iii --------------------------
	.section	.nv.info._Z15init_conditionsPfS_S_S_S_S_S_S_S_S_iii,"",@"SHT_CUDA_INFO"
	.sectionflags	@""
	.align	4


	//----- nvinfo : EIATTR_CUDA_API_VERSION
	.align		4
        /*0000*/ 	.byte	0x04, 0x37
        /*0002*/ 	.short	(.L_437 - .L_436)
.L_436:
        /*0004*/ 	.word	0x00000082


	//----- nvinfo : EIATTR_KPARAM_INFO
	.align		4
.L_437:
        /*0008*/ 	.byte	0x04, 0x17
        /*000a*/ 	.short	(.L_439 - .L_438)
.L_438:
        /*000c*/ 	.word	0x00000000
        /*0010*/ 	.short	0x000c
        /*0012*/ 	.short	0x0058
        /*0014*/ 	.byte	0x00, 0xf0, 0x11, 0x00


	//----- nvinfo : EIATTR_KPARAM_INFO
	.align		4
.L_439:
        /*0018*/ 	.byte	0x04, 0x17
        /*001a*/ 	.short	(.L_441 - .L_440)
.L_440:
        /*001c*/ 	.word	0x00000000
        /*0020*/ 	.short	0x000b
        /*0022*/ 	.short	0x0054
        /*0024*/ 	.byte	0x00, 0xf0, 0x11, 0x00


	//----- nvinfo : EIATTR_KPARAM_INFO
	.align		4
.L_441:
        /*0028*/ 	.byte	0x04, 0x17
        /*002a*/ 	.short	(.L_443 - .L_442)
.L_442:
        /*002c*/ 	.word	0x00000000
        /*0030*/ 	.short	0x000a
        /*0032*/ 	.short	0x0050
        /*0034*/ 	.byte	0x00, 0xf0, 0x11, 0x00


	//----- nvinfo : EIATTR_KPARAM_INFO
	.align		4
.L_443:
        /*0038*/ 	.byte	0x04, 0x17
        /*003a*/ 	.short	(.L_445 - .L_444)
.L_444:
        /*003c*/ 	.word	0x00000000
        /*0040*/ 	.short	0x0009
        /*0042*/ 	.short	0x0048
        /*0044*/ 	.byte	0x00, 0xf5, 0x21, 0x00


	//----- nvinfo : EIATTR_KPARAM_INFO
	.align		4
.L_445:
        /*0048*/ 	.byte	0x04, 0x17
        /*004a*/ 	.short	(.L_447 - .L_446)
.L_446:
        /*004c*/ 	.word	0x00000000
        /*0050*/ 	.short	0x0008
        /*0052*/ 	.short	0x0040
        /*0054*/ 	.byte	0x00, 0xf5, 0x21, 0x00


	//----- nvinfo : EIATTR_KPARAM_INFO
	.align		4
.L_447:
        /*0058*/ 	.byte	0x04, 0x17
        /*005a*/ 	.short	(.L_449 - .L_448)
.L_448:
        /*005c*/ 	.word	0x00000000
        /*0060*/ 	.short	0x0007
        /*0062*/ 	.short	0x0038
        /*0064*/ 	.byte	0x00, 0xf5, 0x21, 0x00


	//----- nvinfo : EIATTR_KPARAM_INFO
	.align		4
.L_449:
        /*0068*/ 	.byte	0x04, 0x17
        /*006a*/ 	.short	(.L_451 - .L_450)
.L_450:
        /*006c*/ 	.word	0x00000000
        /*0070*/ 	.short	0x0006
        /*0072*/ 	.short	0x0030
        /*0074*/ 	.byte	0x00, 0xf5, 0x21, 0x00


	//----- nvinfo : EIATTR_KPARAM_INFO
	.align		4
.L_451:
        /*0078*/ 	.byte	0x04, 0x17
        /*007a*/ 	.short	(.L_453 - .L_452)
.L_452:
        /*007c*/ 	.word	0x00000000
        /*0080*/ 	.short	0x0005
        /*0082*/ 	.short	0x0028
        /*0084*/ 	.byte	0x00, 0xf5, 0x21, 0x00


	//----- nvinfo : EIATTR_KPARAM_INFO
	.align		4
.L_453:
        /*0088*/ 	.byte	0x04, 0x17
        /*008a*/ 	.short	(.L_455 - .L_454)
.L_454:
        /*008c*/ 	.word	0x00000000
        /*0090*/ 	.short	0x0004
        /*0092*/ 	.short	0x0020
        /*0094*/ 	.byte	0x00, 0xf5, 0x21, 0x00


	//----- nvinfo : EIATTR_KPARAM_INFO
	.align		4
.L_455:
        /*0098*/ 	.byte	0x04, 0x17
        /*009a*/ 	.short	(.L_457 - .L_456)
.L_456:
        /*009c*/ 	.word	0x00000000
        /*00a0*/ 	.short	0x0003
        /*00a2*/ 	.short	0x0018
        /*00a4*/ 	.byte	0x00, 0xf5, 0x21, 0x00


	//----- nvinfo : EIATTR_KPARAM_INFO
	.align		4
.L_457:
        /*00a8*/ 	.byte	0x04, 0x17
        /*00aa*/ 	.short	(.L_459 - .L_458)
.L_458:
        /*00ac*/ 	.word	0x00000000
        /*00b0*/ 	.short	0x0002
        /*00b2*/ 	.short	0x0010
        /*00b4*/ 	.byte	0x00, 0xf5, 0x21, 0x00


	//----- nvinfo : EIATTR_KPARAM_INFO
	.align		4
.L_459:
        /*00b8*/ 	.byte	0x04, 0x17
        /*00ba*/ 	.short	(.L_461 - .L_460)
.L_460:
        /*00bc*/ 	.word	0x00000000
        /*00c0*/ 	.short	0x0001
        /*00c2*/ 	.short	0x0008
        /*00c4*/ 	.byte	0x00, 0xf5, 0x21, 0x00


	//----- nvinfo : EIATTR_KPARAM_INFO
	.align		4
.L_461:
        /*00c8*/ 	.byte	0x04, 0x17
        /*00ca*/ 	.short	(.L_463 - .L_462)
.L_462:
        /*00cc*/ 	.word	0x00000000
        /*00d0*/ 	.short	0x0000
        /*00d2*/ 	.short	0x0000
        /*00d4*/ 	.byte	0x00, 0xf5, 0x21, 0x00


	//----- nvinfo : EIATTR_SPARSE_MMA_MASK
	.align		4
.L_463:
        /*00d8*/ 	.byte	0x03, 0x50
        /*00da*/ 	.short	0x0000


	//----- nvinfo : EIATTR_MAXREG_COUNT
	.align		4
        /*00dc*/ 	.byte	0x03, 0x1b
        /*00de*/ 	.short	0x00ff


	//----- nvinfo : EIATTR_MERCURY_ISA_VERSION
	.align		4
        /*00e0*/ 	.byte	0x03, 0x5f
        /*00e2*/ 	.short	0x0101


	//----- nvinfo : EIATTR_VRC_CTA_INIT_COUNT
	.align		4
        /*00e4*/ 	.byte	0x02, 0x4a
	.zero		1
	.zero		1


	//----- nvinfo : EIATTR_EXIT_INSTR_OFFSETS
	.align		4
        /*00e8*/ 	.byte	0x04, 0x1c
        /*00ea*/ 	.short	(.L_465 - .L_464)


	//   ....[0]....
.L_464:
        /*00ec*/ 	.word	0x00000090


	//   ....[1]....
        /*00f0*/ 	.word	0x00000d10


	//   ....[2]....
        /*00f4*/ 	.word	0x00000ef0


	//   ....[3]....
        /*00f8*/ 	.word	0x00000ff0


	//   ....[4]....
        /*00fc*/ 	.word	0x000010b0


	//   ....[5]....
        /*0100*/ 	.word	0x00001100


	//----- nvinfo : EIATTR_CBANK_PARAM_SIZE
	.align		4
.L_465:
        /*0104*/ 	.byte	0x03, 0x19
        /*0106*/ 	.short	0x005c


	//----- nvinfo : EIATTR_PARAM_CBANK
	.align		4
        /*0108*/ 	.byte	0x04, 0x0a
        /*010a*/ 	.short	(.L_467 - .L_466)
	.align		4
.L_466:
        /*010c*/ 	.word	index@(.nv.constant0._Z15init_conditionsPfS_S_S_S_S_S_S_S_S_iii)
        /*0110*/ 	.short	0x0380
        /*0112*/ 	.short	0x005c


	//----- nvinfo : EIATTR_SW_WAR
	.align		4
.L_467:
        /*0114*/ 	.byte	0x04, 0x36
        /*0116*/ 	.short	(.L_469 - .L_468)
.L_468:
        /*0118*/ 	.word	0x00000008
.L_469:


//--------------------- .nv.callgraph             --------------------------
	.section	.nv.callgraph,"",@"SHT_CUDA_CALLGRAPH"
	.align	4
	.sectionentsize	8
	.align		4
        /*0000*/ 	.word	0x00000000
	.align		4
        /*0004*/ 	.word	0xffffffff
	.align		4
        /*0008*/ 	.word	0x00000000
	.align		4
        /*000c*/ 	.word	0xfffffffe
	.align		4
        /*0010*/ 	.word	0x00000000
	.align		4
        /*0014*/ 	.word	0xfffffffd
	.align		4
        /*0018*/ 	.word	0x00000000
	.align		4
        /*001c*/ 	.word	0xfffffffc


//--------------------- .nv.constant3             --------------------------
	.section	.nv.constant3,"a",@progbits
	.align	4
.nv.constant3:
	.type		basis,@object
	.size		basis,(basis_grad_x - basis)
basis:
	.zero		512
	.type		basis_grad_x,@object
	.size		basis_grad_x,(basis_grad_y - basis_grad_x)
basis_grad_x:
	.zero		512
	.type		basis_grad_y,@object
	.size		basis_grad_y,(basis_side - basis_grad_y)
basis_grad_y:
	.zero		512
	.type		basis_side,@object
	.size		basis_side,(.L_3 - basis_side)
basis_side:
	.zero		512
.L_3:


//--------------------- .nv.constant2._Z6eval_uPfS_S_S_S_S_S_S_S_S_ii --------------------------
	.section	.nv.constant2._Z6eval_uPfS_S_S_S_S_S_S_S_S_ii,"a",@progbits
	.sectionflags	@""
	.align	4
.nv.constant2._Z6eval_uPfS_S_S_S_S_S_S_S_S_ii:
        /*0000*/ 	.byte	0xd0, 0x16, 0x00, 0x00, 0x30, 0x16, 0x00, 0x00, 0xa0, 0x16, 0x00, 0x00, 0xf0, 0x17, 0x00, 0x00
        /*0010*/ 	.byte	0x50, 0x17, 0x00, 0x00, 0xc0, 0x17, 0x00, 0x00, 0x10, 0x19, 0x00, 0x00, 0x70, 0x18, 0x00, 0x00
        /*0020*/ 	.byte	0xe0, 0x18, 0x00, 0x00


//--------------------- .nv.constant2._Z10eval_errorPfS_S_S_S_S_S_S_S_S_ii --------------------------
	.section	.nv.constant2._Z10eval_errorPfS_S_S_S_S_S_S_S_S_ii,"a",@progbits
	.sectionflags	@""
	.align	4
.nv.constant2._Z10eval_errorPfS_S_S_S_S_S_S_S_S_ii:
        /*0000*/ 	.byte	0xd0, 0x16, 0x00, 0x00, 0x30, 0x16, 0x00, 0x00, 0xa0, 0x16, 0x00, 0x00, 0xf0, 0x17, 0x00, 0x00
        /*0010*/ 	.byte	0x50, 0x17, 0x00, 0x00, 0xc0, 0x17, 0x00, 0x00, 0x10, 0x19, 0x00, 0x00, 0x70, 0x18, 0x00, 0x00
        /*0020*/ 	.byte	0xe0, 0x18, 0x00, 0x00


//--------------------- .nv.constant2._Z12eval_riemannPfS_S_S_S_S_S_S_S_S_S_S_S_PiS0_S0_S0_S_S_iiii --------------------------
	.section	.nv.constant2._Z12eval_riemannPfS_S_S_S_S_S_S_S_S_S_S_S_PiS0_S0_S0_S_S_iiii,"a",@progbits
	.sectionflags	@""
	.align	4
.nv.constant2._Z12eval_riemannPfS_S_S_S_S_S_S_S_S_S_S_S_PiS0_S0_S0_S_S_iiii:
        /*0000*/ 	.byte	0x10, 0x2e, 0x00, 0x00, 0xd0, 0x22, 0x00, 0x00, 0xb0, 0x1f, 0x00, 0x00


//--------------------- .text._Z3rk4PfS_S_S_S_ii  --------------------------
	.section	.text._Z3rk4PfS_S_S_S_ii,"ax",@progbits
	.align	128
        .global         _Z3rk4PfS_S_S_S_ii
        .type           _Z3rk4PfS_S_S_S_ii,@function
        .size           _Z3rk4PfS_S_S_S_ii,(.L_x_219 - _Z3rk4PfS_S_S_S_ii)
        .other          _Z3rk4PfS_S_S_S_ii,@"STO_CUDA_ENTRY STV_DEFAULT"
_Z3rk4PfS_S_S_S_ii:
.text._Z3rk4PfS_S_S_S_ii:
[----:B------:R-:W-:Y:S01]  /*0000*/  LDC R1, c[0x0][0x37c] ;  /* 0x0000df00ff017b82 */ /* 0x000fe20000000800 */
[----:B------:R-:W0:Y:S01]  /*0010*/  S2R R0, SR_CTAID.X ;  /* 0x0000000000007919 */ /* 0x000e220000002500 */
[----:B------:R-:W1:Y:S01]  /*0020*/  LDCU.64 UR4, c[0x0][0x3a8] ;  /* 0x00007500ff0477ac */ /* 0x000e620008000a00 */
[----:B------:R-:W0:Y:S01]  /*0030*/  S2R R3, SR_TID.X ;  /* 0x0000000000037919 */ /* 0x000e220000002100 */
[----:B------:R-:W0:Y:S01]  /*0040*/  LDCU UR6, c[0x0][0x360] ;  /* 0x00006c00ff0677ac */ /* 0x000e220008000800 */
[----:B-1----:R-:W-:Y:S01]  /*0050*/  UIMAD UR4, UR5, UR4, URZ ;  /* 0x00000004050472a4 */ /* 0x002fe2000f8e02ff */
[----:B0-----:R-:W-:-:S05]  /*0060*/  IMAD R0, R0, UR6, R3 ;  /* 0x0000000600007c24 */ /* 0x001fca000f8e0203 */
[----:B------:R-:W-:-:S13]  /*0070*/  ISETP.GE.AND P0, PT, R0, UR4, PT ;  /* 0x0000000400007c0c */ /* 0x000fda000bf06270 */
[----:B------:R-:W-:Y:S05]  /*0080*/  @P0 EXIT ;  /* 0x000000000000094d */ /* 0x000fea0003800000 */
[----:B------:R-:W0:Y:S01]  /*0090*/  LDC.64 R2, c[0x0][0x388] ;  /* 0x0000e200ff027b82 */ /* 0x000e220000000a00 */
[----:B------:R-:W1:Y:S01]  /*00a0*/  LDCU.64 UR6, c[0x0][0x358] ;  /* 0x00006b00ff0677ac */ /* 0x000e620008000a00 */
[----:B0-----:R-:W-:-:S05]  /*00b0*/  IMAD.WIDE R2, R0, 0x4, R2 ;  /* 0x0000000400027825 */ /* 0x001fca00078e0202 */
[----:B-1----:R-:W2:Y:S01]  /*00c0*/  LDG.E R10, desc[UR6][R2.64] ;  /* 0x00000006020a7981 */ /* 0x002ea2000c1e1900 */
[----:B------:R-:W0:Y:S01]  /*00d0*/  MUFU.RCP64H R5, 6 ;  /* 0x4018000000057908 */ /* 0x000e220000001800 */
[----:B------:R-:W-:Y:S01]  /*00e0*/  IMAD.MOV.U32 R8, RZ, RZ, 0x0 ;  /* 0x00000000ff087424 */ /* 0x000fe200078e00ff */
[----:B------:R-:W-:Y:S01]  /*00f0*/  UMOV UR4, URZ ;  /* 0x000000ff00047c82 */ /* 0x000fe20008000000 */
[----:B------:R-:W-:Y:S01]  /*0100*/  IMAD.MOV.U32 R9, RZ, RZ, 0x40180000 ;  /* 0x40180000ff097424 */ /* 0x000fe200078e00ff */
[----:B------:R-:W-:Y:S01]  /*0110*/  BSSY.RECONVERGENT B0, `(.L_x_0) ;  /* 0x0000016000007945 */ /* 0x000fe20003800200 */
[----:B------:R-:W-:-:S06]  /*0120*/  IMAD.MOV.U32 R4, RZ, RZ, 0x1 ;  /* 0x00000001ff047424 */ /* 0x000fcc00078e00ff */
[----:B0-----:R-:W-:-:S08]  /*0130*/  DFMA R6, R4, -R8, 1 ;  /* 0x3ff000000406742b */ /* 0x001fd00000000808 */
[----:B------:R-:W-:-:S08]  /*0140*/  DFMA R6, R6, R6, R6 ;  /* 0x000000060606722b */ /* 0x000fd00000000006 */
[----:B------:R-:W-:-:S08]  /*0150*/  DFMA R6, R4, R6, R4 ;  /* 0x000000060406722b */ /* 0x000fd00000000004 */
[----:B------:R-:W-:-:S08]  /*0160*/  DFMA R8, R6, -R8, 1 ;  /* 0x3ff000000608742b */ /* 0x000fd00000000808 */
[----:B------:R-:W-:Y:S01]  /*0170*/  DFMA R8, R6, R8, R6 ;  /* 0x000000080608722b */ /* 0x000fe20000000006 */
[----:B--2---:R-:W0:Y:S07]  /*0180*/  F2F.F64.F32 R4, R10 ;  /* 0x0000000a00047310 */ /* 0x004e2e0000201800 */
[----:B0-----:R-:W-:Y:S01]  /*0190*/  DMUL R6, R4, R8 ;  /* 0x0000000804067228 */ /* 0x001fe20000000000 */
[----:B------:R-:W-:-:S07]  /*01a0*/  FSETP.GEU.AND P1, PT, |R5|, 6.5827683646048100446e-37, PT ;  /* 0x036000000500780b */ /* 0x000fce0003f2e200 */
[----:B------:R-:W-:-:S08]  /*01b0*/  DFMA R2, R6, -6, R4 ;  /* 0xc01800000602782b */ /* 0x000fd00000000004 */
[----:B------:R-:W-:-:S10]  /*01c0*/  DFMA R2, R8, R2, R6 ;  /* 0x000000020802722b */ /* 0x000fd40000000006 */
[----:B------:R-:W-:-:S05]  /*01d0*/  FFMA R6, RZ, 2.375, R3 ;  /* 0x40180000ff067823 */ /* 0x000fca0000000003 */
[----:B------:R-:W-:-:S13]  /*01e0*/  FSETP.GT.AND P0, PT, |R6|, 1.469367938527859385e-39, PT ;  /* 0x001000000600780b */ /* 0x000fda0003f04200 */
[----:B------:R-:W-:Y:S05]  /*01f0*/  @P0 BRA P1, `(.L_x_1) ;  /* 0x00000000001c0947 */ /* 0x000fea0000800000 */
[----:B------:R-:W-:Y:S01]  /*0200*/  IMAD.MOV.U32 R10, RZ, RZ, R4 ;  /* 0x000000ffff0a7224 */ /* 0x000fe200078e0004 */
[----:B------:R-:W-:Y:S01]  /*0210*/  MOV R14, 0x250 ;  /* 0x00000250000e7802 */ /* 0x000fe20000000f00 */
[----:B------:R-:W-:Y:S02]  /*0220*/  IMAD.MOV.U32 R11, RZ, RZ, R5 ;  /* 0x000000ffff0b7224 */ /* 0x000fe400078e0005 */
[----:B------:R-:W-:-:S07]  /*0230*/  IMAD.MOV.U32 R7, RZ, RZ, 0x40180000 ;  /* 0x40180000ff077424 */ /* 0x000fce00078e00ff */
[----:B------:R-:W-:Y:S05]  /*0240*/  CALL.REL.NOINC `($__internal_0_$__cuda_sm20_div_rn_f64_full) ;  /* 0x00000004008c7944 */ /* 0x000fea0003c00000 */
[----:B------:R-:W-:Y:S01]  /*0250*/  MOV R2, R6 ;  /* 0x0000000600027202 */ /* 0x000fe20000000f00 */
[----:B------:R-:W-:-:S07]  /*0260*/  IMAD.MOV.U32 R3, RZ, RZ, R7 ;  /* 0x000000ffff037224 */ /* 0x000fce00078e0007 */
.L_x_1:
[----:B------:R-:W-:Y:S05]  /*0270*/  BSYNC.RECONVERGENT B0 ;  /* 0x0000000000007941 */ /* 0x000fea0003800200 */
.L_x_0:
[----:B------:R-:W0:Y:S02]  /*0280*/  LDC.64 R4, c[0x0][0x390] ;  /* 0x0000e400ff047b82 */ /* 0x000e240000000a00 */
[----:B0-----:R-:W-:-:S05]  /*0290*/  IMAD.WIDE R4, R0, 0x4, R4 ;  /* 0x0000000400047825 */ /* 0x001fca00078e0204 */
[----:B------:R-:W2:Y:S01]  /*02a0*/  LDG.E R12, desc[UR6][R4.64] ;  /* 0x00000006040c7981 */ /* 0x000ea2000c1e1900 */
[----:B------:R-:W0:Y:S01]  /*02b0*/  MUFU.RCP64H R7, 3 ;  /* 0x4008000000077908 */ /* 0x000e220000001800 */
[----:B------:R-:W-:Y:S01]  /*02c0*/  IMAD.MOV.U32 R10, RZ, RZ, 0x0 ;  /* 0x00000000ff0a7424 */ /* 0x000fe200078e00ff */
[----:B------:R-:W-:Y:S01]  /*02d0*/  BSSY.RECONVERGENT B0, `(.L_x_2) ;  /* 0x0000017000007945 */ /* 0x000fe20003800200 */
[----:B------:R-:W-:Y:S02]  /*02e0*/  IMAD.MOV.U32 R11, RZ, RZ, 0x40080000 ;  /* 0x40080000ff0b7424 */ /* 0x000fe400078e00ff */
        /* <DEDUP_REMOVED lines=11> */
[----:B------:R-:W-:-:S05]  /*03a0*/  FFMA R8, RZ, 2.125, R5 ;  /* 0x40080000ff087823 */ /* 0x000fca0000000005 */
[----:B------:R-:W-:-:S13]  /*03b0*/  FSETP.GT.AND P0, PT, |R8|, 1.469367938527859385e-39, PT ;  /* 0x001000000800780b */ /* 0x000fda0003f04200 */
[----:B------:R-:W-:Y:S05]  /*03c0*/  @P0 BRA P1, `(.L_x_3) ;  /* 0x00000000001c0947 */ /* 0x000fea0000800000 */
[----:B------:R-:W-:Y:S01]  /*03d0*/  IMAD.MOV.U32 R11, RZ, RZ, R7 ;  /* 0x000000ffff0b7224 */ /* 0x000fe200078e0007 */
[----:B------:R-:W-:Y:S01]  /*03e0*/  MOV R7, 0x40080000 ;  /* 0x4008000000077802 */ /* 0x000fe20000000f00 */
[----:B------:R-:W-:Y:S01]  /*03f0*/  IMAD.MOV.U32 R10, RZ, RZ, R6 ;  /* 0x000000ffff0a7224 */ /* 0x000fe200078e0006 */
[----:B------:R-:W-:-:S07]  /*0400*/  MOV R14, 0x420 ;  /* 0x00000420000e7802 */ /* 0x000fce0000000f00 */
[----:B------:R-:W-:Y:S05]  /*0410*/  CALL.REL.NOINC `($__internal_0_$__cuda_sm20_div_rn_f64_full) ;  /* 0x0000000400187944 */ /* 0x000fea0003c00000 */
[----:B------:R-:W-:Y:S02]  /*0420*/  IMAD.MOV.U32 R4, RZ, RZ, R6 ;  /* 0x000000ffff047224 */ /* 0x000fe400078e0006 */
[----:B------:R-:W-:-:S07]  /*0430*/  IMAD.MOV.U32 R5, RZ, RZ, R7 ;  /* 0x000000ffff057224 */ /* 0x000fce00078e0007 */
.L_x_3:
[----:B------:R-:W-:Y:S05]  /*0440*/  BSYNC.RECONVERGENT B0 ;  /* 0x0000000000007941 */ /* 0x000fea0003800200 */
.L_x_2:
[----:B------:R-:W0:Y:S02]  /*0450*/  LDC.64 R6, c[0x0][0x398] ;  /* 0x0000e600ff067b82 */ /* 0x000e240000000a00 */
[----:B0-----:R-:W-:-:S05]  /*0460*/  IMAD.WIDE R6, R0, 0x4, R6 ;  /* 0x0000000400067825 */ /* 0x001fca00078e0206 */
[----:B------:R-:W2:Y:S01]  /*0470*/  LDG.E R14, desc[UR6][R6.64] ;  /* 0x00000006060e7981 */ /* 0x000ea2000c1e1900 */
[----:B------:R-:W0:Y:S01]  /*0480*/  MUFU.RCP64H R9, 3 ;  /* 0x4008000000097908 */ /* 0x000e220000001800 */
[----:B------:R-:W-:Y:S01]  /*0490*/  IMAD.MOV.U32 R10, RZ, RZ, 0x0 ;  /* 0x00000000ff0a7424 */ /* 0x000fe200078e00ff */
[----:B------:R-:W-:Y:S01]  /*04a0*/  BSSY.RECONVERGENT B0, `(.L_x_4) ;  /* 0x0000016000007945 */ /* 0x000fe20003800200 */
[----:B------:R-:W-:Y:S01]  /*04b0*/  IMAD.MOV.U32 R11, RZ, RZ, 0x40080000 ;  /* 0x40080000ff0b7424 */ /* 0x000fe200078e00ff */
[----:B------:R-:W-:Y:S01]  /*04c0*/  DADD R4, R4, R2 ;  /* 0x0000000004047229 */ /* 0x000fe20000000002 */
        /* <DEDUP_REMOVED lines=15> */
[----:B------:R-:W-:Y:S01]  /*05c0*/  MOV R11, R9 ;  /* 0x00000009000b7202 */ /* 0x000fe20000000f00 */
[----:B------:R-:W-:Y:S01]  /*05d0*/  IMAD.MOV.U32 R7, RZ, RZ, 0x40080000 ;  /* 0x40080000ff077424 */ /* 0x000fe200078e00ff */
[----:B------:R-:W-:-:S07]  /*05e0*/  MOV R14, 0x600 ;  /* 0x00000600000e7802 */ /* 0x000fce0000000f00 */
[----:B------:R-:W-:Y:S05]  /*05f0*/  CALL.REL.NOINC `($__internal_0_$__cuda_sm20_div_rn_f64_full) ;  /* 0x0000000000a07944 */ /* 0x000fea0003c00000 */
.L_x_5:
[----:B------:R-:W-:Y:S05]  /*0600*/  BSYNC.RECONVERGENT B0 ;  /* 0x0000000000007941 */ /* 0x000fea0003800200 */
.L_x_4:
        /* <DEDUP_REMOVED lines=23> */
[----:B------:R-:W-:Y:S01]  /*0780*/  MOV R11, R9 ;  /* 0x00000009000b7202 */ /* 0x000fe20000000f00 */
[----:B------:R-:W-:Y:S01]  /*0790*/  IMAD.MOV.U32 R7, RZ, RZ, 0x40180000 ;  /* 0x40180000ff077424 */ /* 0x000fe200078e00ff */
[----:B------:R-:W-:-:S07]  /*07a0*/  MOV R14, 0x7c0 ;  /* 0x000007c0000e7802 */ /* 0x000fce0000000f00 */
[----:B------:R-:W-:Y:S05]  /*07b0*/  CALL.REL.NOINC `($__internal_0_$__cuda_sm20_div_rn_f64_full) ;  /* 0x0000000000307944 */ /* 0x000fea0003c00000 */
[----:B------:R-:W-:Y:S02]  /*07c0*/  IMAD.MOV.U32 R2, RZ, RZ, R6 ;  /* 0x000000ffff027224 */ /* 0x000fe400078e0006 */
[----:B------:R-:W-:-:S07]  /*07d0*/  IMAD.MOV.U32 R3, RZ, RZ, R7 ;  /* 0x000000ffff037224 */ /* 0x000fce00078e0007 */
.L_x_7:
[----:B------:R-:W-:Y:S05]  /*07e0*/  BSYNC.RECONVERGENT B0 ;  /* 0x0000000000007941 */ /* 0x000fea0003800200 */
.L_x_6:
[----:B------:R-:W0:Y:S02]  /*07f0*/  LDC.64 R6, c[0x0][0x380] ;  /* 0x0000e000ff067b82 */ /* 0x000e240000000a00 */
[----:B0-----:R-:W-:-:S05]  /*0800*/  IMAD.WIDE R6, R0, 0x4, R6 ;  /* 0x0000000400067825 */ /* 0x001fca00078e0206 */
[----:B------:R-:W2:Y:S01]  /*0810*/  LDG.E R8, desc[UR6][R6.64] ;  /* 0x0000000606087981 */ /* 0x000ea2000c1e1900 */
[----:B------:R-:W-:Y:S01]  /*0820*/  DADD R4, R4, R2 ;  /* 0x0000000004047229 */ /* 0x000fe20000000002 */
[----:B--2---:R-:W0:Y:S07]  /*0830*/  F2F.F64.F32 R8, R8 ;  /* 0x0000000800087310 */ /* 0x004e2e0000201800 */
[----:B0-----:R-:W-:-:S10]  /*0840*/  DADD R4, R4, R8 ;  /* 0x0000000004047229 */ /* 0x001fd40000000008 */
[----:B------:R-:W0:Y:S02]  /*0850*/  F2F.F32.F64 R5, R4 ;  /* 0x0000000400057310 */ /* 0x000e240000301000 */
[----:B0-----:R-:W-:Y:S01]  /*0860*/  STG.E desc[UR6][R6.64], R5 ;  /* 0x0000000506007986 */ /* 0x001fe2000c101906 */
[----:B------:R-:W-:Y:S05]  /*0870*/  EXIT ;  /* 0x000000000000794d */ /* 0x000fea0003800000 */
        .weak           $__internal_0_$__cuda_sm20_div_rn_f64_full
        .type           $__internal_0_$__cuda_sm20_div_rn_f64_full,@function
        .size           $__internal_0_$__cuda_sm20_div_rn_f64_full,(.L_x_219 - $__internal_0_$__cuda_sm20_div_rn_f64_full)
$__internal_0_$__cuda_sm20_div_rn_f64_full:
[C---:B------:R-:W-:Y:S01]  /*0880*/  FSETP.GEU.AND P0, PT, |R7|.reuse, 1.469367938527859385e-39, PT ;  /* 0x001000000700780b */ /* 0x040fe20003f0e200 */
[----:B------:R-:W-:Y:S01]  /*0890*/  IMAD.U32 R6, RZ, RZ, UR4 ;  /* 0x00000004ff067e24 */ /* 0x000fe2000f8e00ff */
[----:B------:R-:W-:Y:S01]  /*08a0*/  LOP3.LUT R9, R7, 0x800fffff, RZ, 0xc0, !PT ;  /* 0x800fffff07097812 */ /* 0x000fe200078ec0ff */
[----:B------:R-:W-:Y:S01]  /*08b0*/  IMAD.U32 R8, RZ, RZ, UR4 ;  /* 0x00000004ff087e24 */ /* 0x000fe2000f8e00ff */
[----:B------:R-:W-:Y:S01]  /*08c0*/  FSETP.GEU.AND P2, PT, |R11|, 1.469367938527859385e-39, PT ;  /* 0x001000000b00780b */ /* 0x000fe20003f4e200 */
[----:B------:R-:W-:Y:S01]  /*08d0*/  BSSY.RECONVERGENT B1, `(.L_x_8) ;  /* 0x0000053000017945 */ /* 0x000fe20003800200 */
[----:B------:R-:W-:Y:S02]  /*08e0*/  LOP3.LUT R9, R9, 0x3ff00000, RZ, 0xfc, !PT ;  /* 0x3ff0000009097812 */ /* 0x000fe400078efcff */
[----:B------:R-:W-:Y:S02]  /*08f0*/  MOV R18, 0x1 ;  /* 0x0000000100127802 */ /* 0x000fe40000000f00 */
[----:B------:R-:W-:-:S02]  /*0900*/  LOP3.LUT R15, R11, 0x7ff00000, RZ, 0xc0, !PT ;  /* 0x7ff000000b0f7812 */ /* 0x000fc400078ec0ff */
[----:B------:R-:W-:Y:S01]  /*0910*/  LOP3.LUT R24, R7, 0x7ff00000, RZ, 0xc0, !PT ;  /* 0x7ff0000007187812 */ /* 0x000fe200078ec0ff */
[----:B------:R-:W-:-:S03]  /*0920*/  @!P0 DMUL R8, R6, 8.98846567431157953865e+307 ;  /* 0x7fe0000006088828 */ /* 0x000fc60000000000 */
[----:B------:R-:W-:Y:S01]  /*0930*/  ISETP.GE.U32.AND P1, PT, R15, R24, PT ;  /* 0x000000180f00720c */ /* 0x000fe20003f26070 */
[----:B------:R-:W-:Y:S01]  /*0940*/  @!P2 IMAD.MOV.U32 R22, RZ, RZ, RZ ;  /* 0x000000ffff16a224 */ /* 0x000fe200078e00ff */
[----:B------:R-:W-:Y:S01]  /*0950*/  @!P2 LOP3.LUT R16, R7, 0x7ff00000, RZ, 0xc0, !PT ;  /* 0x7ff000000710a812 */ /* 0x000fe200078ec0ff */
[----:B------:R-:W0:Y:S03]  /*0960*/  MUFU.RCP64H R19, R9 ;  /* 0x0000000900137308 */ /* 0x000e260000001800 */
[----:B------:R-:W-:Y:S01]  /*0970*/  @!P2 ISETP.GE.U32.AND P3, PT, R15, R16, PT ;  /* 0x000000100f00a20c */ /* 0x000fe20003f66070 */
[----:B------:R-:W-:Y:S01]  /*0980*/  IMAD.MOV.U32 R16, RZ, RZ, 0x1ca00000 ;  /* 0x1ca00000ff107424 */ /* 0x000fe200078e00ff */
[----:B------:R-:W-:-:S04]  /*0990*/  @!P0 LOP3.LUT R24, R9, 0x7ff00000, RZ, 0xc0, !PT ;  /* 0x7ff0000009188812 */ /* 0x000fc800078ec0ff */
[----:B------:R-:W-:Y:S02]  /*09a0*/  @!P2 SEL R17, R16, 0x63400000, !P3 ;  /* 0x634000001011a807 */ /* 0x000fe40005800000 */
[----:B------:R-:W-:Y:S02]  /*09b0*/  IADD3 R26, PT, PT, R24, -0x1, RZ ;  /* 0xffffffff181a7810 */ /* 0x000fe40007ffe0ff */
[----:B------:R-:W-:Y:S01]  /*09c0*/  @!P2 LOP3.LUT R17, R17, 0x80000000, R11, 0xf8, !PT ;  /* 0x800000001111a812 */ /* 0x000fe200078ef80b */
[----:B0-----:R-:W-:-:S03]  /*09d0*/  DFMA R12, R18, -R8, 1 ;  /* 0x3ff00000120c742b */ /* 0x001fc60000000808 */
[----:B------:R-:W-:Y:S01]  /*09e0*/  @!P2 LOP3.LUT R23, R17, 0x100000, RZ, 0xfc, !PT ;  /* 0x001000001117a812 */ /* 0x000fe200078efcff */
[----:B------:R-:W-:-:S04]  /*09f0*/  IMAD.MOV.U32 R17, RZ, RZ, R15 ;  /* 0x000000ffff117224 */ /* 0x000fc800078e000f */
[----:B------:R-:W-:-:S08]  /*0a00*/  DFMA R12, R12, R12, R12 ;  /* 0x0000000c0c0c722b */ /* 0x000fd0000000000c */
[----:B------:R-:W-:Y:S01]  /*0a10*/  DFMA R18, R18, R12, R18 ;  /* 0x0000000c1212722b */ /* 0x000fe20000000012 */
[----:B------:R-:W-:Y:S01]  /*0a20*/  SEL R13, R16, 0x63400000, !P1 ;  /* 0x63400000100d7807 */ /* 0x000fe20004800000 */
[----:B------:R-:W-:-:S03]  /*0a30*/  IMAD.MOV.U32 R12, RZ, RZ, R10 ;  /* 0x000000ffff0c7224 */ /* 0x000fc600078e000a */
[----:B------:R-:W-:-:S03]  /*0a40*/  LOP3.LUT R13, R13, 0x800fffff, R11, 0xf8, !PT ;  /* 0x800fffff0d0d7812 */ /* 0x000fc600078ef80b */
[----:B------:R-:W-:-:S03]  /*0a50*/  DFMA R20, R18, -R8, 1 ;  /* 0x3ff000001214742b */ /* 0x000fc60000000808 */
[----:B------:R-:W-:-:S05]  /*0a60*/  @!P2 DFMA R12, R12, 2, -R22 ;  /* 0x400000000c0ca82b */ /* 0x000fca0000000816 */
[----:B------:R-:W-:-:S05]  /*0a70*/  DFMA R20, R18, R20, R18 ;  /* 0x000000141214722b */ /* 0x000fca0000000012 */
[----:B------:R-:W-:-:S03]  /*0a80*/  @!P2 LOP3.LUT R17, R13, 0x7ff00000, RZ, 0xc0, !PT ;  /* 0x7ff000000d11a812 */ /* 0x000fc600078ec0ff */
[----:B------:R-:W-:Y:S02]  /*0a90*/  DMUL R18, R20, R12 ;  /* 0x0000000c14127228 */ /* 0x000fe40000000000 */
[----:B------:R-:W-:-:S05]  /*0aa0*/  VIADD R25, R17, 0xffffffff ;  /* 0xffffffff11197836 */ /* 0x000fca0000000000 */
[----:B------:R-:W-:Y:S01]  /*0ab0*/  ISETP.GT.U32.AND P0, PT, R25, 0x7feffffe, PT ;  /* 0x7feffffe1900780c */ /* 0x000fe20003f04070 */
[----:B------:R-:W-:-:S03]  /*0ac0*/  DFMA R22, R18, -R8, R12 ;  /* 0x800000081216722b */ /* 0x000fc6000000000c */
[----:B------:R-:W-:-:S05]  /*0ad0*/  ISETP.GT.U32.OR P0, PT, R26, 0x7feffffe, P0 ;  /* 0x7feffffe1a00780c */ /* 0x000fca0000704470 */
[----:B------:R-:W-:-:S08]  /*0ae0*/  DFMA R22, R20, R22, R18 ;  /* 0x000000161416722b */ /* 0x000fd00000000012 */
[----:B------:R-:W-:Y:S05]  /*0af0*/  @P0 BRA `(.L_x_9) ;  /* 0x00000000006c0947 */ /* 0x000fea0003800000 */
[----:B------:R-:W-:-:S04]  /*0b00*/  LOP3.LUT R18, R7, 0x7ff00000, RZ, 0xc0, !PT ;  /* 0x7ff0000007127812 */ /* 0x000fc800078ec0ff */
[CC--:B------:R-:W-:Y:S02]  /*0b10*/  VIADDMNMX R10, R15.reuse, -R18.reuse, 0xb9600000, !PT ;  /* 0xb96000000f0a7446 */ /* 0x0c0fe40007800912 */
[----:B------:R-:W-:Y:S02]  /*0b20*/  ISETP.GE.U32.AND P0, PT, R15, R18, PT ;  /* 0x000000120f00720c */ /* 0x000fe40003f06070 */
[----:B------:R-:W-:Y:S02]  /*0b30*/  VIMNMX R10, PT, PT, R10, 0x46a00000, PT ;  /* 0x46a000000a0a7848 */ /* 0x000fe40003fe0100 */
[----:B------:R-:W-:Y:S01]  /*0b40*/  SEL R11, R16, 0x63400000, !P0 ;  /* 0x63400000100b7807 */ /* 0x000fe20004000000 */
[----:B------:R-:W-:-:S04]  /*0b50*/  IMAD.MOV.U32 R16, RZ, RZ, RZ ;  /* 0x000000ffff107224 */ /* 0x000fc800078e00ff */
[----:B------:R-:W-:-:S04]  /*0b60*/  IMAD.IADD R10, R10, 0x1, -R11 ;  /* 0x000000010a0a7824 */ /* 0x000fc800078e0a0b */
[----:B------:R-:W-:-:S06]  /*0b70*/  VIADD R17, R10, 0x7fe00000 ;  /* 0x7fe000000a117836 */ /* 0x000fcc0000000000 */
[----:B------:R-:W-:-:S10]  /*0b80*/  DMUL R18, R22, R16 ;  /* 0x0000001016127228 */ /* 0x000fd40000000000 */
[----:B------:R-:W-:-:S13]  /*0b90*/  FSETP.GTU.AND P0, PT, |R19|, 1.469367938527859385e-39, PT ;  /* 0x001000001300780b */ /* 0x000fda0003f0c200 */
[----:B------:R-:W-:Y:S05]  /*0ba0*/  @P0 BRA `(.L_x_10) ;  /* 0x0000000000940947 */ /* 0x000fea0003800000 */
[----:B------:R-:W-:Y:S01]  /*0bb0*/  DFMA R8, R22, -R8, R12 ;  /* 0x800000081608722b */ /* 0x000fe2000000000c */
[----:B------:R-:W-:-:S09]  /*0bc0*/  IMAD.MOV.U32 R16, RZ, RZ, RZ ;  /* 0x000000ffff107224 */ /* 0x000fd200078e00ff */
[C---:B------:R-:W-:Y:S02]  /*0bd0*/  FSETP.NEU.AND P0, PT, R9.reuse, RZ, PT ;  /* 0x000000ff0900720b */ /* 0x040fe40003f0d000 */
[----:B------:R-:W-:-:S04]  /*0be0*/  LOP3.LUT R11, R9, 0x80000000, R7, 0x48, !PT ;  /* 0x80000000090b7812 */ /* 0x000fc800078e4807 */
[----:B------:R-:W-:-:S07]  /*0bf0*/  LOP3.LUT R17, R11, R17, RZ, 0xfc, !PT ;  /* 0x000000110b117212 */ /* 0x000fce00078efcff */
[----:B------:R-:W-:Y:S05]  /*0c00*/  @!P0 BRA `(.L_x_10) ;  /* 0x00000000007c8947 */ /* 0x000fea0003800000 */
[----:B------:R-:W-:Y:S01]  /*0c10*/  IMAD.MOV R7, RZ, RZ, -R10 ;  /* 0x000000ffff077224 */ /* 0x000fe200078e0a0a */
[----:B------:R-:W-:Y:S01]  /*0c20*/  MOV R6, RZ ;  /* 0x000000ff00067202 */ /* 0x000fe20000000f00 */
[----:B------:R-:W-:-:S05]  /*0c30*/  DMUL.RP R16, R22, R16 ;  /* 0x0000001016107228 */ /* 0x000fca0000008000 */
[----:B------:R-:W-:-:S05]  /*0c40*/  DFMA R6, R18, -R6, R22 ;  /* 0x800000061206722b */ /* 0x000fca0000000016 */
[----:B------:R-:W-:Y:S02]  /*0c50*/  LOP3.LUT R11, R17, R11, RZ, 0x3c, !PT ;  /* 0x0000000b110b7212 */ /* 0x000fe400078e3cff */
[----:B------:R-:W-:-:S04]  /*0c60*/  IADD3 R6, PT, PT, -R10, -0x43300000, RZ ;  /* 0xbcd000000a067810 */ /* 0x000fc80007ffe1ff */
[----:B------:R-:W-:-:S04]  /*0c70*/  FSETP.NEU.AND P0, PT, |R7|, R6, PT ;  /* 0x000000060700720b */ /* 0x000fc80003f0d200 */
[----:B------:R-:W-:Y:S02]  /*0c80*/  FSEL R18, R16, R18, !P0 ;  /* 0x0000001210127208 */ /* 0x000fe40004000000 */
[----:B------:R-:W-:Y:S01]  /*0c90*/  FSEL R19, R11, R19, !P0 ;  /* 0x000000130b137208 */ /* 0x000fe20004000000 */
[----:B------:R-:W-:Y:S06]  /*0ca0*/  BRA `(.L_x_10) ;  /* 0x0000000000547947 */ /* 0x000fec0003800000 */
.L_x_9:
[----:B------:R-:W-:-:S14]  /*0cb0*/  DSETP.NAN.AND P0, PT, R10, R10, PT ;  /* 0x0000000a0a00722a */ /* 0x000fdc0003f08000 */
[----:B------:R-:W-:Y:S05]  /*0cc0*/  @P0 BRA `(.L_x_11) ;  /* 0x0000000000440947 */ /* 0x000fea0003800000 */
[----:B------:R-:W-:-:S14]  /*0cd0*/  DSETP.NAN.AND P0, PT, R6, R6, PT ;  /* 0x000000060600722a */ /* 0x000fdc0003f08000 */
[----:B------:R-:W-:Y:S05]  /*0ce0*/  @P0 BRA `(.L_x_12) ;  /* 0x0000000000300947 */ /* 0x000fea0003800000 */
[----:B------:R-:W-:Y:S01]  /*0cf0*/  ISETP.NE.AND P0, PT, R17, R24, PT ;  /* 0x000000181100720c */ /* 0x000fe20003f05270 */
[----:B------:R-:W-:Y:S02]  /*0d00*/  IMAD.MOV.U32 R18, RZ, RZ, 0x0 ;  /* 0x00000000ff127424 */ /* 0x000fe400078e00ff */
[----:B------:R-:W-:-:S10]  /*0d10*/  IMAD.MOV.U32 R19, RZ, RZ, -0x80000 ;  /* 0xfff80000ff137424 */ /* 0x000fd400078e00ff */
[----:B------:R-:W-:Y:S05]  /*0d20*/  @!P0 BRA `(.L_x_10) ;  /* 0x0000000000348947 */ /* 0x000fea0003800000 */
[----:B------:R-:W-:Y:S02]  /*0d30*/  ISETP.NE.AND P0, PT, R17, 0x7ff00000, PT ;  /* 0x7ff000001100780c */ /* 0x000fe40003f05270 */
[----:B------:R-:W-:Y:S02]  /*0d40*/  LOP3.LUT R19, R11, 0x80000000, R7, 0x48, !PT ;  /* 0x800000000b137812 */ /* 0x000fe400078e4807 */
[----:B------:R-:W-:-:S13]  /*0d50*/  ISETP.EQ.OR P0, PT, R24, RZ, !P0 ;  /* 0x000000ff1800720c */ /* 0x000fda0004702670 */
[----:B------:R-:W-:Y:S01]  /*0d60*/  @P0 LOP3.LUT R6, R19, 0x7ff00000, RZ, 0xfc, !PT ;  /* 0x7ff0000013060812 */ /* 0x000fe200078efcff */
[----:B------:R-:W-:Y:S02]  /*0d70*/  @!P0 IMAD.MOV.U32 R18, RZ, RZ, RZ ;  /* 0x000000ffff128224 */ /* 0x000fe400078e00ff */
[----:B------:R-:W-:Y:S02]  /*0d80*/  @P0 IMAD.MOV.U32 R18, RZ, RZ, RZ ;  /* 0x000000ffff120224 */ /* 0x000fe400078e00ff */
[----:B------:R-:W-:Y:S01]  /*0d90*/  @P0 IMAD.MOV.U32 R19, RZ, RZ, R6 ;  /* 0x000000ffff130224 */ /* 0x000fe200078e0006 */
[----:B------:R-:W-:Y:S06]  /*0da0*/  BRA `(.L_x_10) ;  /* 0x0000000000147947 */ /* 0x000fec0003800000 */
.L_x_12:
[----:B------:R-:W-:Y:S02]  /*0db0*/  LOP3.LUT R19, R7, 0x80000, RZ, 0xfc, !PT ;  /* 0x0008000007137812 */ /* 0x000fe400078efcff */
[----:B------:R-:W-:Y:S01]  /*0dc0*/  MOV R18, R6 ;  /* 0x0000000600127202 */ /* 0x000fe20000000f00 */
[----:B------:R-:W-:Y:S06]  /*0dd0*/  BRA `(.L_x_10) ;  /* 0x0000000000087947 */ /* 0x000fec0003800000 */
.L_x_11:
[----:B------:R-:W-:Y:S01]  /*0de0*/  LOP3.LUT R19, R11, 0x80000, RZ, 0xfc, !PT ;  /* 0x000800000b137812 */ /* 0x000fe200078efcff */
[----:B------:R-:W-:-:S07]  /*0df0*/  IMAD.MOV.U32 R18, RZ, RZ, R10 ;  /* 0x000000ffff127224 */ /* 0x000fce00078e000a */
.L_x_10:
[----:B------:R-:W-:Y:S05]  /*0e00*/  BSYNC.RECONVERGENT B1 ;  /* 0x0000000000017941 */ /* 0x000fea0003800200 */
.L_x_8:
[----:B------:R-:W-:Y:S02]  /*0e10*/  IMAD.MOV.U32 R15, RZ, RZ, 0x0 ;  /* 0x00000000ff0f7424 */ /* 0x000fe400078e00ff */
[----:B------:R-:W-:Y:S02]  /*0e20*/  IMAD.MOV.U32 R6, RZ, RZ, R18 ;  /* 0x000000ffff067224 */ /* 0x000fe400078e0012 */
[----:B------:R-:W-:Y:S01]  /*0e30*/  IMAD.MOV.U32 R7, RZ, RZ, R19 ;  /* 0x000000ffff077224 */ /* 0x000fe200078e0013 */
[----:B------:R-:W-:Y:S06]  /*0e40*/  RET.REL.NODEC R14 `(_Z3rk4PfS_S_S_S_ii) ;  /* 0xfffffff00e6c7950 */ /* 0x000fec0003c3ffff */
.L_x_13:
[----:B------:R-:W-:-:S00]  /*0e50*/  BRA `(.L_x_13) ;  /* 0xfffffffc00fc7947 */ /* 0x000fc0000383ffff */
[----:B------:R-:W-:-:S00]  /*0e60*/  NOP ;  /* 0x0000000000007918 */ /* 0x000fc00000000000 */
        /* <DEDUP_REMOVED lines=9> */
.L_x_219:


//--------------------- .text._Z15rk4_tempstoragePfS_S_fii --------------------------
	.section	.text._Z15rk4_tempstoragePfS_S_fii,"ax",@progbits
	.align	128
        .global         _Z15rk4_tempstoragePfS_S_fii
        .type           _Z15rk4_tempstoragePfS_S_fii,@function
        .size           _Z15rk4_tempstoragePfS_S_fii,(.L_x_225 - _Z15rk4_tempstoragePfS_S_fii)
        .other          _Z15rk4_tempstoragePfS_S_fii,@"STO_CUDA_ENTRY STV_DEFAULT"
_Z15rk4_tempstoragePfS_S_fii:
.text._Z15rk4_tempstoragePfS_S_fii:
[----:B------:R-:W-:Y:S01]  /*0000*/  LDC R1, c[0x0][0x37c] ;  /* 0x0000df00ff017b82 */ /* 0x000fe20000000800 */
[----:B------:R-:W0:Y:S01]  /*0010*/  S2R R9, SR_CTAID.X ;  /* 0x0000000000097919 */ /* 0x000e220000002500 */
[----:B------:R-:W1:Y:S01]  /*0020*/  LDCU UR4, c[0x0][0x3a0] ;  /* 0x00007400ff0477ac */ /* 0x000e620008000800 */
[----:B------:R-:W0:Y:S01]  /*0030*/  S2R R0, SR_TID.X ;  /* 0x0000000000007919 */ /* 0x000e220000002100 */
[----:B------:R-:W1:Y:S01]  /*0040*/  LDCU UR5, c[0x0][0x39c] ;  /* 0x00007380ff0577ac */ /* 0x000e620008000800 */
[----:B------:R-:W0:Y:S01]  /*0050*/  LDCU UR6, c[0x0][0x360] ;  /* 0x00006c00ff0677ac */ /* 0x000e220008000800 */
[----:B-1----:R-:W-:Y:S01]  /*0060*/  UIMAD UR4, UR4, UR5, URZ ;  /* 0x00000005040472a4 */ /* 0x002fe2000f8e02ff */
[----:B0-----:R-:W-:-:S05]  /*0070*/  IMAD R9, R9, UR6, R0 ;  /* 0x0000000609097c24 */ /* 0x001fca000f8e0200 */
[----:B------:R-:W-:-:S13]  /*0080*/  ISETP.GE.AND P0, PT, R9, UR4, PT ;  /* 0x0000000409007c0c */ /* 0x000fda000bf06270 */
[----:B------:R-:W-:Y:S05]  /*0090*/  @P0 EXIT ;  /* 0x000000000000094d */ /* 0x000fea0003800000 */
[----:B------:R-:W0:Y:S01]  /*00a0*/  LDC.64 R2, c[0x0][0x380] ;  /* 0x0000e000ff027b82 */ /* 0x000e220000000a00 */
[----:B------:R-:W1:Y:S01]  /*00b0*/  LDCU.64 UR4, c[0x0][0x358] ;  /* 0x00006b00ff0477ac */ /* 0x000e620008000a00 */
[----:B------:R-:W2:Y:S06]  /*00c0*/  LDCU UR6, c[0x0][0x398] ;  /* 0x00007300ff0677ac */ /* 0x000eac0008000800 */
[----:B------:R-:W3:Y:S08]  /*00d0*/  LDC.64 R4, c[0x0][0x390] ;  /* 0x0000e400ff047b82 */ /* 0x000ef00000000a00 */
[----:B------:R-:W4:Y:S01]  /*00e0*/  LDC.64 R6, c[0x0][0x388] ;  /* 0x0000e200ff067b82 */ /* 0x000f220000000a00 */
[----:B0-----:R-:W-:-:S06]  /*00f0*/  IMAD.WIDE R2, R9, 0x4, R2 ;  /* 0x0000000409027825 */ /* 0x001fcc00078e0202 */
[----:B-1----:R-:W2:Y:S01]  /*0100*/  LDG.E R2, desc[UR4][R2.64] ;  /* 0x0000000402027981 */ /* 0x002ea2000c1e1900 */
[----:B---3--:R-:W-:-:S06]  /*0110*/  IMAD.WIDE R4, R9, 0x4, R4 ;  /* 0x0000000409047825 */ /* 0x008fcc00078e0204 */
[----:B------:R-:W2:Y:S01]  /*0120*/  LDG.E R5, desc[UR4][R4.64] ;  /* 0x0000000404057981 */ /* 0x000ea2000c1e1900 */
[----:B----4-:R-:W-:-:S04]  /*0130*/  IMAD.WIDE R6, R9, 0x4, R6 ;  /* 0x0000000409067825 */ /* 0x010fc800078e0206 */
[----:B--2---:R-:W-:-:S05]  /*0140*/  FFMA R9, R5, UR6, R2 ;  /* 0x0000000605097c23 */ /* 0x004fca0008000002 */
[----:B------:R-:W-:Y:S01]  /*0150*/  STG.E desc[UR4][R6.64], R9 ;  /* 0x0000000906007986 */ /* 0x000fe2000c101904 */
[----:B------:R-:W-:Y:S05]  /*0160*/  EXIT ;  /* 0x000000000000794d */ /* 0x000fea0003800000 */
.L_x_14:
        /* <DEDUP_REMOVED lines=9> */
.L_x_225:


//--------------------- .text._Z8eval_rhsPfS_S_S_PiS0_S0_S0_S_fiii --------------------------
	.section	.text._Z8eval_rhsPfS_S_S_PiS0_S0_S0_S_fiii,"ax",@progbits
	.align	128
        .global         _Z8eval_rhsPfS_S_S_PiS0_S0_S0_S_fiii
        .type           _Z8eval_rhsPfS_S_S_PiS0_S0_S0_S_fiii,@function
        .size           _Z8eval_rhsPfS_S_S_PiS0_S0_S0_S_fiii,(.L_x_220 - _Z8eval_rhsPfS_S_S_PiS0_S0_S0_S_fiii)
        .other          _Z8eval_rhsPfS_S_S_PiS0_S0_S0_S_fiii,@"STO_CUDA_ENTRY STV_DEFAULT"
_Z8eval_rhsPfS_S_S_PiS0_S0_S0_S_fiii:
.text._Z8eval_rhsPfS_S_S_PiS0_S0_S0_S_fiii:
[----:B------:R-:W-:Y:S01]  /*0000*/  LDC R1, c[0x0][0x37c] ;  /* 0x0000df00ff017b82 */ /* 0x000fe20000000800 */
[----:B------:R-:W0:Y:S01]  /*0010*/  S2R R0, SR_CTAID.X ;  /* 0x0000000000007919 */ /* 0x000e220000002500 */
[----:B------:R-:W0:Y:S01]  /*0020*/  LDCU UR4, c[0x0][0x360] ;  /* 0x00006c00ff0477ac */ /* 0x000e220008000800 */
[----:B------:R-:W0:Y:S01]  /*0030*/  S2R R3, SR_TID.X ;  /* 0x0000000000037919 */ /* 0x000e220000002100 */
[----:B------:R-:W1:Y:S01]  /*0040*/  LDCU UR5, c[0x0][0x3d4] ;  /* 0x00007a80ff0577ac */ /* 0x000e620008000800 */
[----:B0-----:R-:W-:-:S05]  /*0050*/  IMAD R0, R0, UR4, R3 ;  /* 0x0000000400007c24 */ /* 0x001fca000f8e0203 */
[----:B-1----:R-:W-:-:S13]  /*0060*/  ISETP.GE.AND P0, PT, R0, UR5, PT ;  /* 0x0000000500007c0c */ /* 0x002fda000bf06270 */
[----:B------:R-:W-:Y:S05]  /*0070*/  @P0 EXIT ;  /* 0x000000000000094d */ /* 0x000fea0003800000 */
[----:B------:R-:W0:Y:S02]  /*0080*/  LDC R2, c[0x0][0x3cc] ;  /* 0x0000f300ff027b82 */ /* 0x000e240000000800 */
[----:B0-----:R-:W-:-:S13]  /*0090*/  ISETP.GE.AND P0, PT, R2, 0x1, PT ;  /* 0x000000010200780c */ /* 0x001fda0003f06270 */
[----:B------:R-:W-:Y:S05]  /*00a0*/  @!P0 EXIT ;  /* 0x000000000000894d */ /* 0x000fea0003800000 */
[----:B------:R-:W0:Y:S01]  /*00b0*/  LDC.64 R6, c[0x0][0x3c0] ;  /* 0x0000f000ff067b82 */ /* 0x000e220000000a00 */
[----:B------:R-:W1:Y:S07]  /*00c0*/  LDCU.64 UR6, c[0x0][0x358] ;  /* 0x00006b00ff0677ac */ /* 0x000e6e0008000a00 */
[----:B------:R-:W2:Y:S08]  /*00d0*/  LDC.64 R4, c[0x0][0x3b0] ;  /* 0x0000ec00ff047b82 */ /* 0x000eb00000000a00 */
[----:B------:R-:W3:Y:S01]  /*00e0*/  LDC.64 R10, c[0x0][0x3a8] ;  /* 0x0000ea00ff0a7b82 */ /* 0x000ee20000000a00 */
[----:B0-----:R-:W-:-:S07]  /*00f0*/  IMAD.WIDE R6, R0, 0x4, R6 ;  /* 0x0000000400067825 */ /* 0x001fce00078e0206 */
[----:B------:R-:W0:Y:S01]  /*0100*/  LDC.64 R8, c[0x0][0x3a0] ;  /* 0x0000e800ff087b82 */ /* 0x000e220000000a00 */
[----:B-1----:R-:W4:Y:S01]  /*0110*/  LDG.E R12, desc[UR6][R6.64] ;  /* 0x00000006060c7981 */ /* 0x002f22000c1e1900 */
[----:B--2---:R-:W-:-:S06]  /*0120*/  IMAD.WIDE R4, R0, 0x4, R4 ;  /* 0x0000000400047825 */ /* 0x004fcc00078e0204 */
[----:B------:R-:W5:Y:S01]  /*0130*/  LDG.E R4, desc[UR6][R4.64] ;  /* 0x0000000604047981 */ /* 0x000f62000c1e1900 */
[----:B---3--:R-:W-:-:S05]  /*0140*/  IMAD.WIDE R10, R0, 0x4, R10 ;  /* 0x00000004000a7825 */ /* 0x008fca00078e020a */
[----:B------:R-:W5:Y:S01]  /*0150*/  LDG.E R3, desc[UR6][R10.64] ;  /* 0x000000060a037981 */ /* 0x000f62000c1e1900 */
[----:B0-----:R-:W-:Y:S01]  /*0160*/  IMAD.WIDE R8, R0, 0x4, R8 ;  /* 0x0000000400087825 */ /* 0x001fe200078e0208 */
[----:B------:R-:W-:Y:S04]  /*0170*/  BSSY.RECONVERGENT B0, `(.L_x_15) ;  /* 0x0000012000007945 */ /* 0x000fe80003800200 */
[----:B------:R0:W5:Y:S01]  /*0180*/  LDG.E R2, desc[UR6][R8.64] ;  /* 0x0000000608027981 */ /* 0x000162000c1e1900 */
[----:B----4-:R-:W1:Y:S08]  /*0190*/  F2F.F64.F32 R12, R12 ;  /* 0x0000000c000c7310 */ /* 0x010e700000201800 */
[----:B-1----:R-:W1:Y:S01]  /*01a0*/  MUFU.RCP64H R7, R13 ;  /* 0x0000000d00077308 */ /* 0x002e620000001800 */
[----:B------:R-:W-:-:S06]  /*01b0*/  IADD3 R6, PT, PT, R13, 0x300402, RZ ;  /* 0x003004020d067810 */ /* 0x000fcc0007ffe0ff */
[----:B-1----:R-:W-:-:S08]  /*01c0*/  DFMA R14, -R12, R6, 1 ;  /* 0x3ff000000c0e742b */ /* 0x002fd00000000106 */
[----:B------:R-:W-:Y:S01]  /*01d0*/  DFMA R14, R14, R14, R14 ;  /* 0x0000000e0e0e722b */ /* 0x000fe2000000000e */
[----:B------:R-:W-:-:S07]  /*01e0*/  FSETP.GEU.AND P0, PT, |R6|, 5.8789094863358348022e-39, PT ;  /* 0x004004020600780b */ /* 0x000fce0003f0e200 */
[----:B------:R-:W-:-:S08]  /*01f0*/  DFMA R14, R6, R14, R6 ;  /* 0x0000000e060e722b */ /* 0x000fd00000000006 */
[----:B------:R-:W-:-:S08]  /*0200*/  DFMA R16, -R12, R14, 1 ;  /* 0x3ff000000c10742b */ /* 0x000fd0000000010e */
[----:B0-----:R-:W-:Y:S01]  /*0210*/  DFMA R8, R14, R16, R14 ;  /* 0x000000100e08722b */ /* 0x001fe2000000000e */
[----:B------:R-:W-:Y:S10]  /*0220*/  @P0 BRA `(.L_x_16) ;  /* 0x0000000000180947 */ /* 0x000ff40003800000 */
[----:B------:R-:W-:Y:S02]  /*0230*/  LOP3.LUT R5, R13, 0x7fffffff, RZ, 0xc0, !PT ;  /* 0x7fffffff0d057812 */ /* 0x000fe400078ec0ff */
[----:B------:R-:W-:Y:S02]  /*0240*/  MOV R8, 0x270 ;  /* 0x0000027000087802 */ /* 0x000fe40000000f00 */
[----:B------:R-:W-:-:S07]  /*0250*/  IADD3 R5, PT, PT, R5, -0x100000, RZ ;  /* 0xfff0000005057810 */ /* 0x000fce0007ffe0ff */
[----:B-----5:R-:W-:Y:S05]  /*0260*/  CALL.REL.NOINC `($__internal_1_$__cuda_sm20_dblrcp_rn_slowpath_v3) ;  /* 0x0000000800707944 */ /* 0x020fea0003c00000 */
[----:B------:R-:W-:Y:S02]  /*0270*/  MOV R8, R10 ;  /* 0x0000000a00087202 */ /* 0x000fe40000000f00 */
[----:B------:R-:W-:-:S07]  /*0280*/  MOV R9, R11 ;  /* 0x0000000b00097202 */ /* 0x000fce0000000f00 */
.L_x_16:
[----:B------:R-:W-:Y:S05]  /*0290*/  BSYNC.RECONVERGENT B0 ;  /* 0x0000000000007941 */ /* 0x000fea0003800200 */
.L_x_15:
[----:B------:R-:W0:Y:S01]  /*02a0*/  LDCU.64 UR4, c[0x0][0x3c8] ;  /* 0x00007900ff0477ac */ /* 0x000e220008000a00 */
[----:B------:R-:W1:Y:S01]  /*02b0*/  LDC.64 R14, c[0x0][0x3b8] ;  /* 0x0000ee00ff0e7b82 */ /* 0x000e620000000a00 */
[----:B0-----:R-:W0:Y:S01]  /*02c0*/  F2F.F64.F32 R6, UR4 ;  /* 0x0000000400067d10 */ /* 0x001e220008201800 */
[----:B------:R-:W-:Y:S01]  /*02d0*/  UISETP.NE.AND UP0, UPT, UR5, 0x1, UPT ;  /* 0x000000010500788c */ /* 0x000fe2000bf05270 */
[----:B------:R-:W-:Y:S01]  /*02e0*/  UMOV UR4, URZ ;  /* 0x000000ff00047c82 */ /* 0x000fe20008000000 */
[----:B-1---5:R-:W-:-:S04]  /*02f0*/  IMAD.WIDE R10, R2, 0x4, R14 ;  /* 0x00000004020a7825 */ /* 0x022fc800078e020e */
[----:B------:R-:W-:Y:S01]  /*0300*/  IMAD.WIDE R12, R3, 0x4, R14 ;  /* 0x00000004030c7825 */ /* 0x000fe200078e020e */
[----:B0-----:R-:W-:-:S03]  /*0310*/  DMUL R8, R6, R8 ;  /* 0x0000000806087228 */ /* 0x001fc60000000000 */
[----:B------:R-:W-:Y:S01]  /*0320*/  IMAD.WIDE R14, R4, 0x4, R14 ;  /* 0x00000004040e7825 */ /* 0x000fe200078e020e */
[----:B------:R-:W-:Y:S07]  /*0330*/  BRA.U !UP0, `(.L_x_17) ;  /* 0x00000005086c7547 */ /* 0x000fee000b800000 */
[----:B------:R-:W0:Y:S01]  /*0340*/  LDCU UR8, c[0x0][0x3d0] ;  /* 0x00007a00ff0877ac */ /* 0x000e220008000800 */
[----:B------:R-:W-:Y:S02]  /*0350*/  MOV R5, R0 ;  /* 0x0000000000057202 */ /* 0x000fe40000000f00 */
[----:B------:R-:W-:Y:S01]  /*0360*/  MOV R7, R4 ;  /* 0x0000000400077202 */ /* 0x000fe20000000f00 */
[----:B------:R-:W-:Y:S01]  /*0370*/  ULOP3.LUT UR4, UR5, 0x7ffffffe, URZ, 0xc0, !UPT ;  /* 0x7ffffffe05047892 */ /* 0x000fe2000f8ec0ff */
[----:B------:R-:W-:Y:S02]  /*0380*/  MOV R22, R3 ;  /* 0x0000000300167202 */ /* 0x000fe40000000f00 */
[----:B------:R-:W-:Y:S01]  /*0390*/  MOV R25, R2 ;  /* 0x0000000200197202 */ /* 0x000fe20000000f00 */
[----:B------:R-:W-:Y:S01]  /*03a0*/  UIADD3 UR5, UPT, UPT, -UR4, URZ, URZ ;  /* 0x000000ff04057290 */ /* 0x000fe2000fffe1ff */
[----:B0-----:R-:W-:Y:S02]  /*03b0*/  IADD3 R24, PT, PT, R4, UR8, RZ ;  /* 0x0000000804187c10 */ /* 0x001fe4000fffe0ff */
[----:B------:R-:W-:-:S02]  /*03c0*/  IADD3 R23, PT, PT, R3, UR8, RZ ;  /* 0x0000000803177c10 */ /* 0x000fc4000fffe0ff */
[----:B------:R-:W-:-:S07]  /*03d0*/  IADD3 R6, PT, PT, R2, UR8, RZ ;  /* 0x0000000802067c10 */ /* 0x000fce000fffe0ff */
.L_x_18:
[----:B0-----:R-:W2:Y:S04]  /*03e0*/  LDG.E R17, desc[UR6][R10.64] ;  /* 0x000000060a117981 */ /* 0x001ea8000c1e1900 */
[----:B------:R-:W3:Y:S04]  /*03f0*/  LDG.E R19, desc[UR6][R12.64] ;  /* 0x000000060c137981 */ /* 0x000ee8000c1e1900 */
[----:B------:R-:W4:Y:S01]  /*0400*/  LDG.E R21, desc[UR6][R14.64] ;  /* 0x000000060e157981 */ /* 0x000f22000c1e1900 */
[C---:B--2---:R-:W-:Y:S02]  /*0410*/  ISETP.NE.AND P0, PT, R0.reuse, R17, PT ;  /* 0x000000110000720c */ /* 0x044fe40003f05270 */
[----:B---3--:R-:W-:-:S11]  /*0420*/  ISETP.NE.AND P1, PT, R0, R19, PT ;  /* 0x000000130000720c */ /* 0x008fd60003f25270 */
[----:B------:R-:W0:Y:S01]  /*0430*/  @!P0 LDC.64 R16, c[0x0][0x390] ;  /* 0x0000e400ff108b82 */ /* 0x000e220000000a00 */
[----:B----4-:R-:W-:Y:S01]  /*0440*/  ISETP.NE.AND P2, PT, R0, R21, PT ;  /* 0x000000150000720c */ /* 0x010fe20003f45270 */
[----:B0-----:R-:W-:-:S06]  /*0450*/  @!P0 IMAD.WIDE R18, R25, 0x4, R16 ;  /* 0x0000000419128825 */ /* 0x001fcc00078e0210 */
[----:B------:R-:W0:Y:S01]  /*0460*/  @!P1 LDC.64 R16, c[0x0][0x390] ;  /* 0x0000e400ff109b82 */ /* 0x000e220000000a00 */
[----:B------:R1:W2:Y:S07]  /*0470*/  @!P0 LDG.E R26, desc[UR6][R18.64] ;  /* 0x00000006121a8981 */ /* 0x0002ae000c1e1900 */
[----:B-1----:R-:W1:Y:S01]  /*0480*/  LDC.64 R18, c[0x0][0x388] ;  /* 0x0000e200ff127b82 */ /* 0x002e620000000a00 */
[----:B0-----:R-:W-:-:S05]  /*0490*/  @!P1 IMAD.WIDE R16, R22, 0x4, R16 ;  /* 0x0000000416109825 */ /* 0x001fca00078e0210 */
[----:B------:R0:W3:Y:S02]  /*04a0*/  @!P1 LDG.E R21, desc[UR6][R16.64] ;  /* 0x0000000610159981 */ /* 0x0000e4000c1e1900 */
[----:B0-----:R-:W0:Y:S02]  /*04b0*/  @!P2 LDC.64 R16, c[0x0][0x390] ;  /* 0x0000e400ff10ab82 */ /* 0x001e240000000a00 */
[----:B0-----:R-:W-:-:S05]  /*04c0*/  @!P2 IMAD.WIDE R16, R7, 0x4, R16 ;  /* 0x000000040710a825 */ /* 0x001fca00078e0210 */
[----:B------:R0:W4:Y:S02]  /*04d0*/  @!P2 LDG.E R20, desc[UR6][R16.64] ;  /* 0x000000061014a981 */ /* 0x000124000c1e1900 */
[----:B0-----:R-:W0:Y:S02]  /*04e0*/  @P0 LDC.64 R16, c[0x0][0x398] ;  /* 0x0000e600ff100b82 */ /* 0x001e240000000a00 */
[----:B0-----:R-:W-:-:S04]  /*04f0*/  @P0 IMAD.WIDE R16, R25, 0x4, R16 ;  /* 0x0000000419100825 */ /* 0x001fc800078e0210 */
[----:B-1----:R-:W-:-:S05]  /*0500*/  IMAD.WIDE R18, R5, 0x4, R18 ;  /* 0x0000000405127825 */ /* 0x002fca00078e0212 */
[----:B------:R-:W2:Y:S04]  /*0510*/  LDG.E R27, desc[UR6][R18.64] ;  /* 0x00000006121b7981 */ /* 0x000ea8000c1e1900 */
[----:B------:R0:W2:Y:S02]  /*0520*/  @P0 LDG.E R26, desc[UR6][R16.64] ;  /* 0x00000006101a0981 */ /* 0x0000a4000c1e1900 */
[----:B0-----:R-:W0:Y:S02]  /*0530*/  @P1 LDC.64 R16, c[0x0][0x398] ;  /* 0x0000e600ff101b82 */ /* 0x001e240000000a00 */
[----:B0-----:R-:W-:-:S05]  /*0540*/  @P1 IMAD.WIDE R16, R22, 0x4, R16 ;  /* 0x0000000416101825 */ /* 0x001fca00078e0210 */
[----:B------:R0:W3:Y:S02]  /*0550*/  @P1 LDG.E R21, desc[UR6][R16.64] ;  /* 0x0000000610151981 */ /* 0x0000e4000c1e1900 */
[----:B0-----:R-:W0:Y:S02]  /*0560*/  @P2 LDC.64 R16, c[0x0][0x398] ;  /* 0x0000e600ff102b82 */ /* 0x001e240000000a00 */
[----:B0-----:R-:W-:-:S05]  /*0570*/  @P2 IMAD.WIDE R16, R7, 0x4, R16 ;  /* 0x0000000407102825 */ /* 0x001fca00078e0210 */
[----:B------:R-:W4:Y:S01]  /*0580*/  @P2 LDG.E R20, desc[UR6][R16.64] ;  /* 0x0000000610142981 */ /* 0x000f22000c1e1900 */
[----:B--2---:R-:W-:-:S04]  /*0590*/  FADD R26, R27, R26 ;  /* 0x0000001a1b1a7221 */ /* 0x004fc80000000000 */
[----:B---3--:R-:W-:-:S04]  /*05a0*/  FADD R21, R26, R21 ;  /* 0x000000151a157221 */ /* 0x008fc80000000000 */
[----:B----4-:R-:W-:Y:S02]  /*05b0*/  FADD R28, R21, R20 ;  /* 0x00000014151c7221 */ /* 0x010fe40000000000 */
[----:B------:R-:W0:Y:S02]  /*05c0*/  LDC.64 R20, c[0x0][0x380] ;  /* 0x0000e000ff147b82 */ /* 0x000e240000000a00 */
[----:B------:R-:W1:Y:S02]  /*05d0*/  F2F.F64.F32 R16, R28 ;  /* 0x0000001c00107310 */ /* 0x000e640000201800 */
[----:B-1----:R-:W-:-:S06]  /*05e0*/  DMUL R16, R8, R16 ;  /* 0x0000001008107228 */ /* 0x002fcc0000000000 */
[----:B------:R1:W2:Y:S01]  /*05f0*/  F2F.F32.F64 R29, R16 ;  /* 0x00000010001d7310 */ /* 0x0002a20000301000 */
[----:B0-----:R-:W-:-:S03]  /*0600*/  IMAD.WIDE R20, R5, 0x4, R20 ;  /* 0x0000000405147825 */ /* 0x001fc600078e0214 */
[----:B-1----:R-:W0:Y:S02]  /*0610*/  LDC.64 R16, c[0x0][0x3d0] ;  /* 0x0000f400ff107b82 */ /* 0x002e240000000a00 */
[----:B--2---:R1:W-:Y:S04]  /*0620*/  STG.E desc[UR6][R20.64], R29 ;  /* 0x0000001d14007986 */ /* 0x0043e8000c101906 */
[----:B------:R-:W2:Y:S01]  /*0630*/  LDG.E R27, desc[UR6][R10.64] ;  /* 0x000000060a1b7981 */ /* 0x000ea2000c1e1900 */
[C---:B0-----:R-:W-:Y:S02]  /*0640*/  LEA R5, R17.reuse, R5, 0x1 ;  /* 0x0000000511057211 */ /* 0x041fe400078e08ff */
[----:B--2---:R-:W-:Y:S01]  /*0650*/  ISETP.NE.AND P0, PT, R0, R27, PT ;  /* 0x0000001b0000720c */ /* 0x004fe20003f05270 */
[----:B------:R-:W-:-:S04]  /*0660*/  IMAD.WIDE R26, R17, 0x4, R18 ;  /* 0x00000004111a7825 */ /* 0x000fc800078e0212 */
[----:B------:R-:W-:Y:S02]  /*0670*/  IMAD.WIDE R18, R17, 0x4, R20 ;  /* 0x0000000411127825 */ /* 0x000fe400078e0214 */
[----:B------:R-:W2:Y:S04]  /*0680*/  LDG.E R17, desc[UR6][R12.64] ;  /* 0x000000060c117981 */ /* 0x000ea8000c1e1900 */
[----:B------:R-:W3:Y:S02]  /*0690*/  LDG.E R26, desc[UR6][R26.64] ;  /* 0x000000061a1a7981 */ /* 0x000ee4000c1e1900 */
[----:B-1----:R-:W0:Y:S02]  /*06a0*/  @P0 LDC.64 R20, c[0x0][0x398] ;  /* 0x0000e600ff140b82 */ /* 0x002e240000000a00 */
[----:B------:R-:W4:Y:S01]  /*06b0*/  LDG.E R27, desc[UR6][R14.64] ;  /* 0x000000060e1b7981 */ /* 0x000f22000c1e1900 */
[----:B0-----:R-:W-:-:S05]  /*06c0*/  @P0 IMAD.WIDE R20, R6, 0x4, R20 ;  /* 0x0000000406140825 */ /* 0x001fca00078e0214 */
[----:B------:R-:W3:Y:S01]  /*06d0*/  @P0 LDG.E R28, desc[UR6][R20.64] ;  /* 0x00000006141c0981 */ /* 0x000ee2000c1e1900 */
[----:B------:R-:W0:Y:S02]  /*06e0*/  @!P0 LDC.64 R20, c[0x0][0x390] ;  /* 0x0000e400ff148b82 */ /* 0x000e240000000a00 */
[----:B0-----:R-:W-:-:S05]  /*06f0*/  @!P0 IMAD.WIDE R20, R6, 0x4, R20 ;  /* 0x0000000406148825 */ /* 0x001fca00078e0214 */
[----:B------:R0:W3:Y:S01]  /*0700*/  @!P0 LDG.E R28, desc[UR6][R20.64] ;  /* 0x00000006141c8981 */ /* 0x0000e2000c1e1900 */
[----:B--2---:R-:W-:-:S13]  /*0710*/  ISETP.NE.AND P0, PT, R0, R17, PT ;  /* 0x000000110000720c */ /* 0x004fda0003f05270 */
[----:B0-----:R-:W0:Y:S02]  /*0720*/  @P0 LDC.64 R20, c[0x0][0x398] ;  /* 0x0000e600ff140b82 */ /* 0x001e240000000a00 */
[----:B0-----:R-:W-:-:S05]  /*0730*/  @P0 IMAD.WIDE R20, R23, 0x4, R20 ;  /* 0x0000000417140825 */ /* 0x001fca00078e0214 */
[----:B------:R-:W2:Y:S01]  /*0740*/  @P0 LDG.E R17, desc[UR6][R20.64] ;  /* 0x0000000614110981 */ /* 0x000ea2000c1e1900 */
[----:B------:R-:W0:Y:S02]  /*0750*/  @!P0 LDC.64 R20, c[0x0][0x390] ;  /* 0x0000e400ff148b82 */ /* 0x000e240000000a00 */
[----:B0-----:R-:W-:-:S05]  /*0760*/  @!P0 IMAD.WIDE R20, R23, 0x4, R20 ;  /* 0x0000000417148825 */ /* 0x001fca00078e0214 */
[----:B------:R0:W2:Y:S01]  /*0770*/  @!P0 LDG.E R17, desc[UR6][R20.64] ;  /* 0x0000000614118981 */ /* 0x0000a2000c1e1900 */
[----:B----4-:R-:W-:-:S13]  /*0780*/  ISETP.NE.AND P0, PT, R0, R27, PT ;  /* 0x0000001b0000720c */ /* 0x010fda0003f05270 */
[----:B0-----:R-:W0:Y:S02]  /*0790*/  @P0 LDC.64 R20, c[0x0][0x398] ;  /* 0x0000e600ff140b82 */ /* 0x001e240000000a00 */
[----:B0-----:R-:W-:-:S05]  /*07a0*/  @P0 IMAD.WIDE R20, R24, 0x4, R20 ;  /* 0x0000000418140825 */ /* 0x001fca00078e0214 */
[----:B------:R-:W4:Y:S01]  /*07b0*/  @P0 LDG.E R27, desc[UR6][R20.64] ;  /* 0x00000006141b0981 */ /* 0x000f22000c1e1900 */
[----:B------:R-:W0:Y:S02]  /*07c0*/  @!P0 LDC.64 R20, c[0x0][0x390] ;  /* 0x0000e400ff148b82 */ /* 0x000e240000000a00 */
[----:B0-----:R-:W-:-:S05]  /*07d0*/  @!P0 IMAD.WIDE R20, R24, 0x4, R20 ;  /* 0x0000000418148825 */ /* 0x001fca00078e0214 */
[----:B------:R-:W4:Y:S01]  /*07e0*/  @!P0 LDG.E R27, desc[UR6][R20.64] ;  /* 0x00000006141b8981 */ /* 0x000f22000c1e1900 */
[----:B---3--:R-:W-:-:S04]  /*07f0*/  FADD R26, R26, R28 ;  /* 0x0000001c1a1a7221 */ /* 0x008fc80000000000 */
[----:B--2---:R-:W-:Y:S01]  /*0800*/  FADD R26, R26, R17 ;  /* 0x000000111a1a7221 */ /* 0x004fe20000000000 */
[----:B------:R-:W-:-:S04]  /*0810*/  UIADD3 UR5, UPT, UPT, UR5, 0x2, URZ ;  /* 0x0000000205057890 */ /* 0x000fc8000fffe0ff */
[----:B------:R-:W-:Y:S01]  /*0820*/  UISETP.NE.AND UP0, UPT, UR5, URZ, UPT ;  /* 0x000000ff0500728c */ /* 0x000fe2000bf05270 */
[C---:B------:R-:W-:Y:S02]  /*0830*/  LEA R25, R16.reuse, R25, 0x1 ;  /* 0x0000001910197211 */ /* 0x040fe400078e08ff */
[C---:B------:R-:W-:Y:S02]  /*0840*/  LEA R22, R16.reuse, R22, 0x1 ;  /* 0x0000001610167211 */ /* 0x040fe400078e08ff */
[C---:B------:R-:W-:Y:S02]  /*0850*/  LEA R7, R16.reuse, R7, 0x1 ;  /* 0x0000000710077211 */ /* 0x040fe400078e08ff */
[C---:B------:R-:W-:Y:S02]  /*0860*/  LEA R6, R16.reuse, R6, 0x1 ;  /* 0x0000000610067211 */ /* 0x040fe400078e08ff */
[C---:B------:R-:W-:Y:S02]  /*0870*/  LEA R23, R16.reuse, R23, 0x1 ;  /* 0x0000001710177211 */ /* 0x040fe400078e08ff */
[----:B------:R-:W-:Y:S01]  /*0880*/  LEA R24, R16, R24, 0x1 ;  /* 0x0000001810187211 */ /* 0x000fe200078e08ff */
[----:B----4-:R-:W-:-:S04]  /*0890*/  FADD R26, R26, R27 ;  /* 0x0000001b1a1a7221 */ /* 0x010fc80000000000 */
[----:B------:R-:W0:Y:S02]  /*08a0*/  F2F.F64.F32 R20, R26 ;  /* 0x0000001a00147310 */ /* 0x000e240000201800 */
[----:B0-----:R-:W-:-:S06]  /*08b0*/  DMUL R20, R8, R20 ;  /* 0x0000001408147228 */ /* 0x001fcc0000000000 */
[----:B------:R-:W0:Y:S02]  /*08c0*/  F2F.F32.F64 R17, R20 ;  /* 0x0000001400117310 */ /* 0x000e240000301000 */
[----:B0-----:R0:W-:Y:S01]  /*08d0*/  STG.E desc[UR6][R18.64], R17 ;  /* 0x0000001112007986 */ /* 0x0011e2000c101906 */
[----:B------:R-:W-:Y:S05]  /*08e0*/  BRA.U UP0, `(.L_x_18) ;  /* 0xfffffff900bc7547 */ /* 0x000fea000b83ffff */
.L_x_17:
[----:B------:R-:W1:Y:S02]  /*08f0*/  LDC R5, c[0x0][0x3cc] ;  /* 0x0000f300ff057b82 */ /* 0x000e640000000800 */
[----:B-1----:R-:W-:-:S04]  /*0900*/  LOP3.LUT R5, R5, 0x1, RZ, 0xc0, !PT ;  /* 0x0000000105057812 */ /* 0x002fc800078ec0ff */
[----:B------:R-:W-:-:S13]  /*0910*/  ISETP.NE.U32.AND P0, PT, R5, 0x1, PT ;  /* 0x000000010500780c */ /* 0x000fda0003f05070 */
[----:B------:R-:W-:Y:S05]  /*0920*/  @P0 EXIT ;  /* 0x000000000000094d */ /* 0x000fea0003800000 */
[----:B------:R-:W2:Y:S01]  /*0930*/  LDG.E R11, desc[UR6][R10.64] ;  /* 0x000000060a0b7981 */ /* 0x000ea2000c1e1900 */
[----:B------:R-:W1:Y:S01]  /*0940*/  LDCU UR5, c[0x0][0x3d0] ;  /* 0x00007a00ff0577ac */ /* 0x000e620008000800 */
[----:B------:R-:W3:Y:S02]  /*0950*/  LDC R27, c[0x0][0x3d4] ;  /* 0x0000f500ff1b7b82 */ /* 0x000ee40000000800 */
[----:B------:R-:W4:Y:S04]  /*0960*/  LDG.E R13, desc[UR6][R12.64] ;  /* 0x000000060c0d7981 */ /* 0x000f28000c1e1900 */
[----:B------:R-:W5:Y:S01]  /*0970*/  LDG.E R15, desc[UR6][R14.64] ;  /* 0x000000060e0f7981 */ /* 0x000f62000c1e1900 */
[C---:B--2---:R-:W-:Y:S02]  /*0980*/  ISETP.NE.AND P0, PT, R0.reuse, R11, PT ;  /* 0x0000000b0000720c */ /* 0x044fe40003f05270 */
[----:B----4-:R-:W-:-:S02]  /*0990*/  ISETP.NE.AND P1, PT, R0, R13, PT ;  /* 0x0000000d0000720c */ /* 0x010fc40003f25270 */
[----:B-----5:R-:W-:-:S09]  /*09a0*/  ISETP.NE.AND P2, PT, R0, R15, PT ;  /* 0x0000000f0000720c */ /* 0x020fd20003f45270 */
[----:B0-----:R-:W0:Y:S01]  /*09b0*/  @P0 LDC.64 R16, c[0x0][0x398] ;  /* 0x0000e600ff100b82 */ /* 0x001e220000000a00 */
[----:B-1----:R-:W-:-:S05]  /*09c0*/  @P0 MOV R5, UR5 ;  /* 0x0000000500050c02 */ /* 0x002fca0008000f00 */
[----:B------:R-:W-:Y:S01]  /*09d0*/  @P0 IMAD R11, R5, UR4, R2 ;  /* 0x00000004050b0c24 */ /* 0x000fe2000f8e0202 */
[----:B------:R-:W-:Y:S01]  /*09e0*/  @!P0 MOV R5, UR5 ;  /* 0x0000000500058c02 */ /* 0x000fe20008000f00 */
[----:B------:R-:W1:Y:S08]  /*09f0*/  @P1 LDC.64 R20, c[0x0][0x398] ;  /* 0x0000e600ff141b82 */ /* 0x000e700000000a00 */
[----:B------:R-:W2:Y:S01]  /*0a00*/  @P2 LDC.64 R6, c[0x0][0x398] ;  /* 0x0000e600ff062b82 */ /* 0x000ea20000000a00 */
[----:B------:R-:W-:-:S02]  /*0a10*/  @P2 IMAD R23, R5, UR4, R4 ;  /* 0x0000000405172c24 */ /* 0x000fc4000f8e0204 */
[----:B0-----:R-:W-:-:S05]  /*0a20*/  @P0 IMAD.WIDE R14, R11, 0x4, R16 ;  /* 0x000000040b0e0825 */ /* 0x001fca00078e0210 */
[----:B------:R-:W0:Y:S01]  /*0a30*/  @!P0 LDC.64 R18, c[0x0][0x390] ;  /* 0x0000e400ff128b82 */ /* 0x000e220000000a00 */
[----:B------:R-:W-:Y:S01]  /*0a40*/  @P1 IMAD R11, R5, UR4, R3 ;  /* 0x00000004050b1c24 */ /* 0x000fe2000f8e0203 */
[----:B------:R3:W4:Y:S03]  /*0a50*/  @P0 LDG.E R14, desc[UR6][R14.64] ;  /* 0x000000060e0e0981 */ /* 0x000726000c1e1900 */
[----:B-1----:R-:W-:-:S03]  /*0a60*/  @P1 IMAD.WIDE R20, R11, 0x4, R20 ;  /* 0x000000040b141825 */ /* 0x002fc600078e0214 */
[----:B------:R-:W1:Y:S02]  /*0a70*/  @!P1 LDC.64 R12, c[0x0][0x390] ;  /* 0x0000e400ff0c9b82 */ /* 0x000e640000000a00 */
[----:B------:R-:W5:Y:S01]  /*0a80*/  @P1 LDG.E R16, desc[UR6][R20.64] ;  /* 0x0000000614101981 */ /* 0x000f62000c1e1900 */
[----:B--2---:R-:W-:-:S05]  /*0a90*/  @P2 IMAD.WIDE R22, R23, 0x4, R6 ;  /* 0x0000000417162825 */ /* 0x004fca00078e0206 */
[----:B------:R-:W2:Y:S01]  /*0aa0*/  LDC.64 R10, c[0x0][0x388] ;  /* 0x0000e200ff0a7b82 */ /* 0x000ea20000000a00 */
[----:B------:R-:W5:Y:S07]  /*0ab0*/  @P2 LDG.E R17, desc[UR6][R22.64] ;  /* 0x0000000616112981 */ /* 0x000f6e000c1e1900 */
[----:B------:R-:W2:Y:S01]  /*0ac0*/  @!P2 LDC.64 R6, c[0x0][0x390] ;  /* 0x0000e400ff06ab82 */ /* 0x000ea20000000a00 */
[----:B---3--:R-:W-:Y:S02]  /*0ad0*/  IMAD R15, R27, UR4, R0 ;  /* 0x000000041b0f7c24 */ /* 0x008fe4000f8e0200 */
[----:B------:R-:W-:-:S02]  /*0ae0*/  @!P0 IMAD R25, R5, UR4, R2 ;  /* 0x0000000405198c24 */ /* 0x000fc4000f8e0202 */
[----:B------:R-:W-:Y:S02]  /*0af0*/  @!P1 IMAD R3, R5, UR4, R3 ;  /* 0x0000000405039c24 */ /* 0x000fe4000f8e0203 */
[----:B0-----:R-:W-:-:S04]  /*0b00*/  @!P0 IMAD.WIDE R18, R25, 0x4, R18 ;  /* 0x0000000419128825 */ /* 0x001fc800078e0212 */
[----:B-1----:R-:W-:-:S04]  /*0b10*/  @!P1 IMAD.WIDE R12, R3, 0x4, R12 ;  /* 0x00000004030c9825 */ /* 0x002fc800078e020c */
[----:B--2---:R-:W-:-:S04]  /*0b20*/  IMAD.WIDE R10, R15, 0x4, R10 ;  /* 0x000000040f0a7825 */ /* 0x004fc800078e020a */
[----:B------:R-:W-:Y:S02]  /*0b30*/  @!P2 IMAD R5, R5, UR4, R4 ;  /* 0x000000040505ac24 */ /* 0x000fe4000f8e0204 */
[----:B------:R-:W4:Y:S02]  /*0b40*/  LDG.E R11, desc[UR6][R10.64] ;  /* 0x000000060a0b7981 */ /* 0x000f24000c1e1900 */
[----:B------:R-:W-:Y:S02]  /*0b50*/  @!P2 IMAD.WIDE R6, R5, 0x4, R6 ;  /* 0x000000040506a825 */ /* 0x000fe400078e0206 */
[----:B------:R-:W0:Y:S01]  /*0b60*/  LDC.64 R4, c[0x0][0x380] ;  /* 0x0000e000ff047b82 */ /* 0x000e220000000a00 */
[----:B------:R-:W4:Y:S04]  /*0b70*/  @!P0 LDG.E R14, desc[UR6][R18.64] ;  /* 0x00000006120e8981 */ /* 0x000f28000c1e1900 */
[----:B------:R-:W5:Y:S04]  /*0b80*/  @!P1 LDG.E R16, desc[UR6][R12.64] ;  /* 0x000000060c109981 */ /* 0x000f68000c1e1900 */
[----:B------:R-:W2:Y:S01]  /*0b90*/  @!P2 LDG.E R17, desc[UR6][R6.64] ;  /* 0x000000060611a981 */ /* 0x000ea2000c1e1900 */
[----:B0-----:R-:W-:-:S04]  /*0ba0*/  IMAD.WIDE R4, R15, 0x4, R4 ;  /* 0x000000040f047825 */ /* 0x001fc800078e0204 */
[----:B----4-:R-:W-:-:S04]  /*0bb0*/  FADD R3, R11, R14 ;  /* 0x0000000e0b037221 */ /* 0x010fc80000000000 */
[----:B-----5:R-:W-:-:S04]  /*0bc0*/  FADD R16, R3, R16 ;  /* 0x0000001003107221 */ /* 0x020fc80000000000 */
[----:B--2---:R-:W-:-:S04]  /*0bd0*/  FADD R16, R16, R17 ;  /* 0x0000001110107221 */ /* 0x004fc80000000000 */
[----:B------:R-:W0:Y:S02]  /*0be0*/  F2F.F64.F32 R2, R16 ;  /* 0x0000001000027310 */ /* 0x000e240000201800 */
[----:B0-----:R-:W-:-:S10]  /*0bf0*/  DMUL R2, R8, R2 ;  /* 0x0000000208027228 */ /* 0x001fd40000000000 */
[----:B------:R-:W0:Y:S02]  /*0c00*/  F2F.F32.F64 R3, R2 ;  /* 0x0000000200037310 */ /* 0x000e240000301000 */
[----:B0-----:R-:W-:Y:S01]  /*0c10*/  STG.E desc[UR6][R4.64], R3 ;  /* 0x0000000304007986 */ /* 0x001fe2000c101906 */
[----:B------:R-:W-:Y:S05]  /*0c20*/  EXIT ;  /* 0x000000000000794d */ /* 0x000fea0003800000 */
        .weak           $__internal_1_$__cuda_sm20_dblrcp_rn_slowpath_v3
        .type           $__internal_1_$__cuda_sm20_dblrcp_rn_slowpath_v3,@function
        .size           $__internal_1_$__cuda_sm20_dblrcp_rn_slowpath_v3,(.L_x_220 - $__internal_1_$__cuda_sm20_dblrcp_rn_slowpath_v3)
$__internal_1_$__cuda_sm20_dblrcp_rn_slowpath_v3:
[----:B------:R-:W-:Y:S01]  /*0c30*/  MOV R6, R12 ;  /* 0x0000000c00067202 */ /* 0x000fe20000000f00 */
[----:B------:R-:W-:Y:S01]  /*0c40*/  BSSY.RECONVERGENT B1, `(.L_x_19) ;  /* 0x0000026000017945 */ /* 0x000fe20003800200 */
[----:B------:R-:W-:-:S06]  /*0c50*/  MOV R7, R13 ;  /* 0x0000000d00077202 */ /* 0x000fcc0000000f00 */
[----:B------:R-:W-:-:S14]  /*0c60*/  DSETP.GTU.AND P0, PT, |R6|, +INF , PT ;  /* 0x7ff000000600742a */ /* 0x000fdc0003f0c200 */
[----:B------:R-:W-:Y:S05]  /*0c70*/  @P0 BRA `(.L_x_20) ;  /* 0x0000000000800947 */ /* 0x000fea0003800000 */
[----:B------:R-:W-:-:S04]  /*0c80*/  LOP3.LUT R12, R13, 0x7fffffff, RZ, 0xc0, !PT ;  /* 0x7fffffff0d0c7812 */ /* 0x000fc800078ec0ff */
[----:B------:R-:W-:-:S04]  /*0c90*/  IADD3 R9, PT, PT, R12, -0x1, RZ ;  /* 0xffffffff0c097810 */ /* 0x000fc80007ffe0ff */
[----:B------:R-:W-:-:S13]  /*0ca0*/  ISETP.GE.U32.AND P0, PT, R9, 0x7fefffff, PT ;  /* 0x7fefffff0900780c */ /* 0x000fda0003f06070 */
[----:B------:R-:W-:Y:S02]  /*0cb0*/  @P0 LOP3.LUT R11, R7, 0x7ff00000, RZ, 0x3c, !PT ;  /* 0x7ff00000070b0812 */ /* 0x000fe400078e3cff */
[----:B------:R-:W-:Y:S01]  /*0cc0*/  @P0 MOV R10, RZ ;  /* 0x000000ff000a0202 */ /* 0x000fe20000000f00 */
[----:B------:R-:W-:Y:S06]  /*0cd0*/  @P0 BRA `(.L_x_21) ;  /* 0x0000000000700947 */ /* 0x000fec0003800000 */
[----:B------:R-:W-:-:S13]  /*0ce0*/  ISETP.GE.U32.AND P0, PT, R12, 0x1000001, PT ;  /* 0x010000010c00780c */ /* 0x000fda0003f06070 */
[----:B------:R-:W-:Y:S05]  /*0cf0*/  @!P0 BRA `(.L_x_22) ;  /* 0x0000000000388947 */ /* 0x000fea0003800000 */
[----:B------:R-:W-:Y:S02]  /*0d00*/  IADD3 R11, PT, PT, R7, -0x3fe00000, RZ ;  /* 0xc0200000070b7810 */ /* 0x000fe40007ffe0ff */
[----:B------:R-:W-:Y:S02]  /*0d10*/  MOV R10, R6 ;  /* 0x00000006000a7202 */ /* 0x000fe40000000f00 */
[----:B------:R-:W0:Y:S01]  /*0d20*/  MUFU.RCP64H R13, R11 ;  /* 0x0000000b000d7308 */ /* 0x000e220000001800 */
[----:B------:R-:W-:-:S06]  /*0d30*/  MOV R12, R5 ;  /* 0x00000005000c7202 */ /* 0x000fcc0000000f00 */
[----:B0-----:R-:W-:-:S08]  /*0d40*/  DFMA R14, -R10, R12, 1 ;  /* 0x3ff000000a0e742b */ /* 0x001fd0000000010c */
[----:B------:R-:W-:-:S08]  /*0d50*/  DFMA R14, R14, R14, R14 ;  /* 0x0000000e0e0e722b */ /* 0x000fd0000000000e */
[----:B------:R-:W-:-:S08]  /*0d60*/  DFMA R14, R12, R14, R12 ;  /* 0x0000000e0c0e722b */ /* 0x000fd0000000000c */
[----:B------:R-:W-:-:S08]  /*0d70*/  DFMA R12, -R10, R14, 1 ;  /* 0x3ff000000a0c742b */ /* 0x000fd0000000010e */
[----:B------:R-:W-:-:S08]  /*0d80*/  DFMA R12, R14, R12, R14 ;  /* 0x0000000c0e0c722b */ /* 0x000fd0000000000e */
[----:B------:R-:W-:-:S08]  /*0d90*/  DMUL R12, R12, 2.2250738585072013831e-308 ;  /* 0x001000000c0c7828 */ /* 0x000fd00000000000 */
[----:B------:R-:W-:-:S08]  /*0da0*/  DFMA R6, -R6, R12, 1 ;  /* 0x3ff000000606742b */ /* 0x000fd0000000010c */
[----:B------:R-:W-:-:S08]  /*0db0*/  DFMA R6, R6, R6, R6 ;  /* 0x000000060606722b */ /* 0x000fd00000000006 */
[----:B------:R-:W-:Y:S01]  /*0dc0*/  DFMA R10, R12, R6, R12 ;  /* 0x000000060c0a722b */ /* 0x000fe2000000000c */
[----:B------:R-:W-:Y:S10]  /*0dd0*/  BRA `(.L_x_21) ;  /* 0x0000000000307947 */ /* 0x000ff40003800000 */
.L_x_22:
[----:B------:R-:W-:Y:S01]  /*0de0*/  DMUL R6, R6, 8.11296384146066816958e+31 ;  /* 0x4690000006067828 */ /* 0x000fe20000000000 */
[----:B------:R-:W-:-:S05]  /*0df0*/  MOV R10, R5 ;  /* 0x00000005000a7202 */ /* 0x000fca0000000f00 */
[----:B------:R-:W0:Y:S02]  /*0e00*/  MUFU.RCP64H R11, R7 ;  /* 0x00000007000b7308 */ /* 0x000e240000001800 */
[----:B0-----:R-:W-:-:S08]  /*0e10*/  DFMA R12, -R6, R10, 1 ;  /* 0x3ff00000060c742b */ /* 0x001fd0000000010a */
[----:B------:R-:W-:-:S08]  /*0e20*/  DFMA R12, R12, R12, R12 ;  /* 0x0000000c0c0c722b */ /* 0x000fd0000000000c */
[----:B------:R-:W-:-:S08]  /*0e30*/  DFMA R12, R10, R12, R10 ;  /* 0x0000000c0a0c722b */ /* 0x000fd0000000000a */
[----:B------:R-:W-:-:S08]  /*0e40*/  DFMA R10, -R6, R12, 1 ;  /* 0x3ff00000060a742b */ /* 0x000fd0000000010c */
[----:B------:R-:W-:-:S08]  /*0e50*/  DFMA R10, R12, R10, R12 ;  /* 0x0000000a0c0a722b */ /* 0x000fd0000000000c */
[----:B------:R-:W-:Y:S01]  /*0e60*/  DMUL R10, R10, 8.11296384146066816958e+31 ;  /* 0x469000000a0a7828 */ /* 0x000fe20000000000 */
[----:B------:R-:W-:Y:S10]  /*0e70*/  BRA `(.L_x_21) ;  /* 0x0000000000087947 */ /* 0x000ff40003800000 */
.L_x_20:
[----:B------:R-:W-:Y:S02]  /*0e80*/  LOP3.LUT R11, R7, 0x80000, RZ, 0xfc, !PT ;  /* 0x00080000070b7812 */ /* 0x000fe400078efcff */
[----:B------:R-:W-:-:S07]  /*0e90*/  MOV R10, R6 ;  /* 0x00000006000a7202 */ /* 0x000fce0000000f00 */
.L_x_21:
[----:B------:R-:W-:Y:S05]  /*0ea0*/  BSYNC.RECONVERGENT B1 ;  /* 0x0000000000017941 */ /* 0x000fea0003800200 */
.L_x_19:
[----:B------:R-:W-:-:S04]  /*0eb0*/  MOV R9, 0x0 ;  /* 0x0000000000097802 */ /* 0x000fc80000000f00 */
[----:B------:R-:W-:Y:S05]  /*0ec0*/  RET.REL.NODEC R8 `(_Z8eval_rhsPfS_S_S_PiS0_S0_S0_S_fiii) ;  /* 0xfffffff0084c7950 */ /* 0x000fea0003c3ffff */
.L_x_23:
        /* <DEDUP_REMOVED lines=11> */
.L_x_220:


//--------------------- .text._Z6eval_uPfS_S_S_S_S_S_S_S_S_ii --------------------------
	.section	.text._Z6eval_uPfS_S_S_S_S_S_S_S_S_ii,"ax",@progbits
	.align	128
        .global         _Z6eval_uPfS_S_S_S_S_S_S_S_S_ii
        .type           _Z6eval_uPfS_S_S_S_S_S_S_S_S_ii,@function
        .size           _Z6eval_uPfS_S_S_S_S_S_S_S_S_ii,(.L_x_227 - _Z6eval_uPfS_S_S_S_S_S_S_S_S_ii)
        .other          _Z6eval_uPfS_S_S_S_S_S_S_S_S_ii,@"STO_CUDA_ENTRY STV_DEFAULT"
_Z6eval_uPfS_S_S_S_S_S_S_S_S_ii:
.text._Z6eval_uPfS_S_S_S_S_S_S_S_S_ii:
[----:B------:R-:W0:Y:S01]  /*0000*/  LDC R1, c[0x0][0x37c] ;  /* 0x0000df00ff017b82 */ /* 0x000e220000000800 */
[----:B------:R-:W1:Y:S07]  /*0010*/  S2R R3, SR_CTAID.X ;  /* 0x0000000000037919 */ /* 0x000e6e0000002500 */
[----:B------:R-:W2:Y:S01]  /*0020*/  LDC R0, c[0x0][0x3d0] ;  /* 0x0000f400ff007b82 */ /* 0x000ea20000000800 */
[----:B------:R-:W1:Y:S01]  /*0030*/  LDCU UR4, c[0x0][0x360] ;  /* 0x00006c00ff0477ac */ /* 0x000e620008000800 */
[----:B0-----:R-:W-:Y:S01]  /*0040*/  IADD3 R1, PT, PT, R1, -0x28, RZ ;  /* 0xffffffd801017810 */ /* 0x001fe20007ffe0ff */
[----:B------:R-:W1:Y:S02]  /*0050*/  S2R R2, SR_TID.X ;  /* 0x0000000000027919 */ /* 0x000e640000002100 */
[----:B-1----:R-:W-:-:S05]  /*0060*/  IMAD R3, R3, UR4, R2 ;  /* 0x0000000403037c24 */ /* 0x002fca000f8e0202 */
[----:B--2---:R-:W-:-:S13]  /*0070*/  ISETP.GE.AND P0, PT, R3, R0, PT ;  /* 0x000000000300720c */ /* 0x004fda0003f06270 */
[----:B------:R-:W-:Y:S05]  /*0080*/  @P0 EXIT ;  /* 0x000000000000094d */ /* 0x000fea0003800000 */
[----:B------:R-:W0:Y:S01]  /*0090*/  LDCU UR5, c[0x0][0x3d4] ;  /* 0x00007a80ff0577ac */ /* 0x000e220008000800 */
[----:B------:R-:W-:Y:S01]  /*00a0*/  HFMA2 R25, -RZ, RZ, 0, 0 ;  /* 0x00000000ff197431 */ /* 0x000fe200000001ff */
[----:B------:R-:W-:Y:S01]  /*00b0*/  MOV R21, RZ ;  /* 0x000000ff00157202 */ /* 0x000fe20000000f00 */
[----:B------:R-:W-:Y:S01]  /*00c0*/  HFMA2 R23, -RZ, RZ, 0, 0 ;  /* 0x00000000ff177431 */ /* 0x000fe200000001ff */
[----:B------:R-:W1:Y:S01]  /*00d0*/  LDCU.64 UR8, c[0x0][0x358] ;  /* 0x00006b00ff0877ac */ /* 0x000e620008000a00 */
[----:B0-----:R-:W-:-:S09]  /*00e0*/  UISETP.GE.AND UP0, UPT, UR5, 0x1, UPT ;  /* 0x000000010500788c */ /* 0x001fd2000bf06270 */
[----:B-1----:R-:W-:Y:S05]  /*00f0*/  BRA.U !UP0, `(.L_x_24) ;  /* 0x0000001908147547 */ /* 0x002fea000b800000 */
[----:B------:R-:W-:Y:S01]  /*0100*/  UISETP.GE.U32.AND UP1, UPT, UR5, 0x10, UPT ;  /* 0x000000100500788c */ /* 0x000fe2000bf26070 */
[----:B------:R-:W-:Y:S01]  /*0110*/  MOV R2, RZ ;  /* 0x000000ff00027202 */ /* 0x000fe20000000f00 */
[----:B------:R-:W-:-:S04]  /*0120*/  ULOP3.LUT UR4, UR5, 0xf, URZ, 0xc0, !UPT ;  /* 0x0000000f05047892 */ /* 0x000fc8000f8ec0ff */
[----:B------:R-:W-:-:S03]  /*0130*/  UISETP.NE.AND UP0, UPT, UR4, URZ, UPT ;  /* 0x000000ff0400728c */ /* 0x000fc6000bf05270 */
[----:B------:R-:W-:Y:S08]  /*0140*/  BRA.U !UP1, `(.L_x_25) ;  /* 0x0000000109cc7547 */ /* 0x000ff0000b800000 */
[----:B------:R-:W-:Y:S01]  /*0150*/  ULOP3.LUT UR6, UR5, 0x7ffffff0, URZ, 0xc0, !UPT ;  /* 0x7ffffff005067892 */ /* 0x000fe2000f8ec0ff */
[----:B------:R-:W-:Y:S02]  /*0160*/  IADD3 R4, PT, PT, R1, 0x20, RZ ;  /* 0x0000002001047810 */ /* 0x000fe40007ffe0ff */
[----:B------:R-:W-:Y:S01]  /*0170*/  MOV R5, R3 ;  /* 0x0000000300057202 */ /* 0x000fe20000000f00 */
[----:B------:R-:W-:Y:S02]  /*0180*/  UIADD3 UR7, UPT, UPT, -UR6, URZ, URZ ;  /* 0x000000ff06077290 */ /* 0x000fe4000fffe1ff */
[----:B------:R-:W-:-:S10]  /*0190*/  MOV R2, UR6 ;  /* 0x0000000600027c02 */ /* 0x000fd40008000f00 */
.L_x_26:
[----:B------:R-:W0:Y:S02]  /*01a0*/  LDC.64 R6, c[0x0][0x380] ;  /* 0x0000e000ff067b82 */ /* 0x000e240000000a00 */
[----:B0-----:R-:W-:-:S04]  /*01b0*/  IMAD.WIDE R6, R5, 0x4, R6 ;  /* 0x0000000405067825 */ /* 0x001fc800078e0206 */
[C---:B------:R-:W-:Y:S02]  /*01c0*/  IMAD.WIDE R22, R0.reuse, 0x4, R6 ;  /* 0x0000000400167825 */ /* 0x040fe400078e0206 */
[----:B------:R-:W2:Y:S02]  /*01d0*/  LDG.E R6, desc[UR8][R6.64] ;  /* 0x0000000806067981 */ /* 0x000ea4000c1e1900 */
[----:B------:R-:W-:-:S04]  /*01e0*/  IMAD.WIDE R8, R0, 0x4, R22 ;  /* 0x0000000400087825 */ /* 0x000fc800078e0216 */
[C---:B------:R-:W-:Y:S01]  /*01f0*/  IMAD.WIDE R12, R0.reuse, 0x4, R8 ;  /* 0x00000004000c7825 */ /* 0x040fe200078e0208 */
[----:B------:R0:W2:Y:S04]  /*0200*/  LDG.E R7, desc[UR8][R22.64] ;  /* 0x0000000816077981 */ /* 0x0000a8000c1e1900 */
[----:B------:R-:W3:Y:S01]  /*0210*/  LDG.E R8, desc[UR8][R8.64] ;  /* 0x0000000808087981 */ /* 0x000ee2000c1e1900 */
[----:B------:R-:W-:-:S05]  /*0220*/  IMAD.WIDE R24, R0, 0x4, R12 ;  /* 0x0000000400187825 */ /* 0x000fca00078e020c */
[----:B------:R-:W4:Y:S01]  /*0230*/  LDG.E R10, desc[UR8][R24.64] ;  /* 0x00000008180a7981 */ /* 0x000f22000c1e1900 */
[----:B------:R-:W-:-:S03]  /*0240*/  IMAD.WIDE R28, R0, 0x4, R24 ;  /* 0x00000004001c7825 */ /* 0x000fc600078e0218 */
[----:B------:R1:W3:Y:S01]  /*0250*/  LDG.E R9, desc[UR8][R12.64] ;  /* 0x000000080c097981 */ /* 0x0002e2000c1e1900 */
[----:B------:R-:W-:-:S03]  /*0260*/  IMAD.WIDE R14, R0, 0x4, R28 ;  /* 0x00000004000e7825 */ /* 0x000fc600078e021c */
[----:B------:R-:W4:Y:S01]  /*0270*/  LDG.E R11, desc[UR8][R28.64] ;  /* 0x000000081c0b7981 */ /* 0x000f22000c1e1900 */
[----:B------:R-:W-:-:S03]  /*0280*/  IMAD.WIDE R16, R0, 0x4, R14 ;  /* 0x0000000400107825 */ /* 0x000fc600078e020e */
[----:B------:R-:W5:Y:S01]  /*0290*/  LDG.E R14, desc[UR8][R14.64] ;  /* 0x000000080e0e7981 */ /* 0x000f62000c1e1900 */
[----:B------:R-:W-:-:S04]  /*02a0*/  IMAD.WIDE R18, R0, 0x4, R16 ;  /* 0x0000000400127825 */ /* 0x000fc800078e0210 */
[C---:B------:R-:W-:Y:S01]  /*02b0*/  IMAD.WIDE R20, R0.reuse, 0x4, R18 ;  /* 0x0000000400147825 */ /* 0x040fe200078e0212 */
[----:B------:R1:W5:Y:S04]  /*02c0*/  LDG.E R15, desc[UR8][R16.64] ;  /* 0x00000008100f7981 */ /* 0x000368000c1e1900 */
[----:B------:R-:W5:Y:S01]  /*02d0*/  LDG.E R18, desc[UR8][R18.64] ;  /* 0x0000000812127981 */ /* 0x000f62000c1e1900 */
[----:B0-----:R-:W-:-:S04]  /*02e0*/  IMAD.WIDE R22, R0, 0x4, R20 ;  /* 0x0000000400167825 */ /* 0x001fc800078e0214 */
[C---:B------:R-:W-:Y:S02]  /*02f0*/  IMAD.WIDE R26, R0.reuse, 0x4, R22 ;  /* 0x00000004001a7825 */ /* 0x040fe400078e0216 */
[----:B------:R-:W5:Y:S02]  /*0300*/  LDG.E R22, desc[UR8][R22.64] ;  /* 0x0000000816167981 */ /* 0x000f64000c1e1900 */
[C---:B-1----:R-:W-:Y:S02]  /*0310*/  IMAD.WIDE R12, R0.reuse, 0x4, R26 ;  /* 0x00000004000c7825 */ /* 0x042fe400078e021a */
[----:B------:R0:W5:Y:S04]  /*0320*/  LDG.E R19, desc[UR8][R20.64] ;  /* 0x0000000814137981 */ /* 0x000168000c1e1900 */
[----:B------:R-:W5:Y:S01]  /*0330*/  LDG.E R28, desc[UR8][R12.64] ;  /* 0x000000080c1c7981 */ /* 0x000f62000c1e1900 */
[----:B------:R-:W-:-:S03]  /*0340*/  IMAD.WIDE R16, R0, 0x4, R12 ;  /* 0x0000000400107825 */ /* 0x000fc600078e020c */
[----:B------:R-:W5:Y:S01]  /*0350*/  LDG.E R23, desc[UR8][R26.64] ;  /* 0x000000081a177981 */ /* 0x000f62000c1e1900 */
[----:B0-----:R-:W-:-:S03]  /*0360*/  IMAD.WIDE R20, R0, 0x4, R16 ;  /* 0x0000000400147825 */ /* 0x001fc600078e0210 */
[----:B------:R-:W5:Y:S04]  /*0370*/  LDG.E R29, desc[UR8][R16.64] ;  /* 0x00000008101d7981 */ /* 0x000f68000c1e1900 */
[----:B------:R-:W5:Y:S01]  /*0380*/  LDG.E R12, desc[UR8][R20.64] ;  /* 0x00000008140c7981 */ /* 0x000f62000c1e1900 */
[----:B------:R-:W-:-:S05]  /*0390*/  IMAD.WIDE R24, R0, 0x4, R20 ;  /* 0x0000000400187825 */ /* 0x000fca00078e0214 */
[----:B------:R-:W5:Y:S01]  /*03a0*/  LDG.E R13, desc[UR8][R24.64] ;  /* 0x00000008180d7981 */ /* 0x000f62000c1e1900 */
[----:B------:R-:W-:-:S04]  /*03b0*/  UIADD3 UR7, UPT, UPT, UR7, 0x10, URZ ;  /* 0x0000001007077890 */ /* 0x000fc8000fffe0ff */
[----:B------:R-:W-:Y:S01]  /*03c0*/  UISETP.NE.AND UP1, UPT, UR7, URZ, UPT ;  /* 0x000000ff0700728c */ /* 0x000fe2000bf25270 */
[----:B------:R-:W-:Y:S01]  /*03d0*/  LEA R5, R0, R5, 0x4 ;  /* 0x0000000500057211 */ /* 0x000fe200078e20ff */
[----:B--2---:R-:W-:Y:S04]  /*03e0*/  STL.64 [R4+-0x20], R6 ;  /* 0xffffe00604007387 */ /* 0x004fe80000100a00 */
[----:B---3--:R-:W-:Y:S04]  /*03f0*/  STL.64 [R4+-0x18], R8 ;  /* 0xffffe80804007387 */ /* 0x008fe80000100a00 */
[----:B----4-:R-:W-:Y:S04]  /*0400*/  STL.64 [R4+-0x10], R10 ;  /* 0xfffff00a04007387 */ /* 0x010fe80000100a00 */
[----:B-----5:R-:W-:Y:S04]  /*0410*/  STL.64 [R4+-0x8], R14 ;  /* 0xfffff80e04007387 */ /* 0x020fe80000100a00 */
[----:B------:R-:W-:Y:S04]  /*0420*/  STL.64 [R4], R18 ;  /* 0x0000001204007387 */ /* 0x000fe80000100a00 */
[----:B------:R-:W-:Y:S04]  /*0430*/  STL.64 [R4+0x8], R22 ;  /* 0x0000081604007387 */ /* 0x000fe80000100a00 */
[----:B------:R-:W-:Y:S04]  /*0440*/  STL.64 [R4+0x10], R28 ;  /* 0x0000101c04007387 */ /* 0x000fe80000100a00 */
[----:B------:R0:W-:Y:S02]  /*0450*/  STL.64 [R4+0x18], R12 ;  /* 0x0000180c04007387 */ /* 0x0001e40000100a00 */
[----:B0-----:R-:W-:Y:S01]  /*0460*/  IADD3 R4, PT, PT, R4, 0x40, RZ ;  /* 0x0000004004047810 */ /* 0x001fe20007ffe0ff */
[----:B------:R-:W-:Y:S06]  /*0470*/  BRA.U UP1, `(.L_x_26) ;  /* 0xfffffffd01487547 */ /* 0x000fec000b83ffff */
.L_x_25:
[----:B------:R-:W-:Y:S05]  /*0480*/  BRA.U !UP0, `(.L_x_27) ;  /* 0x0000000108f07547 */ /* 0x000fea000b800000 */
[----:B------:R-:W-:Y:S02]  /*0490*/  UISETP.GE.U32.AND UP0, UPT, UR4, 0x8, UPT ;  /* 0x000000080400788c */ /* 0x000fe4000bf06070 */
[----:B------:R-:W-:-:S04]  /*04a0*/  ULOP3.LUT UR6, UR5, 0x7, URZ, 0xc0, !UPT ;  /* 0x0000000705067892 */ /* 0x000fc8000f8ec0ff */
[----:B------:R-:W-:-:S03]  /*04b0*/  UISETP.NE.AND UP1, UPT, UR6, URZ, UPT ;  /* 0x000000ff0600728c */ /* 0x000fc6000bf25270 */
[----:B------:R-:W-:Y:S08]  /*04c0*/  BRA.U !UP0, `(.L_x_28) ;  /* 0x0000000108607547 */ /* 0x000ff0000b800000 */
[----:B------:R-:W0:Y:S01]  /*04d0*/  LDC.64 R10, c[0x0][0x380] ;  /* 0x0000e000ff0a7b82 */ /* 0x000e220000000a00 */
[----:B------:R-:W-:-:S04]  /*04e0*/  IMAD R5, R2, R0, R3 ;  /* 0x0000000002057224 */ /* 0x000fc800078e0203 */
[----:B0-----:R-:W-:-:S05]  /*04f0*/  IMAD.WIDE R10, R5, 0x4, R10 ;  /* 0x00000004050a7825 */ /* 0x001fca00078e020a */
[----:B------:R-:W2:Y:S01]  /*0500*/  LDG.E R4, desc[UR8][R10.64] ;  /* 0x000000080a047981 */ /* 0x000ea2000c1e1900 */
[----:B------:R-:W-:-:S05]  /*0510*/  IMAD.WIDE R12, R0, 0x4, R10 ;  /* 0x00000004000c7825 */ /* 0x000fca00078e020a */
[----:B------:R-:W2:Y:S01]  /*0520*/  LDG.E R5, desc[UR8][R12.64] ;  /* 0x000000080c057981 */ /* 0x000ea2000c1e1900 */
[----:B------:R-:W-:-:S05]  /*0530*/  IMAD.WIDE R14, R0, 0x4, R12 ;  /* 0x00000004000e7825 */ /* 0x000fca00078e020c */
[----:B------:R-:W3:Y:S01]  /*0540*/  LDG.E R24, desc[UR8][R14.64] ;  /* 0x000000080e187981 */ /* 0x000ee2000c1e1900 */
[----:B------:R-:W-:-:S05]  /*0550*/  IMAD.WIDE R16, R0, 0x4, R14 ;  /* 0x0000000400107825 */ /* 0x000fca00078e020e */
[----:B------:R-:W3:Y:S01]  /*0560*/  LDG.E R25, desc[UR8][R16.64] ;  /* 0x0000000810197981 */ /* 0x000ee2000c1e1900 */
[----:B------:R-:W-:-:S05]  /*0570*/  IMAD.WIDE R18, R0, 0x4, R16 ;  /* 0x0000000400127825 */ /* 0x000fca00078e0210 */
[----:B------:R-:W4:Y:S01]  /*0580*/  LDG.E R26, desc[UR8][R18.64] ;  /* 0x00000008121a7981 */ /* 0x000f22000c1e1900 */
[----:B------:R-:W-:-:S05]  /*0590*/  IMAD.WIDE R8, R0, 0x4, R18 ;  /* 0x0000000400087825 */ /* 0x000fca00078e0212 */
[----:B------:R-:W4:Y:S01]  /*05a0*/  LDG.E R27, desc[UR8][R8.64] ;  /* 0x00000008081b7981 */ /* 0x000f22000c1e1900 */
[----:B------:R-:W-:-:S05]  /*05b0*/  IMAD.WIDE R6, R0, 0x4, R8 ;  /* 0x0000000400067825 */ /* 0x000fca00078e0208 */
[----:B------:R-:W5:Y:S01]  /*05c0*/  LDG.E R28, desc[UR8][R6.64] ;  /* 0x00000008061c7981 */ /* 0x000f62000c1e1900 */
[----:B------:R-:W-:-:S05]  /*05d0*/  IMAD.WIDE R20, R0, 0x4, R6 ;  /* 0x0000000400147825 */ /* 0x000fca00078e0206 */
[----:B------:R-:W5:Y:S01]  /*05e0*/  LDG.E R29, desc[UR8][R20.64] ;  /* 0x00000008141d7981 */ /* 0x000f62000c1e1900 */
[C---:B------:R-:W-:Y:S02]  /*05f0*/  LEA R22, R2.reuse, R1, 0x2 ;  /* 0x0000000102167211 */ /* 0x040fe400078e10ff */
[----:B------:R-:W-:-:S03]  /*0600*/  IADD3 R2, PT, PT, R2, 0x8, RZ ;  /* 0x0000000802027810 */ /* 0x000fc60007ffe0ff */
[----:B--2---:R0:W-:Y:S04]  /*0610*/  STL.64 [R22], R4 ;  /* 0x0000000416007387 */ /* 0x0041e80000100a00 */
[----:B---3--:R0:W-:Y:S04]  /*0620*/  STL.64 [R22+0x8], R24 ;  /* 0x0000081816007387 */ /* 0x0081e80000100a00 */
[----:B----4-:R0:W-:Y:S04]  /*0630*/  STL.64 [R22+0x10], R26 ;  /* 0x0000101a16007387 */ /* 0x0101e80000100a00 */
[----:B-----5:R0:W-:Y:S02]  /*0640*/  STL.64 [R22+0x18], R28 ;  /* 0x0000181c16007387 */ /* 0x0201e40000100a00 */
.L_x_28:
[----:B------:R-:W-:Y:S05]  /*0650*/  BRA.U !UP1, `(.L_x_27) ;  /* 0x00000001097c7547 */ /* 0x000fea000b800000 */
[----:B------:R-:W-:Y:S02]  /*0660*/  UISETP.GE.U32.AND UP0, UPT, UR6, 0x4, UPT ;  /* 0x000000040600788c */ /* 0x000fe4000bf06070 */
[----:B------:R-:W-:-:S04]  /*0670*/  ULOP3.LUT UR4, UR5, 0x3, URZ, 0xc0, !UPT ;  /* 0x0000000305047892 */ /* 0x000fc8000f8ec0ff */
[----:B------:R-:W-:-:S03]  /*0680*/  UISETP.NE.AND UP1, UPT, UR4, URZ, UPT ;  /* 0x000000ff0400728c */ /* 0x000fc6000bf25270 */
[----:B------:R-:W-:Y:S08]  /*0690*/  BRA.U !UP0, `(.L_x_29) ;  /* 0x0000000108387547 */ /* 0x000ff0000b800000 */
[----:B0-----:R-:W0:Y:S01]  /*06a0*/  LDC.64 R4, c[0x0][0x380] ;  /* 0x0000e000ff047b82 */ /* 0x001e220000000a00 */
        /* <DEDUP_REMOVED lines=9> */
[C---:B------:R-:W-:Y:S02]  /*0740*/  LEA R14, R2.reuse, R1, 0x2 ;  /* 0x00000001020e7211 */ /* 0x040fe400078e10ff */
[----:B------:R-:W-:-:S03]  /*0750*/  IADD3 R2, PT, PT, R2, 0x4, RZ ;  /* 0x0000000402027810 */ /* 0x000fc60007ffe0ff */
[----:B--2---:R1:W-:Y:S04]  /*0760*/  STL.64 [R14], R12 ;  /* 0x0000000c0e007387 */ /* 0x0043e80000100a00 */
[----:B---3--:R1:W-:Y:S02]  /*0770*/  STL.64 [R14+0x8], R16 ;  /* 0x000008100e007387 */ /* 0x0083e40000100a00 */
.L_x_29:
[----:B------:R-:W-:Y:S05]  /*0780*/  BRA.U !UP1, `(.L_x_27) ;  /* 0x0000000109307547 */ /* 0x000fea000b800000 */
[----:B------:R-:W2:Y:S01]  /*0790*/  LDC.64 R6, c[0x0][0x380] ;  /* 0x0000e000ff067b82 */ /* 0x000ea20000000a00 */
[C---:B------:R-:W-:Y:S01]  /*07a0*/  IMAD R11, R2.reuse, 0x4, R1 ;  /* 0x00000004020b7824 */ /* 0x040fe200078e0201 */
[----:B------:R-:W-:Y:S01]  /*07b0*/  UIADD3 UR4, UPT, UPT, -UR4, URZ, URZ ;  /* 0x000000ff04047290 */ /* 0x000fe2000fffe1ff */
[----:B------:R-:W-:-:S11]  /*07c0*/  IMAD R9, R2, R0, R3 ;  /* 0x0000000002097224 */ /* 0x000fd600078e0203 */
.L_x_30:
[----:B0-2---:R-:W-:-:S06]  /*07d0*/  IMAD.WIDE R4, R9, 0x4, R6 ;  /* 0x0000000409047825 */ /* 0x005fcc00078e0206 */
[----:B------:R-:W2:Y:S01]  /*07e0*/  LDG.E R4, desc[UR8][R4.64] ;  /* 0x0000000804047981 */ /* 0x000ea2000c1e1900 */
[----:B------:R-:W-:Y:S01]  /*07f0*/  UIADD3 UR4, UPT, UPT, UR4, 0x1, URZ ;  /* 0x0000000104047890 */ /* 0x000fe2000fffe0ff */
[----:B------:R-:W-:-:S03]  /*0800*/  IADD3 R9, PT, PT, R9, R0, RZ ;  /* 0x0000000009097210 */ /* 0x000fc60007ffe0ff */
[----:B------:R-:W-:Y:S01]  /*0810*/  UISETP.NE.AND UP0, UPT, UR4, URZ, UPT ;  /* 0x000000ff0400728c */ /* 0x000fe2000bf05270 */
[----:B--2---:R0:W-:Y:S02]  /*0820*/  STL [R11], R4 ;  /* 0x000000040b007387 */ /* 0x0041e40000100800 */
[----:B0-----:R-:W-:-:S06]  /*0830*/  IADD3 R11, PT, PT, R11, 0x4, RZ ;  /* 0x000000040b0b7810 */ /* 0x001fcc0007ffe0ff */
[----:B------:R-:W-:Y:S05]  /*0840*/  BRA.U UP0, `(.L_x_30) ;  /* 0xfffffffd00e07547 */ /* 0x000fea000b83ffff */
.L_x_27:
[----:B------:R-:W-:Y:S01]  /*0850*/  UISETP.GE.U32.AND UP0, UPT, UR5, 0x4, UPT ;  /* 0x000000040500788c */ /* 0x000fe2000bf06070 */
[----:B------:R-:W-:Y:S01]  /*0860*/  HFMA2 R2, -RZ, RZ, 0, 0 ;  /* 0x00000000ff027431 */ /* 0x000fe200000001ff */
[----:B------:R-:W-:Y:S01]  /*0870*/  MOV R23, RZ ;  /* 0x000000ff00177202 */ /* 0x000fe20000000f00 */
[----:B------:R-:W-:Y:S01]  /*0880*/  HFMA2 R21, -RZ, RZ, 0, 0 ;  /* 0x00000000ff157431 */ /* 0x000fe200000001ff */
[----:B0-----:R-:W-:Y:S01]  /*0890*/  MOV R25, RZ ;  /* 0x000000ff00197202 */ /* 0x001fe20000000f00 */
[----:B------:R-:W-:-:S04]  /*08a0*/  ULOP3.LUT UR6, UR5, 0x3, URZ, 0xc0, !UPT ;  /* 0x0000000305067892 */ /* 0x000fc8000f8ec0ff */
[----:B------:R-:W-:Y:S08]  /*08b0*/  BRA.U !UP0, `(.L_x_31) ;  /* 0x0000000d08207547 */ /* 0x000ff0000b800000 */
[----:B------:R-:W-:Y:S01]  /*08c0*/  ULOP3.LUT UR4, UR5, 0x7ffffffc, URZ, 0xc0, !UPT ;  /* 0x7ffffffc05047892 */ /* 0x000fe2000f8ec0ff */
[----:B------:R-:W-:Y:S02]  /*08d0*/  IADD3 R0, PT, PT, R1, 0x8, RZ ;  /* 0x0000000801007810 */ /* 0x000fe40007ffe0ff */
[----:B------:R-:W-:Y:S01]  /*08e0*/  MOV R23, RZ ;  /* 0x000000ff00177202 */ /* 0x000fe20000000f00 */
[----:B------:R-:W-:Y:S02]  /*08f0*/  UIADD3 UR5, UPT, UPT, -UR4, URZ, URZ ;  /* 0x000000ff04057290 */ /* 0x000fe4000fffe1ff */
[----:B------:R-:W-:Y:S01]  /*0900*/  MOV R2, UR4 ;  /* 0x0000000400027c02 */ /* 0x000fe20008000f00 */
[----:B------:R-:W-:Y:S01]  /*0910*/  UMOV UR4, URZ ;  /* 0x000000ff00047c82 */ /* 0x000fe20008000000 */
[----:B------:R-:W-:-:S09]  /*0920*/  UISETP.GE.AND UP0, UPT, UR5, URZ, UPT ;  /* 0x000000ff0500728c */ /* 0x000fd2000bf06270 */
[----:B------:R-:W-:Y:S05]  /*0930*/  BRA.U UP0, `(.L_x_32) ;  /* 0x00000009008c7547 */ /* 0x000fea000b800000 */
[----:B------:R-:W-:Y:S02]  /*0940*/  UIADD3 UR7, UPT, UPT, -UR5, URZ, URZ ;  /* 0x000000ff05077290 */ /* 0x000fe4000fffe1ff */
[----:B------:R-:W-:Y:S02]  /*0950*/  UPLOP3.LUT UP0, UPT, UPT, UPT, UPT, 0x80, 0x8 ;  /* 0x000000000008789c */ /* 0x000fe40003f0f070 */
[----:B------:R-:W-:-:S09]  /*0960*/  UISETP.GT.AND UP1, UPT, UR7, 0xc, UPT ;  /* 0x0000000c0700788c */ /* 0x000fd2000bf24270 */
[----:B------:R-:W-:Y:S05]  /*0970*/  BRA.U !UP1, `(.L_x_33) ;  /* 0x0000000509987547 */ /* 0x000fea000b800000 */
[----:B------:R-:W-:-:S11]  /*0980*/  UPLOP3.LUT UP0, UPT, UPT, UPT, UPT, 0x40, 0x4 ;  /* 0x000000000004789c */ /* 0x000fd60003f0e870 */
.L_x_34:
[----:B------:R-:W2:Y:S04]  /*0990*/  LDL.64 R4, [R0+-0x8] ;  /* 0xfffff80000047983 */ /* 0x000ea80000100a00 */
[----:B------:R-:W3:Y:S04]  /*09a0*/  LDL.64 R6, [R0] ;  /* 0x0000000000067983 */ /* 0x000ee80000100a00 */
[----:B------:R-:W4:Y:S04]  /*09b0*/  LDL.64 R8, [R0+0x8] ;  /* 0x0000080000087983 */ /* 0x000f280000100a00 */
[----:B------:R-:W5:Y:S04]  /*09c0*/  LDL.64 R10, [R0+0x10] ;  /* 0x00001000000a7983 */ /* 0x000f680000100a00 */
[----:B-1----:R-:W5:Y:S04]  /*09d0*/  LDL.64 R12, [R0+0x18] ;  /* 0x00001800000c7983 */ /* 0x002f680000100a00 */
[----:B------:R-:W5:Y:S04]  /*09e0*/  LDL.64 R14, [R0+0x20] ;  /* 0x00002000000e7983 */ /* 0x000f680000100a00 */
[----:B------:R-:W5:Y:S04]  /*09f0*/  LDL.64 R16, [R0+0x28] ;  /* 0x0000280000107983 */ /* 0x000f680000100a00 */
[----:B------:R0:W5:Y:S01]  /*0a00*/  LDL.64 R18, [R0+0x30] ;  /* 0x0000300000127983 */ /* 0x0001620000100a00 */
[----:B------:R-:W-:Y:S01]  /*0a10*/  HFMA2 R20, -RZ, RZ, 1.875, 0 ;  /* 0x3f800000ff147431 */ /* 0x000fe200000001ff */
[----:B------:R-:W-:Y:S01]  /*0a20*/  ISETP.NE.AND P1, PT, RZ, UR4, PT ;  /* 0x00000004ff007c0c */ /* 0x000fe2000bf25270 */
[----:B------:R-:W-:-:S02]  /*0a30*/  UIADD3 UR7, UPT, UPT, UR4, 0x4, URZ ;  /* 0x0000000404077890 */ /* 0x000fc4000fffe0ff */
[----:B------:R-:W-:Y:S01]  /*0a40*/  UIADD3 UR5, UPT, UPT, UR5, 0x10, URZ ;  /* 0x0000001005057890 */ /* 0x000fe2000fffe0ff */
[----:B0-----:R-:W-:-:S03]  /*0a50*/  IADD3 R0, PT, PT, R0, 0x40, RZ ;  /* 0x0000004000007810 */ /* 0x001fc60007ffe0ff */
[----:B------:R-:W-:Y:S01]  /*0a60*/  UISETP.GE.AND UP1, UPT, UR5, -0xc, UPT ;  /* 0xfffffff40500788c */ /* 0x000fe2000bf26270 */
[----:B------:R-:W-:Y:S01]  /*0a70*/  ISETP.NE.AND P0, PT, RZ, UR7, PT ;  /* 0x00000007ff007c0c */ /* 0x000fe2000bf05270 */
[----:B------:R-:W-:Y:S01]  /*0a80*/  UIADD3 UR7, UPT, UPT, UR4, 0x8, URZ ;  /* 0x0000000804077890 */ /* 0x000fe2000fffe0ff */
[----:B------:R-:W-:-:S05]  /*0a90*/  FSEL R24, -R20, 1.4142135381698608398, P1 ;  /* 0x3fb504f314187808 */ /* 0x000fca0000800100 */
[CC--:B--2---:R-:W-:Y:S01]  /*0aa0*/  FFMA R22, R4.reuse, R24.reuse, R25 ;  /* 0x0000001804167223 */ /* 0x0c4fe20000000019 */
[CC--:B------:R-:W-:Y:S01]  /*0ab0*/  FFMA R26, R4.reuse, R24.reuse, R21 ;  /* 0x00000018041a7223 */ /* 0x0c0fe20000000015 */
[----:B------:R-:W-:Y:S01]  /*0ac0*/  FFMA R4, R4, R24, R23 ;  /* 0x0000001804047223 */ /* 0x000fe20000000017 */
[C---:B------:R-:W-:Y:S02]  /*0ad0*/  FSEL R23, -R20.reuse, 4, P1 ;  /* 0x4080000014177808 */ /* 0x040fe40000800100 */
[C---:B------:R-:W-:Y:S02]  /*0ae0*/  FSEL R21, -R20.reuse, -2, P1 ;  /* 0xc000000014157808 */ /* 0x040fe40000800100 */
[C---:B------:R-:W-:Y:S01]  /*0af0*/  FSEL R24, -R20.reuse, 7.3484692573547363281, P1 ;  /* 0x40eb26a914187808 */ /* 0x040fe20000800100 */
[C---:B------:R-:W-:Y:S02]  /*0b00*/  FFMA R25, R5.reuse, R23, R26 ;  /* 0x0000001705197223 */ /* 0x040fe4000000001a */
[CC--:B------:R-:W-:Y:S01]  /*0b10*/  FFMA R23, R5.reuse, R21.reuse, R22 ;  /* 0x0000001505177223 */ /* 0x0c0fe20000000016 */
[C---:B------:R-:W-:Y:S01]  /*0b20*/  FSEL R22, -R20.reuse, -3.9968028886505635455e-15, P1 ;  /* 0xa790000014167808 */ /* 0x040fe20000800100 */
[----:B------:R-:W-:Y:S01]  /*0b30*/  FFMA R5, R5, R21, R4 ;  /* 0x0000001505057223 */ /* 0x000fe20000000004 */
[----:B------:R-:W-:-:S02]  /*0b40*/  FSEL R4, -R20, -3.4641015529632568359, P1 ;  /* 0xc05db3d714047808 */ /* 0x000fc40000800100 */
[----:B------:R-:W-:Y:S01]  /*0b50*/  FSEL R21, -R20, 3.4641015529632568359, P1 ;  /* 0x405db3d714157808 */ /* 0x000fe20000800100 */
[C---:B---3--:R-:W-:Y:S02]  /*0b60*/  FFMA R22, R6.reuse, R22, R25 ;  /* 0x0000001606167223 */ /* 0x048fe40000000019 */
[----:B------:R-:W-:Y:S01]  /*0b70*/  FFMA R4, R6, R4, R23 ;  /* 0x0000000406047223 */ /* 0x000fe20000000017 */
[----:B------:R-:W-:Y:S01]  /*0b80*/  FSEL R23, -R20, 2.4494898319244384766, P1 ;  /* 0x401cc47114177808 */ /* 0x000fe20000800100 */
[----:B------:R-:W-:Y:S01]  /*0b90*/  FFMA R6, R6, R21, R5 ;  /* 0x0000001506067223 */ /* 0x000fe20000000005 */
[C---:B------:R-:W-:Y:S01]  /*0ba0*/  FFMA R21, R7.reuse, R24, R22 ;  /* 0x0000001807157223 */ /* 0x040fe20000000016 */
[C---:B------:R-:W-:Y:S02]  /*0bb0*/  FSEL R22, -R20.reuse, 1.4142135381698608398, P0 ;  /* 0x3fb504f314167808 */ /* 0x040fe40000000100 */
[CC--:B------:R-:W-:Y:S01]  /*0bc0*/  FFMA R5, R7.reuse, R23.reuse, R4 ;  /* 0x0000001707057223 */ /* 0x0c0fe20000000004 */
[----:B------:R-:W-:Y:S01]  /*0bd0*/  FFMA R7, R7, R23, R6 ;  /* 0x0000001707077223 */ /* 0x000fe20000000006 */
[----:B------:R-:W-:Y:S01]  /*0be0*/  FSEL R24, -R20, 4, P0 ;  /* 0x4080000014187808 */ /* 0x000fe20000000100 */
[-C--:B----4-:R-:W-:Y:S01]  /*0bf0*/  FFMA R6, R8, R22.reuse, R21 ;  /* 0x0000001608067223 */ /* 0x090fe20000000015 */
[----:B------:R-:W-:Y:S01]  /*0c00*/  FSEL R23, -R20, -2, P0 ;  /* 0xc000000014177808 */ /* 0x000fe20000000100 */
[CC--:B------:R-:W-:Y:S01]  /*0c10*/  FFMA R4, R8.reuse, R22.reuse, R5 ;  /* 0x0000001608047223 */ /* 0x0c0fe20000000005 */
[----:B------:R-:W-:Y:S01]  /*0c20*/  FFMA R8, R8, R22, R7 ;  /* 0x0000001608087223 */ /* 0x000fe20000000007 */
[C---:B------:R-:W-:Y:S01]  /*0c30*/  FSEL R21, -R20.reuse, -3.9968028886505635455e-15, P0 ;  /* 0xa790000014157808 */ /* 0x040fe20000000100 */
[C---:B------:R-:W-:Y:S01]  /*0c40*/  FFMA R7, R9.reuse, R24, R6 ;  /* 0x0000001809077223 */ /* 0x040fe20000000006 */
[CC--:B------:R-:W-:Y:S01]  /*0c50*/  FFMA R5, R9.reuse, R23.reuse, R4 ;  /* 0x0000001709057223 */ /* 0x0c0fe20000000004 */
[----:B------:R-:W-:Y:S01]  /*0c60*/  FSEL R4, -R20, -3.4641015529632568359, P0 ;  /* 0xc05db3d714047808 */ /* 0x000fe20000000100 */
[----:B------:R-:W-:Y:S01]  /*0c70*/  FFMA R9, R9, R23, R8 ;  /* 0x0000001709097223 */ /* 0x000fe20000000008 */
[----:B-----5:R-:W-:Y:S01]  /*0c80*/  FFMA R6, R10, R21, R7 ;  /* 0x000000150a067223 */ /* 0x020fe20000000007 */
[----:B------:R-:W-:-:S02]  /*0c90*/  FSEL R21, -R20, 7.3484692573547363281, P0 ;  /* 0x40eb26a914157808 */ /* 0x000fc40000000100 */
[----:B------:R-:W-:Y:S01]  /*0ca0*/  FSEL R8, -R20, 3.4641015529632568359, P0 ;  /* 0x405db3d714087808 */ /* 0x000fe20000000100 */
[----:B------:R-:W-:Y:S01]  /*0cb0*/  FFMA R4, R10, R4, R5 ;  /* 0x000000040a047223 */ /* 0x000fe20000000005 */
[----:B------:R-:W-:Y:S01]  /*0cc0*/  ISETP.NE.AND P1, PT, RZ, UR7, PT ;  /* 0x00000007ff007c0c */ /* 0x000fe2000bf25270 */
[C---:B------:R-:W-:Y:S01]  /*0cd0*/  FFMA R21, R11.reuse, R21, R6 ;  /* 0x000000150b157223 */ /* 0x040fe20000000006 */
[----:B------:R-:W-:Y:S01]  /*0ce0*/  FSEL R7, -R20, 2.4494898319244384766, P0 ;  /* 0x401cc47114077808 */ /* 0x000fe20000000100 */
[----:B------:R-:W-:Y:S01]  /*0cf0*/  FFMA R8, R10, R8, R9 ;  /* 0x000000080a087223 */ /* 0x000fe20000000009 */
[C---:B------:R-:W-:Y:S01]  /*0d00*/  FSEL R6, -R20.reuse, 1.4142135381698608398, P1 ;  /* 0x3fb504f314067808 */ /* 0x040fe20000800100 */
[----:B------:R-:W-:Y:S01]  /*0d10*/  UIADD3 UR7, UPT, UPT, UR4, 0xc, URZ ;  /* 0x0000000c04077890 */ /* 0x000fe2000fffe0ff */
[C---:B------:R-:W-:Y:S01]  /*0d20*/  FSEL R10, -R20.reuse, 4, P1 ;  /* 0x40800000140a7808 */ /* 0x040fe20000800100 */
[CC--:B------:R-:W-:Y:S01]  /*0d30*/  FFMA R5, R11.reuse, R7.reuse, R4 ;  /* 0x000000070b057223 */ /* 0x0c0fe20000000004 */
[----:B------:R-:W-:Y:S01]  /*0d40*/  FFMA R7, R11, R7, R8 ;  /* 0x000000070b077223 */ /* 0x000fe20000000008 */
[----:B------:R-:W-:Y:S01]  /*0d50*/  FSEL R9, -R20, -2, P1 ;  /* 0xc000000014097808 */ /* 0x000fe20000800100 */
[CC--:B------:R-:W-:Y:S01]  /*0d60*/  FFMA R8, R12.reuse, R6.reuse, R21 ;  /* 0x000000060c087223 */ /* 0x0c0fe20000000015 */
[CC--:B------:R-:W-:Y:S01]  /*0d70*/  FFMA R4, R12.reuse, R6.reuse, R5 ;  /* 0x000000060c047223 */ /* 0x0c0fe20000000005 */
[----:B------:R-:W-:Y:S01]  /*0d80*/  FFMA R6, R12, R6, R7 ;  /* 0x000000060c067223 */ /* 0x000fe20000000007 */
[C---:B------:R-:W-:Y:S01]  /*0d90*/  FSEL R11, -R20.reuse, -3.9968028886505635455e-15, P1 ;  /* 0xa7900000140b7808 */ /* 0x040fe20000800100 */
[C---:B------:R-:W-:Y:S01]  /*0da0*/  FFMA R7, R13.reuse, R10, R8 ;  /* 0x0000000a0d077223 */ /* 0x040fe20000000008 */
[CC--:B------:R-:W-:Y:S01]  /*0db0*/  FFMA R5, R13.reuse, R9.reuse, R4 ;  /* 0x000000090d057223 */ /* 0x0c0fe20000000004 */
[C---:B------:R-:W-:Y:S01]  /*0dc0*/  FSEL R4, -R20.reuse, -3.4641015529632568359, P1 ;  /* 0xc05db3d714047808 */ /* 0x040fe20000800100 */
[----:B------:R-:W-:Y:S01]  /*0dd0*/  FFMA R9, R13, R9, R6 ;  /* 0x000000090d097223 */ /* 0x000fe20000000006 */
[----:B------:R-:W-:Y:S01]  /*0de0*/  FSEL R8, -R20, 3.4641015529632568359, P1 ;  /* 0x405db3d714087808 */ /* 0x000fe20000800100 */
[----:B------:R-:W-:Y:S01]  /*0df0*/  FFMA R6, R14, R11, R7 ;  /* 0x0000000b0e067223 */ /* 0x000fe20000000007 */
[----:B------:R-:W-:Y:S01]  /*0e00*/  FSEL R10, -R20, 7.3484692573547363281, P1 ;  /* 0x40eb26a9140a7808 */ /* 0x000fe20000800100 */
[C---:B------:R-:W-:Y:S01]  /*0e10*/  FFMA R4, R14.reuse, R4, R5 ;  /* 0x000000040e047223 */ /* 0x040fe20000000005 */
[----:B------:R-:W-:Y:S01]  /*0e20*/  ISETP.NE.AND P0, PT, RZ, UR7, PT ;  /* 0x00000007ff007c0c */ /* 0x000fe2000bf05270 */
[----:B------:R-:W-:Y:S01]  /*0e30*/  FFMA R8, R14, R8, R9 ;  /* 0x000000080e087223 */ /* 0x000fe20000000009 */
[C---:B------:R-:W-:Y:S01]  /*0e40*/  FSEL R7, -R20.reuse, 2.4494898319244384766, P1 ;  /* 0x401cc47114077808 */ /* 0x040fe20000800100 */
[C---:B------:R-:W-:Y:S01]  /*0e50*/  FFMA R9, R15.reuse, R10, R6 ;  /* 0x0000000a0f097223 */ /* 0x040fe20000000006 */
[C---:B------:R-:W-:Y:S01]  /*0e60*/  FSEL R6, -R20.reuse, 1.4142135381698608398, P0 ;  /* 0x3fb504f314067808 */ /* 0x040fe20000000100 */
[----:B------:R-:W-:Y:S01]  /*0e70*/  UIADD3 UR4, UPT, UPT, UR4, 0x10, URZ ;  /* 0x0000001004047890 */ /* 0x000fe2000fffe0ff */
[----:B------:R-:W-:Y:S01]  /*0e80*/  FSEL R10, -R20, -2, P0 ;  /* 0xc0000000140a7808 */ /* 0x000fe20000000100 */
[CC--:B------:R-:W-:Y:S01]  /*0e90*/  FFMA R5, R15.reuse, R7.reuse, R4 ;  /* 0x000000070f057223 */ /* 0x0c0fe20000000004 */
[----:B------:R-:W-:Y:S01]  /*0ea0*/  FFMA R7, R15, R7, R8 ;  /* 0x000000070f077223 */ /* 0x000fe20000000008 */
[-C--:B------:R-:W-:Y:S01]  /*0eb0*/  FFMA R8, R16, R6.reuse, R9 ;  /* 0x0000000610087223 */ /* 0x080fe20000000009 */
[----:B------:R-:W-:Y:S01]  /*0ec0*/  FSEL R11, -R20, 4, P0 ;  /* 0x40800000140b7808 */ /* 0x000fe20000000100 */
[CC--:B------:R-:W-:Y:S01]  /*0ed0*/  FFMA R4, R16.reuse, R6.reuse, R5 ;  /* 0x0000000610047223 */ /* 0x0c0fe20000000005 */
[----:B------:R-:W-:Y:S01]  /*0ee0*/  FFMA R6, R16, R6, R7 ;  /* 0x0000000610067223 */ /* 0x000fe20000000007 */
[----:B------:R-:W-:-:S02]  /*0ef0*/  FSEL R7, -R20, -3.4641015529632568359, P0 ;  /* 0xc05db3d714077808 */ /* 0x000fc40000000100 */
[CC--:B------:R-:W-:Y:S01]  /*0f00*/  FFMA R5, R17.reuse, R10.reuse, R4 ;  /* 0x0000000a11057223 */ /* 0x0c0fe20000000004 */
[----:B------:R-:W-:Y:S01]  /*0f10*/  FSEL R12, -R20, -3.9968028886505635455e-15, P0 ;  /* 0xa7900000140c7808 */ /* 0x000fe20000000100 */
[C---:B------:R-:W-:Y:S01]  /*0f20*/  FFMA R11, R17.reuse, R11, R8 ;  /* 0x0000000b110b7223 */ /* 0x040fe20000000008 */
[----:B------:R-:W-:Y:S01]  /*0f30*/  FFMA R17, R17, R10, R6 ;  /* 0x0000000a11117223 */ /* 0x000fe20000000006 */
[----:B------:R-:W-:Y:S01]  /*0f40*/  FFMA R4, R18, R7, R5 ;  /* 0x0000000712047223 */ /* 0x000fe20000000005 */
[----:B------:R-:W-:Y:S01]  /*0f50*/  FSEL R5, -R20, 3.4641015529632568359, P0 ;  /* 0x405db3d714057808 */ /* 0x000fe20000000100 */
[----:B------:R-:W-:Y:S01]  /*0f60*/  FFMA R12, R18, R12, R11 ;  /* 0x0000000c120c7223 */ /* 0x000fe2000000000b */
[C---:B------:R-:W-:Y:S02]  /*0f70*/  FSEL R23, -R20.reuse, 2.4494898319244384766, P0 ;  /* 0x401cc47114177808 */ /* 0x040fe40000000100 */
[----:B------:R-:W-:Y:S01]  /*0f80*/  FSEL R21, -R20, 7.3484692573547363281, P0 ;  /* 0x40eb26a914157808 */ /* 0x000fe20000000100 */
[----:B------:R-:W-:-:S02]  /*0f90*/  FFMA R18, R18, R5, R17 ;  /* 0x0000000512127223 */ /* 0x000fc40000000011 */
[C---:B------:R-:W-:Y:S02]  /*0fa0*/  FFMA R25, R19.reuse, R23, R4 ;  /* 0x0000001713197223 */ /* 0x040fe40000000004 */
[C---:B------:R-:W-:Y:S01]  /*0fb0*/  FFMA R21, R19.reuse, R21, R12 ;  /* 0x0000001513157223 */ /* 0x040fe2000000000c */
[----:B------:R-:W-:Y:S01]  /*0fc0*/  FFMA R23, R19, R23, R18 ;  /* 0x0000001713177223 */ /* 0x000fe20000000012 */
[----:B------:R-:W-:Y:S06]  /*0fd0*/  BRA.U !UP1, `(.L_x_34) ;  /* 0xfffffff9096c7547 */ /* 0x000fec000b83ffff */
.L_x_33:
[----:B------:R-:W-:-:S04]  /*0fe0*/  UIADD3 UR7, UPT, UPT, -UR5, URZ, URZ ;  /* 0x000000ff05077290 */ /* 0x000fc8000fffe1ff */
[----:B------:R-:W-:-:S09]  /*0ff0*/  UISETP.GT.AND UP1, UPT, UR7, 0x4, UPT ;  /* 0x000000040700788c */ /* 0x000fd2000bf24270 */
[----:B------:R-:W-:Y:S05]  /*1000*/  BRA.U !UP1, `(.L_x_35) ;  /* 0x0000000109d07547 */ /* 0x000fea000b800000 */
[----:B------:R-:W2:Y:S04]  /*1010*/  LDL.64 R10, [R0+-0x8] ;  /* 0xfffff800000a7983 */ /* 0x000ea80000100a00 */
[----:B------:R-:W3:Y:S04]  /*1020*/  LDL.64 R8, [R0] ;  /* 0x0000000000087983 */ /* 0x000ee80000100a00 */
[----:B------:R-:W4:Y:S04]  /*1030*/  LDL.64 R6, [R0+0x8] ;  /* 0x0000080000067983 */ /* 0x000f280000100a00 */
[----:B------:R0:W5:Y:S01]  /*1040*/  LDL.64 R4, [R0+0x10] ;  /* 0x0000100000047983 */ /* 0x0001620000100a00 */
[----:B------:R-:W-:Y:S01]  /*1050*/  ISETP.NE.AND P0, PT, RZ, UR4, PT ;  /* 0x00000004ff007c0c */ /* 0x000fe2000bf05270 */
[----:B------:R-:W-:Y:S01]  /*1060*/  UIADD3 UR7, UPT, UPT, UR4, 0x4, URZ ;  /* 0x0000000404077890 */ /* 0x000fe2000fffe0ff */
[----:B-1----:R-:W-:Y:S01]  /*1070*/  MOV R12, 0x3f800000 ;  /* 0x3f800000000c7802 */ /* 0x002fe20000000f00 */
[----:B------:R-:W-:-:S02]  /*1080*/  UIADD3 UR5, UPT, UPT, UR5, 0x8, URZ ;  /* 0x0000000805057890 */ /* 0x000fc4000fffe0ff */
[----:B------:R-:W-:Y:S01]  /*1090*/  UIADD3 UR4, UPT, UPT, UR4, 0x8, URZ ;  /* 0x0000000804047890 */ /* 0x000fe2000fffe0ff */
[C---:B------:R-:W-:Y:S01]  /*10a0*/  FSEL R13, -R12.reuse, 1.4142135381698608398, P0 ;  /* 0x3fb504f30c0d7808 */ /* 0x040fe20000000100 */
[----:B------:R-:W-:Y:S01]  /*10b0*/  UPLOP3.LUT UP0, UPT, UPT, UPT, UPT, 0x40, 0x4 ;  /* 0x000000000004789c */ /* 0x000fe20003f0e870 */
[C---:B------:R-:W-:Y:S02]  /*10c0*/  FSEL R17, -R12.reuse, 4, P0 ;  /* 0x408000000c117808 */ /* 0x040fe40000000100 */
[C---:B------:R-:W-:Y:S02]  /*10d0*/  FSEL R15, -R12.reuse, -2, P0 ;  /* 0xc00000000c0f7808 */ /* 0x040fe40000000100 */
[----:B------:R-:W-:Y:S02]  /*10e0*/  FSEL R18, -R12, -3.9968028886505635455e-15, P0 ;  /* 0xa79000000c127808 */ /* 0x000fe40000000100 */
[----:B------:R-:W-:Y:S02]  /*10f0*/  ISETP.NE.AND P1, PT, RZ, UR7, PT ;  /* 0x00000007ff007c0c */ /* 0x000fe4000bf25270 */
[----:B0-----:R-:W-:Y:S01]  /*1100*/  IADD3 R0, PT, PT, R0, 0x20, RZ ;  /* 0x0000002000007810 */ /* 0x001fe20007ffe0ff */
[CC--:B--2---:R-:W-:Y:S01]  /*1110*/  FFMA R16, R10.reuse, R13.reuse, R21 ;  /* 0x0000000d0a107223 */ /* 0x0c4fe20000000015 */
[CC--:B------:R-:W-:Y:S01]  /*1120*/  FFMA R14, R10.reuse, R13.reuse, R25 ;  /* 0x0000000d0a0e7223 */ /* 0x0c0fe20000000019 */
[----:B------:R-:W-:Y:S01]  /*1130*/  FFMA R10, R10, R13, R23 ;  /* 0x0000000d0a0a7223 */ /* 0x000fe20000000017 */
[C---:B------:R-:W-:Y:S01]  /*1140*/  FSEL R23, -R12.reuse, 2.4494898319244384766, P1 ;  /* 0x401cc4710c177808 */ /* 0x040fe20000800100 */
[C---:B------:R-:W-:Y:S01]  /*1150*/  FFMA R17, R11.reuse, R17, R16 ;  /* 0x000000110b117223 */ /* 0x040fe20000000010 */
[CC--:B------:R-:W-:Y:S01]  /*1160*/  FFMA R13, R11.reuse, R15.reuse, R14 ;  /* 0x0000000f0b0d7223 */ /* 0x0c0fe2000000000e */
[----:B------:R-:W-:Y:S01]  /*1170*/  FFMA R11, R11, R15, R10 ;  /* 0x0000000f0b0b7223 */ /* 0x000fe2000000000a */
[----:B------:R-:W-:Y:S01]  /*1180*/  FSEL R10, -R12, -3.4641015529632568359, P0 ;  /* 0xc05db3d70c0a7808 */ /* 0x000fe20000000100 */
[----:B---3--:R-:W-:Y:S01]  /*1190*/  FFMA R18, R8, R18, R17 ;  /* 0x0000001208127223 */ /* 0x008fe20000000011 */
[----:B------:R-:W-:-:S02]  /*11a0*/  FSEL R14, -R12, 3.4641015529632568359, P0 ;  /* 0x405db3d70c0e7808 */ /* 0x000fc40000000100 */
[----:B------:R-:W-:Y:S01]  /*11b0*/  FSEL R16, -R12, 7.3484692573547363281, P0 ;  /* 0x40eb26a90c107808 */ /* 0x000fe20000000100 */
[----:B------:R-:W-:Y:S01]  /*11c0*/  FFMA R10, R8, R10, R13 ;  /* 0x0000000a080a7223 */ /* 0x000fe2000000000d */
[----:B------:R-:W-:Y:S01]  /*11d0*/  FSEL R15, -R12, 2.4494898319244384766, P0 ;  /* 0x401cc4710c0f7808 */ /* 0x000fe20000000100 */
[----:B------:R-:W-:Y:S01]  /*11e0*/  FFMA R14, R8, R14, R11 ;  /* 0x0000000e080e7223 */ /* 0x000fe2000000000b */
[C---:B------:R-:W-:Y:S01]  /*11f0*/  FSEL R8, -R12.reuse, 1.4142135381698608398, P1 ;  /* 0x3fb504f30c087808 */ /* 0x040fe20000800100 */
[C---:B------:R-:W-:Y:S01]  /*1200*/  FFMA R13, R9.reuse, R16, R18 ;  /* 0x00000010090d7223 */ /* 0x040fe20000000012 */
[C---:B------:R-:W-:Y:S01]  /*1210*/  FSEL R17, -R12.reuse, 4, P1 ;  /* 0x408000000c117808 */ /* 0x040fe20000800100 */
[CC--:B------:R-:W-:Y:S01]  /*1220*/  FFMA R11, R9.reuse, R15.reuse, R10 ;  /* 0x0000000f090b7223 */ /* 0x0c0fe2000000000a */
[----:B------:R-:W-:Y:S01]  /*1230*/  FFMA R9, R9, R15, R14 ;  /* 0x0000000f09097223 */ /* 0x000fe2000000000e */
[----:B------:R-:W-:Y:S01]  /*1240*/  FSEL R15, -R12, -2, P1 ;  /* 0xc00000000c0f7808 */ /* 0x000fe20000800100 */
[CC--:B----4-:R-:W-:Y:S01]  /*1250*/  FFMA R14, R6.reuse, R8.reuse, R13 ;  /* 0x00000008060e7223 */ /* 0x0d0fe2000000000d */
[CC--:B------:R-:W-:Y:S01]  /*1260*/  FFMA R10, R6.reuse, R8.reuse, R11 ;  /* 0x00000008060a7223 */ /* 0x0c0fe2000000000b */
[----:B------:R-:W-:Y:S01]  /*1270*/  FFMA R6, R6, R8, R9 ;  /* 0x0000000806067223 */ /* 0x000fe20000000009 */
[C---:B------:R-:W-:Y:S01]  /*1280*/  FSEL R8, -R12.reuse, -3.4641015529632568359, P1 ;  /* 0xc05db3d70c087808 */ /* 0x040fe20000800100 */
[C---:B------:R-:W-:Y:S01]  /*1290*/  FFMA R17, R7.reuse, R17, R14 ;  /* 0x0000001107117223 */ /* 0x040fe2000000000e */
[CC--:B------:R-:W-:Y:S01]  /*12a0*/  FFMA R9, R7.reuse, R15.reuse, R10 ;  /* 0x0000000f07097223 */ /* 0x0c0fe2000000000a */
[----:B------:R-:W-:Y:S01]  /*12b0*/  FFMA R7, R7, R15, R6 ;  /* 0x0000000f07077223 */ /* 0x000fe20000000006 */
[----:B------:R-:W-:-:S02]  /*12c0*/  FSEL R16, -R12, -3.9968028886505635455e-15, P1 ;  /* 0xa79000000c107808 */ /* 0x000fc40000800100 */
[----:B------:R-:W-:Y:S01]  /*12d0*/  FSEL R6, -R12, 3.4641015529632568359, P1 ;  /* 0x405db3d70c067808 */ /* 0x000fe20000800100 */
[----:B-----5:R-:W-:Y:S01]  /*12e0*/  FFMA R8, R4, R8, R9 ;  /* 0x0000000804087223 */ /* 0x020fe20000000009 */
[----:B------:R-:W-:Y:S01]  /*12f0*/  FSEL R21, -R12, 7.3484692573547363281, P1 ;  /* 0x40eb26a90c157808 */ /* 0x000fe20000800100 */
[C---:B------:R-:W-:Y:S02]  /*1300*/  FFMA R16, R4.reuse, R16, R17 ;  /* 0x0000001004107223 */ /* 0x040fe40000000011 */
[----:B------:R-:W-:Y:S01]  /*1310*/  FFMA R6, R4, R6, R7 ;  /* 0x0000000604067223 */ /* 0x000fe20000000007 */
[C---:B------:R-:W-:Y:S01]  /*1320*/  FFMA R25, R5.reuse, R23, R8 ;  /* 0x0000001705197223 */ /* 0x040fe20000000008 */
[C---:B------:R-:W-:Y:S02]  /*1330*/  FFMA R21, R5.reuse, R21, R16 ;  /* 0x0000001505157223 */ /* 0x040fe40000000010 */
[----:B------:R-:W-:-:S07]  /*1340*/  FFMA R23, R5, R23, R6 ;  /* 0x0000001705177223 */ /* 0x000fce0000000006 */
.L_x_35:
[----:B------:R-:W-:-:S09]  /*1350*/  UISETP.NE.OR UP0, UPT, UR5, URZ, UP0 ;  /* 0x000000ff0500728c */ /* 0x000fd20008705670 */
[----:B------:R-:W-:Y:S05]  /*1360*/  BRA.U !UP0, `(.L_x_31) ;  /* 0x0000000108747547 */ /* 0x000fea000b800000 */
.L_x_32:
[----:B------:R-:W2:Y:S04]  /*1370*/  LDL.64 R6, [R0+-0x8] ;  /* 0xfffff80000067983 */ /* 0x000ea80000100a00 */
[----:B------:R0:W3:Y:S01]  /*1380*/  LDL.64 R4, [R0] ;  /* 0x0000000000047983 */ /* 0x0000e20000100a00 */
[----:B-1----:R-:W-:Y:S01]  /*1390*/  HFMA2 R12, -RZ, RZ, 1.875, 0 ;  /* 0x3f800000ff0c7431 */ /* 0x002fe200000001ff */
[----:B------:R-:W-:Y:S01]  /*13a0*/  ISETP.NE.AND P0, PT, RZ, UR4, PT ;  /* 0x00000004ff007c0c */ /* 0x000fe2000bf05270 */
[----:B------:R-:W-:Y:S02]  /*13b0*/  UIADD3 UR5, UPT, UPT, UR5, 0x4, URZ ;  /* 0x0000000405057890 */ /* 0x000fe4000fffe0ff */
[----:B------:R-:W-:Y:S02]  /*13c0*/  UIADD3 UR4, UPT, UPT, UR4, 0x4, URZ ;  /* 0x0000000404047890 */ /* 0x000fe4000fffe0ff */
[----:B------:R-:W-:Y:S01]  /*13d0*/  UISETP.NE.AND UP0, UPT, UR5, URZ, UPT ;  /* 0x000000ff0500728c */ /* 0x000fe2000bf05270 */
[----:B0-----:R-:W-:-:S02]  /*13e0*/  IADD3 R0, PT, PT, R0, 0x10, RZ ;  /* 0x0000001000007810 */ /* 0x001fc40007ffe0ff */
[C---:B------:R-:W-:Y:S02]  /*13f0*/  FSEL R9, -R12.reuse, 1.4142135381698608398, P0 ;  /* 0x3fb504f30c097808 */ /* 0x040fe40000000100 */
[C---:B------:R-:W-:Y:S02]  /*1400*/  FSEL R13, -R12.reuse, -2, P0 ;  /* 0xc00000000c0d7808 */ /* 0x040fe40000000100 */
[C---:B------:R-:W-:Y:S02]  /*1410*/  FSEL R11, -R12.reuse, 4, P0 ;  /* 0x408000000c0b7808 */ /* 0x040fe40000000100 */
[C---:B------:R-:W-:Y:S02]  /*1420*/  FSEL R14, -R12.reuse, -3.4641015529632568359, P0 ;  /* 0xc05db3d70c0e7808 */ /* 0x040fe40000000100 */
[----:B------:R-:W-:Y:S01]  /*1430*/  FSEL R16, -R12, -3.9968028886505635455e-15, P0 ;  /* 0xa79000000c107808 */ /* 0x000fe20000000100 */
[CC--:B--2---:R-:W-:Y:S01]  /*1440*/  FFMA R8, R6.reuse, R9.reuse, R25 ;  /* 0x0000000906087223 */ /* 0x0c4fe20000000019 */
[CC--:B------:R-:W-:Y:S01]  /*1450*/  FFMA R10, R6.reuse, R9.reuse, R21 ;  /* 0x00000009060a7223 */ /* 0x0c0fe20000000015 */
[----:B------:R-:W-:Y:S01]  /*1460*/  FFMA R6, R6, R9, R23 ;  /* 0x0000000906067223 */ /* 0x000fe20000000017 */
[C---:B------:R-:W-:Y:S01]  /*1470*/  FSEL R23, -R12.reuse, 2.4494898319244384766, P0 ;  /* 0x401cc4710c177808 */ /* 0x040fe20000000100 */
[C---:B------:R-:W-:Y:S01]  /*1480*/  FFMA R9, R7.reuse, R13, R8 ;  /* 0x0000000d07097223 */ /* 0x040fe20000000008 */
[C---:B------:R-:W-:Y:S01]  /*1490*/  FFMA R11, R7.reuse, R11, R10 ;  /* 0x0000000b070b7223 */ /* 0x040fe2000000000a */
[----:B------:R-:W-:Y:S01]  /*14a0*/  FFMA R7, R7, R13, R6 ;  /* 0x0000000d07077223 */ /* 0x000fe20000000006 */
[----:B------:R-:W-:Y:S01]  /*14b0*/  FSEL R21, -R12, 7.3484692573547363281, P0 ;  /* 0x40eb26a90c157808 */ /* 0x000fe20000000100 */
[----:B---3--:R-:W-:Y:S01]  /*14c0*/  FFMA R6, R4, R14, R9 ;  /* 0x0000000e04067223 */ /* 0x008fe20000000009 */
[----:B------:R-:W-:Y:S01]  /*14d0*/  FSEL R9, -R12, 3.4641015529632568359, P0 ;  /* 0x405db3d70c097808 */ /* 0x000fe20000000100 */
[----:B------:R-:W-:-:S02]  /*14e0*/  FFMA R8, R4, R16, R11 ;  /* 0x0000001004087223 */ /* 0x000fc4000000000b */
[C---:B------:R-:W-:Y:S02]  /*14f0*/  FFMA R25, R5.reuse, R23, R6 ;  /* 0x0000001705197223 */ /* 0x040fe40000000006 */
[----:B------:R-:W-:Y:S01]  /*1500*/  FFMA R4, R4, R9, R7 ;  /* 0x0000000904047223 */ /* 0x000fe20000000007 */
[----:B------:R-:W-:-:S03]  /*1510*/  FFMA R21, R5, R21, R8 ;  /* 0x0000001505157223 */ /* 0x000fc60000000008 */
[----:B------:R-:W-:Y:S01]  /*1520*/  FFMA R23, R5, R23, R4 ;  /* 0x0000001705177223 */ /* 0x000fe20000000004 */
[----:B------:R-:W-:Y:S06]  /*1530*/  BRA.U UP0, `(.L_x_32) ;  /* 0xfffffffd008c7547 */ /* 0x000fec000b83ffff */
.L_x_31:
[----:B------:R-:W-:-:S09]  /*1540*/  UISETP.NE.AND UP0, UPT, UR6, URZ, UPT ;  /* 0x000000ff0600728c */ /* 0x000fd2000bf05270 */
[----:B------:R-:W-:Y:S05]  /*1550*/  BRA.U !UP0, `(.L_x_24) ;  /* 0x0000000108fc7547 */ /* 0x000fea000b800000 */
[----:B------:R-:W-:Y:S01]  /*1560*/  IMAD R8, R2, 0x4, R1 ;  /* 0x0000000402087824 */ /* 0x000fe200078e0201 */
[----:B------:R-:W-:-:S12]  /*1570*/  UIADD3 UR4, UPT, UPT, -UR6, URZ, URZ ;  /* 0x000000ff06047290 */ /* 0x000fd8000fffe1ff */
.L_x_45:
[----:B------:R0:W5:Y:S01]  /*1580*/  LDL R6, [R8] ;  /* 0x0000000008067983 */ /* 0x0001620000100800 */
[----:B------:R-:W-:Y:S01]  /*1590*/  ISETP.GT.AND P0, PT, R2, 0x1, PT ;  /* 0x000000010200780c */ /* 0x000fe20003f04270 */
[----:B------:R-:W-:-:S04]  /*15a0*/  UIADD3 UR4, UPT, UPT, UR4, 0x1, URZ ;  /* 0x0000000104047890 */ /* 0x000fc8000fffe0ff */
[----:B------:R-:W-:-:S08]  /*15b0*/  UISETP.NE.AND UP0, UPT, UR4, URZ, UPT ;  /* 0x000000ff0400728c */ /* 0x000fd0000bf05270 */
[----:B0-----:R-:W-:Y:S05]  /*15c0*/  @P0 BRA `(.L_x_36) ;  /* 0x0000000000200947 */ /* 0x001fea0003800000 */
[----:B------:R-:W-:-:S04]  /*15d0*/  VIMNMX.U32 R0, PT, PT, R2, 0x2, PT ;  /* 0x0000000202007848 */ /* 0x000fc80003fe0000 */
[----:B------:R-:W-:Y:S01]  /*15e0*/  SHF.L.U32 R7, R0, 0x2, RZ ;  /* 0x0000000200077819 */ /* 0x000fe200000006ff */
[----:B------:R-:W-:-:S03]  /*15f0*/  HFMA2 R0, -RZ, RZ, 1.9267578125, 7.5519084930419921875e-05 ;  /* 0x3fb504f3ff007431 */ /* 0x000fc600000001ff */
[----:B------:R-:W0:Y:S02]  /*1600*/  LDC R4, c[0x2][R7] ;  /* 0x0080000007047b82 */ /* 0x000e240000000800 */
[----:B0-----:R-:W-:-:S04]  /*1610*/  SHF.R.S32.HI R5, RZ, 0x1f, R4 ;  /* 0x0000001fff057819 */ /* 0x001fc80000011404 */
.L_x_191:
[----:B------:R-:W-:Y:S05]  /*1620*/  BRX R4 -0x1630                                                          (*"BRANCH_TARGETS .L_x_37,.L_x_193,.L_x_194"*) ;  /* 0xffffffe804747949 */ /* 0x000fea000383ffff */
.L_x_193:
[----:B------:R-:W-:Y:S01]  /*1630*/  MOV R0, 0xc0000000 ;  /* 0xc000000000007802 */ /* 0x000fe20000000f00 */
[----:B------:R-:W-:Y:S06]  /*1640*/  BRA `(.L_x_37) ;  /* 0x0000000000207947 */ /* 0x000fec0003800000 */
.L_x_36:
[----:B------:R-:W-:-:S13]  /*1650*/  ISETP.NE.AND P1, PT, R2, 0x2, PT ;  /* 0x000000020200780c */ /* 0x000fda0003f25270 */
[----:B------:R-:W-:Y:S05]  /*1660*/  @!P1 BRA `(.L_x_38) ;  /* 0x0000000000149947 */ /* 0x000fea0003800000 */
[----:B------:R-:W-:-:S13]  /*1670*/  ISETP.NE.AND P1, PT, R2, 0x3, PT ;  /* 0x000000030200780c */ /* 0x000fda0003f25270 */
[----:B------:R-:W-:Y:S01]  /*1680*/  @!P1 MOV R0, 0x401cc471 ;  /* 0x401cc47100009802 */ /* 0x000fe20000000f00 */
[----:B------:R-:W-:Y:S06]  /*1690*/  @!P1 BRA `(.L_x_37) ;  /* 0x00000000000c9947 */ /* 0x000fec0003800000 */
.L_x_194:
[----:B------:R-:W-:Y:S01]  /*16a0*/  MOV R0, 0xbf800000 ;  /* 0xbf80000000007802 */ /* 0x000fe20000000f00 */
[----:B------:R-:W-:Y:S06]  /*16b0*/  BRA `(.L_x_37) ;  /* 0x0000000000047947 */ /* 0x000fec0003800000 */
.L_x_38:
[----:B------:R-:W-:-:S07]  /*16c0*/  HFMA2 R0, -RZ, RZ, -2.181640625, -0.2449951171875 ;  /* 0xc05db3d7ff007431 */ /* 0x000fce00000001ff */
.L_x_37:
[----:B-----5:R-:W-:Y:S01]  /*16d0*/  FFMA R25, R6, R0, R25 ;  /* 0x0000000006197223 */ /* 0x020fe20000000019 */
[----:B------:R-:W-:Y:S06]  /*16e0*/  @P0 BRA `(.L_x_39) ;  /* 0x0000000000200947 */ /* 0x000fec0003800000 */
[----:B------:R-:W-:-:S04]  /*16f0*/  VIMNMX.U32 R0, PT, PT, R2, 0x2, PT ;  /* 0x0000000202007848 */ /* 0x000fc80003fe0000 */
[----:B------:R-:W-:Y:S01]  /*1700*/  SHF.L.U32 R7, R0, 0x2, RZ ;  /* 0x0000000200077819 */ /* 0x000fe200000006ff */
[----:B------:R-:W-:-:S03]  /*1710*/  HFMA2 R0, -RZ, RZ, 1.9267578125, 7.5519084930419921875e-05 ;  /* 0x3fb504f3ff007431 */ /* 0x000fc600000001ff */
[----:B------:R-:W0:Y:S02]  /*1720*/  LDC R4, c[0x2][R7+0xc] ;  /* 0x0080030007047b82 */ /* 0x000e240000000800 */
[----:B0-----:R-:W-:-:S04]  /*1730*/  SHF.R.S32.HI R5, RZ, 0x1f, R4 ;  /* 0x0000001fff057819 */ /* 0x001fc80000011404 */
.L_x_195:
[----:B------:R-:W-:Y:S05]  /*1740*/  BRX R4 -0x1750                                                          (*"BRANCH_TARGETS .L_x_40,.L_x_197,.L_x_198"*) ;  /* 0xffffffe8042c7949 */ /* 0x000fea000383ffff */
.L_x_197:
[----:B------:R-:W-:Y:S01]  /*1750*/  MOV R0, 0x40800000 ;  /* 0x4080000000007802 */ /* 0x000fe20000000f00 */
[----:B------:R-:W-:Y:S06]  /*1760*/  BRA `(.L_x_40) ;  /* 0x0000000000207947 */ /* 0x000fec0003800000 */
.L_x_39:
[----:B------:R-:W-:-:S13]  /*1770*/  ISETP.NE.AND P1, PT, R2, 0x2, PT ;  /* 0x000000020200780c */ /* 0x000fda0003f25270 */
[----:B------:R-:W-:Y:S05]  /*1780*/  @!P1 BRA `(.L_x_41) ;  /* 0x0000000000149947 */ /* 0x000fea0003800000 */
[----:B------:R-:W-:-:S13]  /*1790*/  ISETP.NE.AND P1, PT, R2, 0x3, PT ;  /* 0x000000030200780c */ /* 0x000fda0003f25270 */
[----:B------:R-:W-:Y:S01]  /*17a0*/  @!P1 MOV R0, 0x40eb26a9 ;  /* 0x40eb26a900009802 */ /* 0x000fe20000000f00 */
[----:B------:R-:W-:Y:S06]  /*17b0*/  @!P1 BRA `(.L_x_40) ;  /* 0x00000000000c9947 */ /* 0x000fec0003800000 */
.L_x_198:
[----:B------:R-:W-:Y:S01]  /*17c0*/  MOV R0, 0xbf800000 ;  /* 0xbf80000000007802 */ /* 0x000fe20000000f00 */
[----:B------:R-:W-:Y:S06]  /*17d0*/  BRA `(.L_x_40) ;  /* 0x0000000000047947 */ /* 0x000fec0003800000 */
.L_x_41:
[----:B------:R-:W-:-:S07]  /*17e0*/  HFMA2 R0, -RZ, RZ, -0.029541015625, 0 ;  /* 0xa7900000ff007431 */ /* 0x000fce00000001ff */
.L_x_40:
[----:B------:R-:W-:Y:S01]  /*17f0*/  FFMA R21, R6, R0, R21 ;  /* 0x0000000006157223 */ /* 0x000fe20000000015 */
[----:B------:R-:W-:Y:S06]  /*1800*/  @P0 BRA `(.L_x_42) ;  /* 0x0000000000200947 */ /* 0x000fec0003800000 */
[----:B------:R-:W-:-:S04]  /*1810*/  VIMNMX.U32 R0, PT, PT, R2, 0x2, PT ;  /* 0x0000000202007848 */ /* 0x000fc80003fe0000 */
[----:B------:R-:W-:Y:S01]  /*1820*/  SHF.L.U32 R7, R0, 0x2, RZ ;  /* 0x0000000200077819 */ /* 0x000fe200000006ff */
[----:B------:R-:W-:-:S03]  /*1830*/  HFMA2 R0, -RZ, RZ, 1.9267578125, 7.5519084930419921875e-05 ;  /* 0x3fb504f3ff007431 */ /* 0x000fc600000001ff */
[----:B------:R-:W0:Y:S02]  /*1840*/  LDC R4, c[0x2][R7+0x18] ;  /* 0x0080060007047b82 */ /* 0x000e240000000800 */
[----:B0-----:R-:W-:-:S04]  /*1850*/  SHF.R.S32.HI R5, RZ, 0x1f, R4 ;  /* 0x0000001fff057819 */ /* 0x001fc80000011404 */
.L_x_199:
[----:B------:R-:W-:Y:S05]  /*1860*/  BRX R4 -0x1870                                                          (*"BRANCH_TARGETS .L_x_43,.L_x_201,.L_x_202"*) ;  /* 0xffffffe404e47949 */ /* 0x000fea000383ffff */
.L_x_201:
[----:B------:R-:W-:Y:S01]  /*1870*/  MOV R0, 0xc0000000 ;  /* 0xc000000000007802 */ /* 0x000fe20000000f00 */
[----:B------:R-:W-:Y:S06]  /*1880*/  BRA `(.L_x_43) ;  /* 0x0000000000207947 */ /* 0x000fec0003800000 */
.L_x_42:
[----:B------:R-:W-:-:S13]  /*1890*/  ISETP.NE.AND P0, PT, R2, 0x2, PT ;  /* 0x000000020200780c */ /* 0x000fda0003f05270 */
[----:B------:R-:W-:Y:S05]  /*18a0*/  @!P0 BRA `(.L_x_44) ;  /* 0x0000000000148947 */ /* 0x000fea0003800000 */
[----:B------:R-:W-:-:S13]  /*18b0*/  ISETP.NE.AND P0, PT, R2, 0x3, PT ;  /* 0x000000030200780c */ /* 0x000fda0003f05270 */
[----:B------:R-:W-:Y:S01]  /*18c0*/  @!P0 MOV R0, 0x401cc471 ;  /* 0x401cc47100008802 */ /* 0x000fe20000000f00 */
[----:B------:R-:W-:Y:S06]  /*18d0*/  @!P0 BRA `(.L_x_43) ;  /* 0x00000000000c8947 */ /* 0x000fec0003800000 */
.L_x_202:
[----:B------:R-:W-:Y:S01]  /*18e0*/  MOV R0, 0xbf800000 ;  /* 0xbf80000000007802 */ /* 0x000fe20000000f00 */
[----:B------:R-:W-:Y:S06]  /*18f0*/  BRA `(.L_x_43) ;  /* 0x0000000000047947 */ /* 0x000fec0003800000 */
.L_x_44:
[----:B------:R-:W-:-:S07]  /*1900*/  HFMA2 R0, -RZ, RZ, 2.181640625, -0.2449951171875 ;  /* 0x405db3d7ff007431 */ /* 0x000fce00000001ff */
.L_x_43:
[----:B------:R-:W-:Y:S01]  /*1910*/  FFMA R23, R6, R0, R23 ;  /* 0x0000000006177223 */ /* 0x000fe20000000017 */
[----:B------:R-:W-:Y:S02]  /*1920*/  IADD3 R2, PT, PT, R2, 0x1, RZ ;  /* 0x0000000102027810 */ /* 0x000fe40007ffe0ff */
[----:B------:R-:W-:Y:S01]  /*1930*/  IADD3 R8, PT, PT, R8, 0x4, RZ ;  /* 0x0000000408087810 */ /* 0x000fe20007ffe0ff */
[----:B------:R-:W-:Y:S06]  /*1940*/  BRA.U UP0, `(.L_x_45) ;  /* 0xfffffffd000c7547 */ /* 0x000fec000b83ffff */
.L_x_24:
[----:B------:R-:W0:Y:S08]  /*1950*/  LDC.64 R4, c[0x0][0x3b8] ;  /* 0x0000ee00ff047b82 */ /* 0x000e300000000a00 */
[----:B------:R-:W2:Y:S08]  /*1960*/  LDC.64 R6, c[0x0][0x3c0] ;  /* 0x0000f000ff067b82 */ /* 0x000eb00000000a00 */
[----:B------:R-:W3:Y:S01]  /*1970*/  LDC.64 R8, c[0x0][0x3c8] ;  /* 0x0000f200ff087b82 */ /* 0x000ee20000000a00 */
[----:B0-----:R-:W-:-:S05]  /*1980*/  IMAD.WIDE R4, R3, 0x4, R4 ;  /* 0x0000000403047825 */ /* 0x001fca00078e0204 */
[----:B------:R-:W-:Y:S01]  /*1990*/  STG.E desc[UR8][R4.64], R25 ;  /* 0x0000001904007986 */ /* 0x000fe2000c101908 */
[----:B--2---:R-:W-:-:S05]  /*19a0*/  IMAD.WIDE R6, R3, 0x4, R6 ;  /* 0x0000000403067825 */ /* 0x004fca00078e0206 */
[----:B------:R-:W-:Y:S01]  /*19b0*/  STG.E desc[UR8][R6.64], R21 ;  /* 0x0000001506007986 */ /* 0x000fe2000c101908 */
[----:B---3--:R-:W-:-:S05]  /*19c0*/  IMAD.WIDE R2, R3, 0x4, R8 ;  /* 0x0000000403027825 */ /* 0x008fca00078e0208 */
[----:B------:R-:W-:Y:S01]  /*19d0*/  STG.E desc[UR8][R2.64], R23 ;  /* 0x0000001702007986 */ /* 0x000fe2000c101908 */
[----:B------:R-:W-:Y:S05]  /*19e0*/  EXIT ;  /* 0x000000000000794d */ /* 0x000fea0003800000 */
.L_x_46:
        /* <DEDUP_REMOVED lines=9> */
.L_x_227:


//--------------------- .text._Z10eval_errorPfS_S_S_S_S_S_S_S_S_ii --------------------------
	.section	.text._Z10eval_errorPfS_S_S_S_S_S_S_S_S_ii,"ax",@progbits
	.align	128
        .global         _Z10eval_errorPfS_S_S_S_S_S_S_S_S_ii
        .type           _Z10eval_errorPfS_S_S_S_S_S_S_S_S_ii,@function
        .size           _Z10eval_errorPfS_S_S_S_S_S_S_S_S_ii,(.L_x_228 - _Z10eval_errorPfS_S_S_S_S_S_S_S_S_ii)
        .other          _Z10eval_errorPfS_S_S_S_S_S_S_S_S_ii,@"STO_CUDA_ENTRY STV_DEFAULT"
_Z10eval_errorPfS_S_S_S_S_S_S_S_S_ii:
.text._Z10eval_errorPfS_S_S_S_S_S_S_S_S_ii:
        /* <DEDUP_REMOVED lines=26> */
.L_x_49:
        /* <DEDUP_REMOVED lines=46> */
.L_x_48:
        /* <DEDUP_REMOVED lines=29> */
.L_x_51:
        /* <DEDUP_REMOVED lines=19> */
.L_x_52:
[----:B------:R-:W-:Y:S05]  /*0780*/  BRA.U !UP1, `(.L_x_50) ;  /* 0x0000000109307547 */ /* 0x000fea000b800000 */
[----:B------:R-:W2:Y:S01]  /*0790*/  LDC.64 R6, c[0x0][0x380] ;  /* 0x0000e000ff067b82 */ /* 0x000ea20000000a00 */
[C---:B------:R-:W-:Y:S01]  /*07a0*/  LEA R11, R2.reuse, R1, 0x2 ;  /* 0x00000001020b7211 */ /* 0x040fe200078e10ff */
[----:B------:R-:W-:Y:S01]  /*07b0*/  IMAD R9, R2, R0, R3 ;  /* 0x0000000002097224 */ /* 0x000fe200078e0203 */
[----:B------:R-:W-:-:S12]  /*07c0*/  UIADD3 UR4, UPT, UPT, -UR4, URZ, URZ ;  /* 0x000000ff04047290 */ /* 0x000fd8000fffe1ff */
.L_x_53:
        /* <DEDUP_REMOVED lines=8> */
.L_x_50:
        /* <DEDUP_REMOVED lines=20> */
.L_x_57:
        /* <DEDUP_REMOVED lines=101> */
.L_x_56:
        /* <DEDUP_REMOVED lines=55> */
.L_x_58:
[----:B------:R-:W-:-:S09]  /*1350*/  UISETP.NE.OR UP0, UPT, UR5, URZ, UP0 ;  /* 0x000000ff0500728c */ /* 0x000fd20008705670 */
[----:B------:R-:W-:Y:S05]  /*1360*/  BRA.U !UP0, `(.L_x_54) ;  /* 0x0000000108747547 */ /* 0x000fea000b800000 */
.L_x_55:
        /* <DEDUP_REMOVED lines=29> */
.L_x_54:
[----:B------:R-:W-:-:S09]  /*1540*/  UISETP.NE.AND UP0, UPT, UR6, URZ, UPT ;  /* 0x000000ff0600728c */ /* 0x000fd2000bf05270 */
[----:B------:R-:W-:Y:S05]  /*1550*/  BRA.U !UP0, `(.L_x_47) ;  /* 0x0000000108fc7547 */ /* 0x000fea000b800000 */
[----:B------:R-:W-:Y:S01]  /*1560*/  LEA R8, R2, R1, 0x2 ;  /* 0x0000000102087211 */ /* 0x000fe200078e10ff */
[----:B------:R-:W-:-:S12]  /*1570*/  UIADD3 UR4, UPT, UPT, -UR6, URZ, URZ ;  /* 0x000000ff06047290 */ /* 0x000fd8000fffe1ff */
.L_x_68:
        /* <DEDUP_REMOVED lines=10> */
.L_x_203:
[----:B------:R-:W-:Y:S05]  /*1620*/  BRX R4 -0x1630                                                          (*"BRANCH_TARGETS .L_x_60,.L_x_205,.L_x_206"*) ;  /* 0xffffffe804747949 */ /* 0x000fea000383ffff */
.L_x_205:
[----:B------:R-:W-:Y:S01]  /*1630*/  MOV R0, 0xc0000000 ;  /* 0xc000000000007802 */ /* 0x000fe20000000f00 */
[----:B------:R-:W-:Y:S06]  /*1640*/  BRA `(.L_x_60) ;  /* 0x0000000000207947 */ /* 0x000fec0003800000 */
.L_x_59:
[----:B------:R-:W-:-:S13]  /*1650*/  ISETP.NE.AND P1, PT, R2, 0x2, PT ;  /* 0x000000020200780c */ /* 0x000fda0003f25270 */
[----:B------:R-:W-:Y:S05]  /*1660*/  @!P1 BRA `(.L_x_61) ;  /* 0x0000000000149947 */ /* 0x000fea0003800000 */
[----:B------:R-:W-:-:S13]  /*1670*/  ISETP.NE.AND P1, PT, R2, 0x3, PT ;  /* 0x000000030200780c */ /* 0x000fda0003f25270 */
[----:B------:R-:W-:Y:S01]  /*1680*/  @!P1 MOV R0, 0x401cc471 ;  /* 0x401cc47100009802 */ /* 0x000fe20000000f00 */
[----:B------:R-:W-:Y:S06]  /*1690*/  @!P1 BRA `(.L_x_60) ;  /* 0x00000000000c9947 */ /* 0x000fec0003800000 */
.L_x_206:
[----:B------:R-:W-:Y:S01]  /*16a0*/  MOV R0, 0xbf800000 ;  /* 0xbf80000000007802 */ /* 0x000fe20000000f00 */
[----:B------:R-:W-:Y:S06]  /*16b0*/  BRA `(.L_x_60) ;  /* 0x0000000000047947 */ /* 0x000fec0003800000 */
.L_x_61:
[----:B------:R-:W-:-:S07]  /*16c0*/  HFMA2 R0, -RZ, RZ, -2.181640625, -0.2449951171875 ;  /* 0xc05db3d7ff007431 */ /* 0x000fce00000001ff */
.L_x_60:
[----:B-----5:R-:W-:Y:S01]  /*16d0*/  FFMA R25, R6, R0, R25 ;  /* 0x0000000006197223 */ /* 0x020fe20000000019 */
[----:B------:R-:W-:Y:S06]  /*16e0*/  @P0 BRA `(.L_x_62) ;  /* 0x0000000000200947 */ /* 0x000fec0003800000 */
[----:B------:R-:W-:-:S04]  /*16f0*/  VIMNMX.U32 R0, PT, PT, R2, 0x2, PT ;  /* 0x0000000202007848 */ /* 0x000fc80003fe0000 */
[----:B------:R-:W-:Y:S01]  /*1700*/  SHF.L.U32 R7, R0, 0x2, RZ ;  /* 0x0000000200077819 */ /* 0x000fe200000006ff */
[----:B------:R-:W-:-:S03]  /*1710*/  HFMA2 R0, -RZ, RZ, 1.9267578125, 7.5519084930419921875e-05 ;  /* 0x3fb504f3ff007431 */ /* 0x000fc600000001ff */
[----:B------:R-:W0:Y:S02]  /*1720*/  LDC R4, c[0x2][R7+0xc] ;  /* 0x0080030007047b82 */ /* 0x000e240000000800 */
[----:B0-----:R-:W-:-:S04]  /*1730*/  SHF.R.S32.HI R5, RZ, 0x1f, R4 ;  /* 0x0000001fff057819 */ /* 0x001fc80000011404 */
.L_x_207:
[----:B------:R-:W-:Y:S05]  /*1740*/  BRX R4 -0x1750                                                          (*"BRANCH_TARGETS .L_x_63,.L_x_209,.L_x_210"*) ;  /* 0xffffffe8042c7949 */ /* 0x000fea000383ffff */
.L_x_209:
[----:B------:R-:W-:Y:S01]  /*1750*/  MOV R0, 0x40800000 ;  /* 0x4080000000007802 */ /* 0x000fe20000000f00 */
[----:B------:R-:W-:Y:S06]  /*1760*/  BRA `(.L_x_63) ;  /* 0x0000000000207947 */ /* 0x000fec0003800000 */
.L_x_62:
[----:B------:R-:W-:-:S13]  /*1770*/  ISETP.NE.AND P1, PT, R2, 0x2, PT ;  /* 0x000000020200780c */ /* 0x000fda0003f25270 */
[----:B------:R-:W-:Y:S05]  /*1780*/  @!P1 BRA `(.L_x_64) ;  /* 0x0000000000149947 */ /* 0x000fea0003800000 */
[----:B------:R-:W-:-:S13]  /*1790*/  ISETP.NE.AND P1, PT, R2, 0x3, PT ;  /* 0x000000030200780c */ /* 0x000fda0003f25270 */
[----:B------:R-:W-:Y:S01]  /*17a0*/  @!P1 MOV R0, 0x40eb26a9 ;  /* 0x40eb26a900009802 */ /* 0x000fe20000000f00 */
[----:B------:R-:W-:Y:S06]  /*17b0*/  @!P1 BRA `(.L_x_63) ;  /* 0x00000000000c9947 */ /* 0x000fec0003800000 */
.L_x_210:
[----:B------:R-:W-:Y:S01]  /*17c0*/  MOV R0, 0xbf800000 ;  /* 0xbf80000000007802 */ /* 0x000fe20000000f00 */
[----:B------:R-:W-:Y:S06]  /*17d0*/  BRA `(.L_x_63) ;  /* 0x0000000000047947 */ /* 0x000fec0003800000 */
.L_x_64:
[----:B------:R-:W-:-:S07]  /*17e0*/  HFMA2 R0, -RZ, RZ, -0.029541015625, 0 ;  /* 0xa7900000ff007431 */ /* 0x000fce00000001ff */
.L_x_63:
[----:B------:R-:W-:Y:S01]  /*17f0*/  FFMA R21, R6, R0, R21 ;  /* 0x0000000006157223 */ /* 0x000fe20000000015 */
[----:B------:R-:W-:Y:S06]  /*1800*/  @P0 BRA `(.L_x_65) ;  /* 0x0000000000200947 */ /* 0x000fec0003800000 */
[----:B------:R-:W-:-:S04]  /*1810*/  VIMNMX.U32 R0, PT, PT, R2, 0x2, PT ;  /* 0x0000000202007848 */ /* 0x000fc80003fe0000 */
[----:B------:R-:W-:Y:S01]  /*1820*/  SHF.L.U32 R7, R0, 0x2, RZ ;  /* 0x0000000200077819 */ /* 0x000fe200000006ff */
[----:B------:R-:W-:-:S03]  /*1830*/  HFMA2 R0, -RZ, RZ, 1.9267578125, 7.5519084930419921875e-05 ;  /* 0x3fb504f3ff007431 */ /* 0x000fc600000001ff */
[----:B------:R-:W0:Y:S02]  /*1840*/  LDC R4, c[0x2][R7+0x18] ;  /* 0x0080060007047b82 */ /* 0x000e240000000800 */
[----:B0-----:R-:W-:-:S04]  /*1850*/  SHF.R.S32.HI R5, RZ, 0x1f, R4 ;  /* 0x0000001fff057819 */ /* 0x001fc80000011404 */
.L_x_211:
[----:B------:R-:W-:Y:S05]  /*1860*/  BRX R4 -0x1870                                                          (*"BRANCH_TARGETS .L_x_66,.L_x_213,.L_x_214"*) ;  /* 0xffffffe404e47949 */ /* 0x000fea000383ffff */
.L_x_213:
[----:B------:R-:W-:Y:S01]  /*1870*/  MOV R0, 0xc0000000 ;  /* 0xc000000000007802 */ /* 0x000fe20000000f00 */
[----:B------:R-:W-:Y:S06]  /*1880*/  BRA `(.L_x_66) ;  /* 0x0000000000207947 */ /* 0x000fec0003800000 */
.L_x_65:
[----:B------:R-:W-:-:S13]  /*1890*/  ISETP.NE.AND P0, PT, R2, 0x2, PT ;  /* 0x000000020200780c */ /* 0x000fda0003f05270 */
[----:B------:R-:W-:Y:S05]  /*18a0*/  @!P0 BRA `(.L_x_67) ;  /* 0x0000000000148947 */ /* 0x000fea0003800000 */
[----:B------:R-:W-:-:S13]  /*18b0*/  ISETP.NE.AND P0, PT, R2, 0x3, PT ;  /* 0x000000030200780c */ /* 0x000fda0003f05270 */
[----:B------:R-:W-:Y:S01]  /*18c0*/  @!P0 MOV R0, 0x401cc471 ;  /* 0x401cc47100008802 */ /* 0x000fe20000000f00 */
[----:B------:R-:W-:Y:S06]  /*18d0*/  @!P0 BRA `(.L_x_66) ;  /* 0x00000000000c8947 */ /* 0x000fec0003800000 */
.L_x_214:
[----:B------:R-:W-:Y:S01]  /*18e0*/  MOV R0, 0xbf800000 ;  /* 0xbf80000000007802 */ /* 0x000fe20000000f00 */
[----:B------:R-:W-:Y:S06]  /*18f0*/  BRA `(.L_x_66) ;  /* 0x0000000000047947 */ /* 0x000fec0003800000 */
.L_x_67:
[----:B------:R-:W-:-:S07]  /*1900*/  HFMA2 R0, -RZ, RZ, 2.181640625, -0.2449951171875 ;  /* 0x405db3d7ff007431 */ /* 0x000fce00000001ff */
.L_x_66:
[----:B------:R-:W-:Y:S01]  /*1910*/  FFMA R23, R6, R0, R23 ;  /* 0x0000000006177223 */ /* 0x000fe20000000017 */
[----:B------:R-:W-:Y:S02]  /*1920*/  IADD3 R2, PT, PT, R2, 0x1, RZ ;  /* 0x0000000102027810 */ /* 0x000fe40007ffe0ff */
[----:B------:R-:W-:Y:S01]  /*1930*/  IADD3 R8, PT, PT, R8, 0x4, RZ ;  /* 0x0000000408087810 */ /* 0x000fe20007ffe0ff */
[----:B------:R-:W-:Y:S06]  /*1940*/  BRA.U UP0, `(.L_x_68) ;  /* 0xfffffffd000c7547 */ /* 0x000fec000b83ffff */
.L_x_47:
[----:B------:R-:W0:Y:S08]  /*1950*/  LDC.64 R4, c[0x0][0x388] ;  /* 0x0000e200ff047b82 */ /* 0x000e300000000a00 */
[----:B------:R-:W2:Y:S08]  /*1960*/  LDC.64 R6, c[0x0][0x390] ;  /* 0x0000e400ff067b82 */ /* 0x000eb00000000a00 */
[----:B------:R-:W3:Y:S01]  /*1970*/  LDC.64 R8, c[0x0][0x3b8] ;  /* 0x0000ee00ff087b82 */ /* 0x000ee20000000a00 */
[----:B0-----:R-:W-:-:S07]  /*1980*/  IMAD.WIDE R4, R3, 0x4, R4 ;  /* 0x0000000403047825 */ /* 0x001fce00078e0204 */
[----:B------:R-:W0:Y:S01]  /*1990*/  LDC.64 R10, c[0x0][0x398] ;  /* 0x0000e600ff0a7b82 */ /* 0x000e220000000a00 */
[----:B------:R-:W4:Y:S01]  /*19a0*/  LDG.E R4, desc[UR8][R4.64] ;  /* 0x0000000804047981 */ /* 0x000f22000c1e1900 */
[----:B--2---:R-:W-:-:S06]  /*19b0*/  IMAD.WIDE R6, R3, 0x4, R6 ;  /* 0x0000000403067825 */ /* 0x004fcc00078e0206 */
[----:B-1----:R-:W1:Y:S01]  /*19c0*/  LDC.64 R12, c[0x0][0x3a0] ;  /* 0x0000e800ff0c7b82 */ /* 0x002e620000000a00 */
[----:B------:R-:W4:Y:S01]  /*19d0*/  LDG.E R7, desc[UR8][R6.64] ;  /* 0x0000000806077981 */ /* 0x000f22000c1e1900 */
[----:B---3--:R-:W-:-:S06]  /*19e0*/  IMAD.WIDE R8, R3, 0x4, R8 ;  /* 0x0000000403087825 */ /* 0x008fcc00078e0208 */
[----:B------:R-:W2:Y:S01]  /*19f0*/  LDC.64 R14, c[0x0][0x3b0] ;  /* 0x0000ec00ff0e7b82 */ /* 0x000ea20000000a00 */
[----:B0-----:R-:W-:-:S04]  /*1a00*/  IMAD.WIDE R10, R3, 0x4, R10 ;  /* 0x00000004030a7825 */ /* 0x001fc800078e020a */
[----:B-1----:R-:W-:-:S04]  /*1a10*/  IMAD.WIDE R12, R3, 0x4, R12 ;  /* 0x00000004030c7825 */ /* 0x002fc800078e020c */
[----:B----4-:R-:W-:Y:S02]  /*1a20*/  FADD R0, R4, -R7 ;  /* 0x8000000704007221 */ /* 0x010fe40000000000 */
[----:B------:R-:W0:Y:S02]  /*1a30*/  LDC.64 R4, c[0x0][0x3c0] ;  /* 0x0000f000ff047b82 */ /* 0x000e240000000a00 */
[----:B------:R-:W-:-:S05]  /*1a40*/  FADD R25, -R0, R25 ;  /* 0x0000001900197221 */ /* 0x000fca0000000100 */
[----:B------:R1:W-:Y:S01]  /*1a50*/  STG.E desc[UR8][R8.64], R25 ;  /* 0x0000001908007986 */ /* 0x0003e2000c101908 */
[----:B------:R-:W3:Y:S03]  /*1a60*/  LDC.64 R6, c[0x0][0x3a8] ;  /* 0x0000ea00ff067b82 */ /* 0x000ee60000000a00 */
[----:B------:R-:W4:Y:S04]  /*1a70*/  LDG.E R10, desc[UR8][R10.64] ;  /* 0x000000080a0a7981 */ /* 0x000f28000c1e1900 */
[----:B------:R-:W4:Y:S01]  /*1a80*/  LDG.E R13, desc[UR8][R12.64] ;  /* 0x000000080c0d7981 */ /* 0x000f22000c1e1900 */
[C---:B--2---:R-:W-:Y:S01]  /*1a90*/  IMAD.WIDE R14, R3.reuse, 0x4, R14 ;  /* 0x00000004030e7825 */ /* 0x044fe200078e020e */
[----:B-1----:R-:W1:Y:S03]  /*1aa0*/  LDC.64 R8, c[0x0][0x3c8] ;  /* 0x0000f200ff087b82 */ /* 0x002e660000000a00 */
[----:B0-----:R-:W-:-:S04]  /*1ab0*/  IMAD.WIDE R4, R3, 0x4, R4 ;  /* 0x0000000403047825 */ /* 0x001fc800078e0204 */
[----:B---3--:R-:W-:-:S04]  /*1ac0*/  IMAD.WIDE R6, R3, 0x4, R6 ;  /* 0x0000000403067825 */ /* 0x008fc800078e0206 */
[----:B----4-:R-:W-:-:S04]  /*1ad0*/  FADD R0, R10, -R13 ;  /* 0x8000000d0a007221 */ /* 0x010fc80000000000 */
[----:B------:R-:W-:-:S05]  /*1ae0*/  FADD R21, -R0, R21 ;  /* 0x0000001500157221 */ /* 0x000fca0000000100 */
[----:B------:R-:W-:Y:S04]  /*1af0*/  STG.E desc[UR8][R4.64], R21 ;  /* 0x0000001504007986 */ /* 0x000fe8000c101908 */
[----:B------:R-:W2:Y:S04]  /*1b00*/  LDG.E R6, desc[UR8][R6.64] ;  /* 0x0000000806067981 */ /* 0x000ea8000c1e1900 */
[----:B------:R-:W2:Y:S01]  /*1b10*/  LDG.E R15, desc[UR8][R14.64] ;  /* 0x000000080e0f7981 */ /* 0x000ea2000c1e1900 */
[----:B-1----:R-:W-:-:S04]  /*1b20*/  IMAD.WIDE R2, R3, 0x4, R8 ;  /* 0x0000000403027825 */ /* 0x002fc800078e0208 */
[----:B--2---:R-:W-:-:S04]  /*1b30*/  FADD R0, R6, -R15 ;  /* 0x8000000f06007221 */ /* 0x004fc80000000000 */
[----:B------:R-:W-:-:S05]  /*1b40*/  FADD R23, -R0, R23 ;  /* 0x0000001700177221 */ /* 0x000fca0000000100 */
[----:B------:R-:W-:Y:S01]  /*1b50*/  STG.E desc[UR8][R2.64], R23 ;  /* 0x0000001702007986 */ /* 0x000fe2000c101908 */
[----:B------:R-:W-:Y:S05]  /*1b60*/  EXIT ;  /* 0x000000000000794d */ /* 0x000fea0003800000 */
.L_x_69:
        /* <DEDUP_REMOVED lines=9> */
.L_x_228:


//--------------------- .text._Z9eval_quadPfS_S_S_S_S_S_S_S_S_S_S_iii --------------------------
	.section	.text._Z9eval_quadPfS_S_S_S_S_S_S_S_S_S_S_iii,"ax",@progbits
	.align	128
        .global         _Z9eval_quadPfS_S_S_S_S_S_S_S_S_S_S_iii
        .type           _Z9eval_quadPfS_S_S_S_S_S_S_S_S_S_S_iii,@function
        .size           _Z9eval_quadPfS_S_S_S_S_S_S_S_S_S_S_iii,(.L_x_229 - _Z9eval_quadPfS_S_S_S_S_S_S_S_S_S_S_iii)
        .other          _Z9eval_quadPfS_S_S_S_S_S_S_S_S_S_S_iii,@"STO_CUDA_ENTRY STV_DEFAULT"
_Z9eval_quadPfS_S_S_S_S_S_S_S_S_S_S_iii:
.text._Z9eval_quadPfS_S_S_S_S_S_S_S_S_S_S_iii:
        /* <DEDUP_REMOVED lines=9> */
[----:B------:R-:W0:Y:S01]  /*0090*/  LDC.64 R4, c[0x0][0x3b8] ;  /* 0x0000ee00ff047b82 */ /* 0x000e220000000a00 */
[----:B------:R-:W1:Y:S07]  /*00a0*/  LDCU.64 UR6, c[0x0][0x358] ;  /* 0x00006b00ff0677ac */ /* 0x000e6e0008000a00 */
[----:B------:R-:W2:Y:S08]  /*00b0*/  LDC.64 R2, c[0x0][0x3d8] ;  /* 0x0000f600ff027b82 */ /* 0x000eb00000000a00 */
[----:B------:R-:W3:Y:S01]  /*00c0*/  LDC.64 R6, c[0x0][0x3c0] ;  /* 0x0000f000ff067b82 */ /* 0x000ee20000000a00 */
[----:B0-----:R-:W-:-:S07]  /*00d0*/  IMAD.WIDE R18, R23, 0x4, R4 ;  /* 0x0000000417127825 */ /* 0x001fce00078e0204 */
[----:B------:R-:W0:Y:S01]  /*00e0*/  LDC.64 R8, c[0x0][0x3b0] ;  /* 0x0000ec00ff087b82 */ /* 0x000e220000000a00 */
[----:B-1----:R1:W5:Y:S01]  /*00f0*/  LDG.E R18, desc[UR6][R18.64] ;  /* 0x0000000612127981 */ /* 0x002362000c1e1900 */
[----:B--2---:R-:W-:-:S06]  /*0100*/  IMAD.WIDE R4, R23, 0x4, R2 ;  /* 0x0000000417047825 */ /* 0x004fcc00078e0202 */
[----:B------:R-:W2:Y:S01]  /*0110*/  LDC.64 R12, c[0x0][0x3d0] ;  /* 0x0000f400ff0c7b82 */ /* 0x000ea20000000a00 */
[----:B------:R1:W5:Y:S01]  /*0120*/  LDG.E R5, desc[UR6][R4.64] ;  /* 0x0000000604057981 */ /* 0x000362000c1e1900 */
[----:B---3--:R-:W-:-:S06]  /*0130*/  IMAD.WIDE R6, R23, 0x4, R6 ;  /* 0x0000000417067825 */ /* 0x008fcc00078e0206 */
[----:B------:R-:W3:Y:S01]  /*0140*/  LDC R2, c[0x0][0x3e4] ;  /* 0x0000f900ff027b82 */ /* 0x000ee20000000800 */
[----:B------:R1:W5:Y:S07]  /*0150*/  LDG.E R6, desc[UR6][R6.64] ;  /* 0x0000000606067981 */ /* 0x00036e000c1e1900 */
[----:B------:R-:W4:Y:S01]  /*0160*/  LDC.64 R10, c[0x0][0x3c8] ;  /* 0x0000f200ff0a7b82 */ /* 0x000f220000000a00 */
[----:B0-----:R-:W-:-:S06]  /*0170*/  IMAD.WIDE R8, R23, 0x4, R8 ;  /* 0x0000000417087825 */ /* 0x001fcc00078e0208 */
[----:B------:R1:W5:Y:S01]  /*0180*/  LDG.E R9, desc[UR6][R8.64] ;  /* 0x0000000608097981 */ /* 0x000362000c1e1900 */
[----:B--2---:R-:W-:-:S06]  /*0190*/  IMAD.WIDE R12, R23, 0x4, R12 ;  /* 0x00000004170c7825 */ /* 0x004fcc00078e020c */
[----:B------:R1:W5:Y:S01]  /*01a0*/  LDG.E R12, desc[UR6][R12.64] ;  /* 0x000000060c0c7981 */ /* 0x000362000c1e1900 */
[----:B---3--:R-:W-:Y:S01]  /*01b0*/  ISETP.GE.AND P0, PT, R2, 0x1, PT ;  /* 0x000000010200780c */ /* 0x008fe20003f06270 */
[----:B----4-:R-:W-:-:S05]  /*01c0*/  IMAD.WIDE R10, R23, 0x4, R10 ;  /* 0x00000004170a7825 */ /* 0x010fca00078e020a */
[----:B------:R1:W5:Y:S07]  /*01d0*/  LDG.E R25, desc[UR6][R10.64] ;  /* 0x000000060a197981 */ /* 0x00036e000c1e1900 */
[----:B------:R-:W-:Y:S05]  /*01e0*/  @!P0 EXIT ;  /* 0x000000000000894d */ /* 0x000fea0003800000 */
[C---:B------:R-:W-:Y:S01]  /*01f0*/  ISETP.GE.U32.AND P0, PT, R2.reuse, 0x10, PT ;  /* 0x000000100200780c */ /* 0x040fe20003f06070 */
[----:B-1----:R-:W-:Y:S01]  /*0200*/  HFMA2 R4, -RZ, RZ, 0, 0 ;  /* 0x00000000ff047431 */ /* 0x002fe200000001ff */
[----:B------:R-:W-:Y:S01]  /*0210*/  LOP3.LUT R3, R2, 0xf, RZ, 0xc0, !PT ;  /* 0x0000000f02037812 */ /* 0x000fe200078ec0ff */
[----:B-----5:R-:W-:Y:S01]  /*0220*/  FADD R21, R6, -R9 ;  /* 0x8000000906157221 */ /* 0x020fe20000000000 */
[----:B------:R-:W-:Y:S02]  /*0230*/  FADD R19, -R9, R12 ;  /* 0x0000000c09137221 */ /* 0x000fe40000000100 */
[----:B------:R-:W-:-:S07]  /*0240*/  ISETP.NE.AND P1, PT, R3, RZ, PT ;  /* 0x000000ff0300720c */ /* 0x000fce0003f25270 */
[----:B------:R-:W-:Y:S06]  /*0250*/  @!P0 BRA `(.L_x_70) ;  /* 0x0000000000c08947 */ /* 0x000fec0003800000 */
[----:B------:R-:W-:Y:S01]  /*0260*/  LOP3.LUT R4, R2, 0x7ffffff0, RZ, 0xc0, !PT ;  /* 0x7ffffff002047812 */ /* 0x000fe200078ec0ff */
[----:B------:R-:W-:-:S07]  /*0270*/  IMAD.MOV.U32 R20, RZ, RZ, RZ ;  /* 0x000000ffff147224 */ /* 0x000fce00078e00ff */
.L_x_71:
[----:B0-----:R-:W0:Y:S01]  /*0280*/  LDC.64 R10, c[0x0][0x380] ;  /* 0x0000e000ff0a7b82 */ /* 0x001e220000000a00 */
[----:B------:R-:W-:-:S04]  /*0290*/  IMAD R7, R20, R0, R23 ;  /* 0x0000000014077224 */ /* 0x000fc800078e0217 */
[----:B0-----:R-:W-:-:S05]  /*02a0*/  IMAD.WIDE R10, R7, 0x4, R10 ;  /* 0x00000004070a7825 */ /* 0x001fca00078e020a */
[----:B------:R-:W2:Y:S01]  /*02b0*/  LDG.E R14, desc[UR6][R10.64] ;  /* 0x000000060a0e7981 */ /* 0x000ea2000c1e1900 */
[----:B------:R-:W-:-:S05]  /*02c0*/  IMAD.WIDE R8, R0, 0x4, R10 ;  /* 0x0000000400087825 */ /* 0x000fca00078e020a */
[----:B------:R-:W2:Y:S01]  /*02d0*/  LDG.E R15, desc[UR6][R8.64] ;  /* 0x00000006080f7981 */ /* 0x000ea2000c1e1900 */
[----:B------:R-:W-:-:S05]  /*02e0*/  IMAD.WIDE R6, R0, 0x4, R8 ;  /* 0x0000000400067825 */ /* 0x000fca00078e0208 */
[----:B------:R0:W3:Y:S01]  /*02f0*/  LDG.E R12, desc[UR6][R6.64] ;  /* 0x00000006060c7981 */ /* 0x0000e2000c1e1900 */
[----:B------:R-:W-:-:S05]  /*0300*/  IMAD.WIDE R16, R0, 0x4, R6 ;  /* 0x0000000400107825 */ /* 0x000fca00078e0206 */
[----:B------:R-:W3:Y:S01]  /*0310*/  LDG.E R13, desc[UR6][R16.64] ;  /* 0x00000006100d7981 */ /* 0x000ee2000c1e1900 */
[----:B0-----:R-:W-:-:S04]  /*0320*/  IMAD.WIDE R6, R0, 0x4, R16 ;  /* 0x0000000400067825 */ /* 0x001fc800078e0210 */
[----:B------:R-:W-:Y:S01]  /*0330*/  IMAD.WIDE R26, R0, 0x4, R6 ;  /* 0x00000004001a7825 */ /* 0x000fe200078e0206 */
[----:B------:R-:W-:Y:S01]  /*0340*/  LEA R22, R20, R1, 0x2 ;  /* 0x0000000114167211 */ /* 0x000fe200078e10ff */
[----:B------:R-:W4:Y:S02]  /*0350*/  LDG.E R6, desc[UR6][R6.64] ;  /* 0x0000000606067981 */ /* 0x000f24000c1e1900 */
[----:B------:R-:W-:-:S04]  /*0360*/  IMAD.WIDE R8, R0, 0x4, R26 ;  /* 0x0000000400087825 */ /* 0x000fc800078e021a */
[C---:B------:R-:W-:Y:S01]  /*0370*/  IMAD.WIDE R28, R0.reuse, 0x4, R8 ;  /* 0x00000004001c7825 */ /* 0x040fe200078e0208 */
[----:B------:R0:W4:Y:S04]  /*0380*/  LDG.E R7, desc[UR6][R26.64] ;  /* 0x000000061a077981 */ /* 0x000128000c1e1900 */
[----:B------:R-:W5:Y:S01]  /*0390*/  LDG.E R8, desc[UR6][R8.64] ;  /* 0x0000000608087981 */ /* 0x000f62000c1e1900 */
[----:B------:R-:W-:-:S03]  /*03a0*/  IMAD.WIDE R10, R0, 0x4, R28 ;  /* 0x00000004000a7825 */ /* 0x000fc600078e021c */
[----:B------:R1:W5:Y:S04]  /*03b0*/  LDG.E R9, desc[UR6][R28.64] ;  /* 0x000000061c097981 */ /* 0x000368000c1e1900 */
[----:B---3--:R3:W-:Y:S02]  /*03c0*/  STL.64 [R22+0x8], R12 ;  /* 0x0000080c16007387 */ /* 0x0087e40000100a00 */
[C---:B---3--:R-:W-:Y:S02]  /*03d0*/  IMAD.WIDE R12, R0.reuse, 0x4, R10 ;  /* 0x00000004000c7825 */ /* 0x048fe400078e020a */
[----:B--2---:R2:W-:Y:S04]  /*03e0*/  STL.64 [R22], R14 ;  /* 0x0000000e16007387 */ /* 0x0045e80000100a00 */
[----:B------:R-:W3:Y:S01]  /*03f0*/  LDG.E R10, desc[UR6][R10.64] ;  /* 0x000000060a0a7981 */ /* 0x000ee2000c1e1900 */
[----:B------:R-:W-:-:S04]  /*0400*/  IMAD.WIDE R16, R0, 0x4, R12 ;  /* 0x0000000400107825 */ /* 0x000fc800078e020c */
[C---:B0-----:R-:W-:Y:S01]  /*0410*/  IMAD.WIDE R26, R0.reuse, 0x4, R16 ;  /* 0x00000004001a7825 */ /* 0x041fe200078e0210 */
[----:B------:R-:W3:Y:S03]  /*0420*/  LDG.E R11, desc[UR6][R12.64] ;  /* 0x000000060c0b7981 */ /* 0x000ee6000c1e1900 */
[----:B--2---:R-:W-:-:S04]  /*0430*/  IMAD.WIDE R14, R0, 0x4, R26 ;  /* 0x00000004000e7825 */ /* 0x004fc800078e021a */
[C---:B-1----:R-:W-:Y:S01]  /*0440*/  IMAD.WIDE R28, R0.reuse, 0x4, R14 ;  /* 0x00000004001c7825 */ /* 0x042fe200078e020e */
[----:B------:R0:W2:Y:S04]  /*0450*/  LDG.E R13, desc[UR6][R26.64] ;  /* 0x000000061a0d7981 */ /* 0x0000a8000c1e1900 */
[----:B------:R-:W2:Y:S04]  /*0460*/  LDG.E R14, desc[UR6][R14.64] ;  /* 0x000000060e0e7981 */ /* 0x000ea8000c1e1900 */
[----:B------:R-:W2:Y:S01]  /*0470*/  LDG.E R12, desc[UR6][R16.64] ;  /* 0x00000006100c7981 */ /* 0x000ea2000c1e1900 */
[----:B0-----:R-:W-:-:S03]  /*0480*/  IMAD.WIDE R26, R0, 0x4, R28 ;  /* 0x00000004001a7825 */ /* 0x001fc600078e021c */
[----:B------:R0:W2:Y:S04]  /*0490*/  LDG.E R15, desc[UR6][R28.64] ;  /* 0x000000061c0f7981 */ /* 0x0000a8000c1e1900 */
[----:B------:R-:W2:Y:S01]  /*04a0*/  LDG.E R16, desc[UR6][R26.64] ;  /* 0x000000061a107981 */ /* 0x000ea2000c1e1900 */
[----:B0-----:R-:W-:-:S05]  /*04b0*/  IMAD.WIDE R28, R0, 0x4, R26 ;  /* 0x00000004001c7825 */ /* 0x001fca00078e021a */
[----:B------:R-:W2:Y:S01]  /*04c0*/  LDG.E R17, desc[UR6][R28.64] ;  /* 0x000000061c117981 */ /* 0x000ea2000c1e1900 */
[----:B------:R-:W-:-:S03]  /*04d0*/  IADD3 R20, PT, PT, R20, 0x10, RZ ;  /* 0x0000001014147810 */ /* 0x000fc60007ffe0ff */
[----:B----4-:R0:W-:Y:S04]  /*04e0*/  STL.64 [R22+0x10], R6 ;  /* 0x0000100616007387 */ /* 0x0101e80000100a00 */
[----:B-----5:R0:W-:Y:S01]  /*04f0*/  STL.64 [R22+0x18], R8 ;  /* 0x0000180816007387 */ /* 0x0201e20000100a00 */
[----:B------:R-:W-:-:S03]  /*0500*/  ISETP.NE.AND P0, PT, R20, R4, PT ;  /* 0x000000041400720c */ /* 0x000fc60003f05270 */
[----:B---3--:R0:W-:Y:S04]  /*0510*/  STL.64 [R22+0x20], R10 ;  /* 0x0000200a16007387 */ /* 0x0081e80000100a00 */
[----:B--2---:R0:W-:Y:S04]  /*0520*/  STL.64 [R22+0x28], R12 ;  /* 0x0000280c16007387 */ /* 0x0041e80000100a00 */
[----:B------:R0:W-:Y:S04]  /*0530*/  STL.64 [R22+0x30], R14 ;  /* 0x0000300e16007387 */ /* 0x0001e80000100a00 */
[----:B------:R0:W-:Y:S01]  /*0540*/  STL.64 [R22+0x38], R16 ;  /* 0x0000381016007387 */ /* 0x0001e20000100a00 */
[----:B------:R-:W-:Y:S05]  /*0550*/  @P0 BRA `(.L_x_71) ;  /* 0xfffffffc00480947 */ /* 0x000fea000383ffff */
.L_x_70:
[----:B------:R-:W-:Y:S01]  /*0560*/  FADD R20, R25, -R18 ;  /* 0x8000001219147221 */ /* 0x000fe20000000000 */
[----:B------:R-:W-:Y:S01]  /*0570*/  FADD R18, -R18, R5 ;  /* 0x0000000512127221 */ /* 0x000fe20000000100 */
[----:B------:R-:W-:Y:S06]  /*0580*/  @!P1 BRA `(.L_x_72) ;  /* 0x0000000400049947 */ /* 0x000fec0003800000 */
[----:B------:R-:W-:Y:S02]  /*0590*/  ISETP.GE.U32.AND P0, PT, R3, 0x8, PT ;  /* 0x000000080300780c */ /* 0x000fe40003f06070 */
[----:B------:R-:W-:-:S04]  /*05a0*/  LOP3.LUT R5, R2, 0x7, RZ, 0xc0, !PT ;  /* 0x0000000702057812 */ /* 0x000fc800078ec0ff */
[----:B------:R-:W-:-:S07]  /*05b0*/  ISETP.NE.AND P1, PT, R5, RZ, PT ;  /* 0x000000ff0500720c */ /* 0x000fce0003f25270 */
[----:B------:R-:W-:Y:S06]  /*05c0*/  @!P0 BRA `(.L_x_73) ;  /* 0x0000000000708947 */ /* 0x000fec0003800000 */
[----:B------:R-:W1:Y:S01]  /*05d0*/  LDC.64 R24, c[0x0][0x380] ;  /* 0x0000e000ff187b82 */ /* 0x000e620000000a00 */
[----:B------:R-:W-:-:S04]  /*05e0*/  IMAD R3, R4, R0, R23 ;  /* 0x0000000004037224 */ /* 0x000fc800078e0217 */
[----:B-1----:R-:W-:-:S04]  /*05f0*/  IMAD.WIDE R24, R3, 0x4, R24 ;  /* 0x0000000403187825 */ /* 0x002fc800078e0218 */
[C---:B0-----:R-:W-:Y:S02]  /*0600*/  IMAD.WIDE R16, R0.reuse, 0x4, R24 ;  /* 0x0000000400107825 */ /* 0x041fe400078e0218 */
[----:B------:R-:W2:Y:S02]  /*0610*/  LDG.E R24, desc[UR6][R24.64] ;  /* 0x0000000618187981 */ /* 0x000ea4000c1e1900 */
[C---:B------:R-:W-:Y:S02]  /*0620*/  IMAD.WIDE R6, R0.reuse, 0x4, R16 ;  /* 0x0000000400067825 */ /* 0x040fe400078e0210 */
[----:B------:R-:W3:Y:S02]  /*0630*/  LDG.E R16, desc[UR6][R16.64] ;  /* 0x0000000610107981 */ /* 0x000ee4000c1e1900 */
[C---:B------:R-:W-:Y:S02]  /*0640*/  IMAD.WIDE R8, R0.reuse, 0x4, R6 ;  /* 0x0000000400087825 */ /* 0x040fe400078e0206 */
[----:B------:R-:W4:Y:S02]  /*0650*/  LDG.E R6, desc[UR6][R6.64] ;  /* 0x0000000606067981 */ /* 0x000f24000c1e1900 */
[----:B------:R-:W-:-:S02]  /*0660*/  IMAD.WIDE R10, R0, 0x4, R8 ;  /* 0x00000004000a7825 */ /* 0x000fc400078e0208 */
[----:B------:R-:W5:Y:S02]  /*0670*/  LDG.E R8, desc[UR6][R8.64] ;  /* 0x0000000608087981 */ /* 0x000f64000c1e1900 */
[C---:B------:R-:W-:Y:S02]  /*0680*/  IMAD.WIDE R12, R0.reuse, 0x4, R10 ;  /* 0x00000004000c7825 */ /* 0x040fe400078e020a */
[----:B------:R-:W5:Y:S02]  /*0690*/  LDG.E R10, desc[UR6][R10.64] ;  /* 0x000000060a0a7981 */ /* 0x000f64000c1e1900 */
[C---:B------:R-:W-:Y:S02]  /*06a0*/  IMAD.WIDE R14, R0.reuse, 0x4, R12 ;  /* 0x00000004000e7825 */ /* 0x040fe400078e020c */
[----:B------:R-:W5:Y:S02]  /*06b0*/  LDG.E R12, desc[UR6][R12.64] ;  /* 0x000000060c0c7981 */ /* 0x000f64000c1e1900 */
[----:B------:R-:W-:-:S02]  /*06c0*/  IMAD.WIDE R26, R0, 0x4, R14 ;  /* 0x00000004001a7825 */ /* 0x000fc400078e020e */
[----:B------:R-:W5:Y:S04]  /*06d0*/  LDG.E R14, desc[UR6][R14.64] ;  /* 0x000000060e0e7981 */ /* 0x000f68000c1e1900 */
[----:B------:R-:W5:Y:S01]  /*06e0*/  LDG.E R26, desc[UR6][R26.64] ;  /* 0x000000061a1a7981 */ /* 0x000f62000c1e1900 */
[C---:B------:R-:W-:Y:S01]  /*06f0*/  IMAD R3, R4.reuse, 0x4, R1 ;  /* 0x0000000404037824 */ /* 0x040fe200078e0201 */
[----:B------:R-:W-:-:S04]  /*0700*/  IADD3 R4, PT, PT, R4, 0x8, RZ ;  /* 0x0000000804047810 */ /* 0x000fc80007ffe0ff */
[----:B--2---:R1:W-:Y:S04]  /*0710*/  STL [R3], R24 ;  /* 0x0000001803007387 */ /* 0x0043e80000100800 */
[----:B---3--:R1:W-:Y:S04]  /*0720*/  STL [R3+0x4], R16 ;  /* 0x0000041003007387 */ /* 0x0083e80000100800 */
[----:B----4-:R1:W-:Y:S04]  /*0730*/  STL [R3+0x8], R6 ;  /* 0x0000080603007387 */ /* 0x0103e80000100800 */
[----:B-----5:R1:W-:Y:S04]  /*0740*/  STL [R3+0xc], R8 ;  /* 0x00000c0803007387 */ /* 0x0203e80000100800 */
[----:B------:R1:W-:Y:S04]  /*0750*/  STL [R3+0x10], R10 ;  /* 0x0000100a03007387 */ /* 0x0003e80000100800 */
[----:B------:R1:W-:Y:S04]  /*0760*/  STL [R3+0x14], R12 ;  /* 0x0000140c03007387 */ /* 0x0003e80000100800 */
[----:B------:R1:W-:Y:S04]  /*0770*/  STL [R3+0x18], R14 ;  /* 0x0000180e03007387 */ /* 0x0003e80000100800 */
[----:B------:R1:W-:Y:S02]  /*0780*/  STL [R3+0x1c], R26 ;  /* 0x00001c1a03007387 */ /* 0x0003e40000100800 */
.L_x_73:
[----:B------:R-:W-:Y:S05]  /*0790*/  @!P1 BRA `(.L_x_72) ;  /* 0x0000000000809947 */ /* 0x000fea0003800000 */
[----:B------:R-:W-:Y:S02]  /*07a0*/  ISETP.GE.U32.AND P0, PT, R5, 0x4, PT ;  /* 0x000000040500780c */ /* 0x000fe40003f06070 */
[----:B01----:R-:W-:-:S04]  /*07b0*/  LOP3.LUT R14, R2, 0x3, RZ, 0xc0, !PT ;  /* 0x00000003020e7812 */ /* 0x003fc800078ec0ff */
[----:B------:R-:W-:-:S07]  /*07c0*/  ISETP.NE.AND P1, PT, R14, RZ, PT ;  /* 0x000000ff0e00720c */ /* 0x000fce0003f25270 */
[----:B------:R-:W-:Y:S06]  /*07d0*/  @!P0 BRA `(.L_x_74) ;  /* 0x0000000000408947 */ /* 0x000fec0003800000 */
[----:B------:R-:W0:Y:S01]  /*07e0*/  LDC.64 R6, c[0x0][0x380] ;  /* 0x0000e000ff067b82 */ /* 0x000e220000000a00 */
[----:B------:R-:W-:-:S04]  /*07f0*/  IMAD R13, R4, R0, R23 ;  /* 0x00000000040d7224 */ /* 0x000fc800078e0217 */
[----:B0-----:R-:W-:-:S04]  /*0800*/  IMAD.WIDE R12, R13, 0x4, R6 ;  /* 0x000000040d0c7825 */ /* 0x001fc800078e0206 */
[C---:B------:R-:W-:Y:S02]  /*0810*/  IMAD.WIDE R10, R0.reuse, 0x4, R12 ;  /* 0x00000004000a7825 */ /* 0x040fe400078e020c */
[----:B------:R-:W2:Y:S02]  /*0820*/  LDG.E R12, desc[UR6][R12.64] ;  /* 0x000000060c0c7981 */ /* 0x000ea4000c1e1900 */
[C---:B------:R-:W-:Y:S02]  /*0830*/  IMAD.WIDE R6, R0.reuse, 0x4, R10 ;  /* 0x0000000400067825 */ /* 0x040fe400078e020a */
[----:B------:R-:W3:Y:S02]  /*0840*/  LDG.E R10, desc[UR6][R10.64] ;  /* 0x000000060a0a7981 */ /* 0x000ee4000c1e1900 */
[----:B------:R-:W-:Y:S02]  /*0850*/  IMAD.WIDE R8, R0, 0x4, R6 ;  /* 0x0000000400087825 */ /* 0x000fe400078e0206 */
[----:B------:R-:W4:Y:S04]  /*0860*/  LDG.E R6, desc[UR6][R6.64] ;  /* 0x0000000606067981 */ /* 0x000f28000c1e1900 */
[----:B------:R-:W5:Y:S01]  /*0870*/  LDG.E R8, desc[UR6][R8.64] ;  /* 0x0000000608087981 */ /* 0x000f62000c1e1900 */
[C---:B------:R-:W-:Y:S01]  /*0880*/  LEA R3, R4.reuse, R1, 0x2 ;  /* 0x0000000104037211 */ /* 0x040fe200078e10ff */
[----:B------:R-:W-:-:S04]  /*0890*/  VIADD R4, R4, 0x4 ;  /* 0x0000000404047836 */ /* 0x000fc80000000000 */
[----:B--2---:R0:W-:Y:S04]  /*08a0*/  STL [R3], R12 ;  /* 0x0000000c03007387 */ /* 0x0041e80000100800 */
[----:B---3--:R0:W-:Y:S04]  /*08b0*/  STL [R3+0x4], R10 ;  /* 0x0000040a03007387 */ /* 0x0081e80000100800 */
[----:B----4-:R0:W-:Y:S04]  /*08c0*/  STL [R3+0x8], R6 ;  /* 0x0000080603007387 */ /* 0x0101e80000100800 */
[----:B-----5:R0:W-:Y:S02]  /*08d0*/  STL [R3+0xc], R8 ;  /* 0x00000c0803007387 */ /* 0x0201e40000100800 */
.L_x_74:
[----:B------:R-:W-:Y:S05]  /*08e0*/  @!P1 BRA `(.L_x_72) ;  /* 0x00000000002c9947 */ /* 0x000fea0003800000 */
[----:B0-----:R-:W0:Y:S01]  /*08f0*/  LDC.64 R6, c[0x0][0x380] ;  /* 0x0000e000ff067b82 */ /* 0x001e220000000a00 */
[----:B------:R-:W-:-:S05]  /*0900*/  UMOV UR4, URZ ;  /* 0x000000ff00047c82 */ /* 0x000fca0008000000 */
.L_x_75:
[----:B------:R-:W-:-:S04]  /*0910*/  IMAD R9, R4, R0, R23 ;  /* 0x0000000004097224 */ /* 0x000fc800078e0217 */
[----:B0-2---:R-:W-:-:S06]  /*0920*/  IMAD.WIDE R8, R9, 0x4, R6 ;  /* 0x0000000409087825 */ /* 0x005fcc00078e0206 */
[----:B------:R-:W2:Y:S01]  /*0930*/  LDG.E R8, desc[UR6][R8.64] ;  /* 0x0000000608087981 */ /* 0x000ea2000c1e1900 */
[C---:B------:R-:W-:Y:S01]  /*0940*/  LEA R3, R4.reuse, R1, 0x2 ;  /* 0x0000000104037211 */ /* 0x040fe200078e10ff */
[----:B------:R-:W-:Y:S01]  /*0950*/  UIADD3 UR4, UPT, UPT, UR4, 0x1, URZ ;  /* 0x0000000104047890 */ /* 0x000fe2000fffe0ff */
[----:B------:R-:W-:-:S05]  /*0960*/  IADD3 R4, PT, PT, R4, 0x1, RZ ;  /* 0x0000000104047810 */ /* 0x000fca0007ffe0ff */
[----:B------:R-:W-:Y:S01]  /*0970*/  ISETP.NE.AND P0, PT, R14, UR4, PT ;  /* 0x000000040e007c0c */ /* 0x000fe2000bf05270 */
[----:B--2---:R2:W-:-:S12]  /*0980*/  STL [R3], R8 ;  /* 0x0000000803007387 */ /* 0x0045d80000100800 */
[----:B------:R-:W-:Y:S05]  /*0990*/  @P0 BRA `(.L_x_75) ;  /* 0xfffffffc00dc0947 */ /* 0x000fea000383ffff */
.L_x_72:
[----:B------:R-:W3:Y:S02]  /*09a0*/  LDCU UR4, c[0x0][0x3e0] ;  /* 0x00007c00ff0477ac */ /* 0x000ee40008000800 */
[----:B---3--:R-:W-:-:S09]  /*09b0*/  UISETP.GE.AND UP0, UPT, UR4, 0x1, UPT ;  /* 0x000000010400788c */ /* 0x008fd2000bf06270 */
[----:B------:R-:W-:Y:S05]  /*09c0*/  BRA.U !UP0, `(.L_x_76) ;  /* 0x0000000d087c7547 */ /* 0x000fea000b800000 */
[C---:B------:R-:W-:Y:S01]  /*09d0*/  LOP3.LUT R0, R2.reuse, 0x7ffffffc, RZ, 0xc0, !PT ;  /* 0x7ffffffc02007812 */ /* 0x040fe200078ec0ff */
[----:B------:R-:W-:Y:S01]  /*09e0*/  HFMA2 R4, -RZ, RZ, 0, 0 ;  /* 0x00000000ff047431 */ /* 0x000fe200000001ff */
[----:B------:R-:W-:Y:S01]  /*09f0*/  LOP3.LUT R2, R2, 0x3, RZ, 0xc0, !PT ;  /* 0x0000000302027812 */ /* 0x000fe200078ec0ff */
[----:B012---:R-:W-:Y:S01]  /*0a00*/  VIADD R3, R1, 0x8 ;  /* 0x0000000801037836 */ /* 0x007fe20000000000 */
[----:B------:R-:W-:-:S07]  /*0a10*/  IADD3 R5, PT, PT, -R0, RZ, RZ ;  /* 0x000000ff00057210 */ /* 0x000fce0007ffe1ff */
.L_x_86:
[C---:B------:R-:W-:Y:S02]  /*0a20*/  ISETP.NE.AND P0, PT, R4.reuse, 0x1, PT ;  /* 0x000000010400780c */ /* 0x040fe40003f05270 */
[----:B------:R-:W-:Y:S02]  /*0a30*/  ISETP.NE.AND P1, PT, R4, 0x2, PT ;  /* 0x000000020400780c */ /* 0x000fe40003f25270 */
[----:B-1----:R-:W-:Y:S02]  /*0a40*/  FSEL R6, RZ, 6, P0 ;  /* 0x40c00000ff067808 */ /* 0x002fe40000000000 */
[----:B------:R-:W-:Y:S02]  /*0a50*/  FSEL R8, RZ, 6.9282031059265136719, P1 ;  /* 0x40ddb3d7ff087808 */ /* 0x000fe40000800000 */
[----:B------:R-:W-:Y:S01]  /*0a60*/  FSEL R7, R6, 3.4641015529632568359, P1 ;  /* 0x405db3d706077808 */ /* 0x000fe20000800000 */
[----:B------:R-:W-:Y:S02]  /*0a70*/  IMAD.MOV.U32 R6, RZ, RZ, RZ ;  /* 0x000000ffff067224 */ /* 0x000fe400078e00ff */
[----:B------:R-:W-:-:S02]  /*0a80*/  FMUL R9, R20, R8 ;  /* 0x0000000814097220 */ /* 0x000fc40000400000 */
[-C--:B------:R-:W-:Y:S02]  /*0a90*/  FMUL R10, R19, R7.reuse ;  /* 0x00000007130a7220 */ /* 0x080fe40000400000 */
[----:B------:R-:W-:Y:S01]  /*0aa0*/  FFMA R7, R18, R7, -R9 ;  /* 0x0000000712077223 */ /* 0x000fe20000000809 */
[----:B------:R-:W-:Y:S01]  /*0ab0*/  MOV R9, RZ ;  /* 0x000000ff00097202 */ /* 0x000fe20000000f00 */
[----:B0-----:R-:W-:-:S07]  /*0ac0*/  FFMA R8, R21, R8, -R10 ;  /* 0x0000000815087223 */ /* 0x001fce000000080a */
.L_x_85:
[----:B0-----:R-:W0:Y:S08]  /*0ad0*/  LDC.64 R12, c[0x0][0x390] ;  /* 0x0000e400ff0c7b82 */ /* 0x001e300000000a00 */
[----:B------:R-:W1:Y:S01]  /*0ae0*/  LDC.64 R10, c[0x0][0x398] ;  /* 0x0000e600ff0a7b82 */ /* 0x000e620000000a00 */
[----:B------:R-:W-:Y:S02]  /*0af0*/  HFMA2 R17, -RZ, RZ, 2.021484375, -0.40478515625 ;  /* 0x400bb67aff117431 */ /* 0x000fe400000001ff */
[----:B------:R-:W-:Y:S01]  /*0b00*/  IMAD.MOV.U32 R16, RZ, RZ, -0x17a7b357 ;  /* 0xe8584ca9ff107424 */ /* 0x000fe200078e00ff */
[----:B------:R-:W-:Y:S01]  /*0b10*/  UMOV UR4, 0x14092106 ;  /* 0x1409210600047882 */ /* 0x000fe20000000000 */
[----:B------:R-:W-:Y:S01]  /*0b20*/  UMOV UR5, 0x4033988e ;  /* 0x4033988e00057882 */ /* 0x000fe20000000000 */
[----:B------:R-:W2:Y:S01]  /*0b30*/  LDCU UR10, c[0x0][0x3e4] ;  /* 0x00007c80ff0a77ac */ /* 0x000ea20008000800 */
[----:B0-----:R-:W-:-:S05]  /*0b40*/  IMAD.WIDE.U32 R28, R6, 0x4, R12 ;  /* 0x00000004061c7825 */ /* 0x001fca00078e000c */
[----:B------:R-:W3:Y:S01]  /*0b50*/  LDG.E R14, desc[UR6][R28.64] ;  /* 0x000000061c0e7981 */ /* 0x000ee2000c1e1900 */
[----:B-1----:R-:W-:-:S06]  /*0b60*/  IMAD.WIDE.U32 R10, R6, 0x4, R10 ;  /* 0x00000004060a7825 */ /* 0x002fcc00078e000a */
[----:B------:R-:W4:Y:S01]  /*0b70*/  LDG.E R11, desc[UR6][R10.64] ;  /* 0x000000060a0b7981 */ /* 0x000f22000c1e1900 */
[----:B------:R-:W-:Y:S01]  /*0b80*/  MOV R12, 0x140920f6 ;  /* 0x140920f6000c7802 */ /* 0x000fe20000000f00 */
[----:B------:R-:W-:Y:S01]  /*0b90*/  IMAD.MOV.U32 R13, RZ, RZ, 0x4003988e ;  /* 0x4003988eff0d7424 */ /* 0x000fe200078e00ff */
[----:B------:R-:W-:Y:S01]  /*0ba0*/  MOV R26, 0xfffffffb ;  /* 0xfffffffb001a7802 */ /* 0x000fe20000000f00 */
[----:B------:R-:W-:Y:S01]  /*0bb0*/  UMOV UR8, 0xffffffff ;  /* 0xffffffff00087882 */ /* 0x000fe20000000000 */
[----:B------:R-:W-:Y:S01]  /*0bc0*/  MOV R27, 0x3fffffff ;  /* 0x3fffffff001b7802 */ /* 0x000fe20000000f00 */
[----:B------:R-:W-:Y:S01]  /*0bd0*/  UMOV UR9, 0x4017ffff ;  /* 0x4017ffff00097882 */ /* 0x000fe20000000000 */
[----:B--2---:R-:W-:Y:S01]  /*0be0*/  UISETP.GE.U32.AND UP0, UPT, UR10, 0x4, UPT ;  /* 0x000000040a00788c */ /* 0x004fe2000bf06070 */
[----:B---3--:R-:W0:Y:S08]  /*0bf0*/  F2F.F64.F32 R14, R14 ;  /* 0x0000000e000e7310 */ /* 0x008e300000201800 */
[----:B----4-:R-:W1:Y:S01]  /*0c00*/  F2F.F64.F32 R24, R11 ;  /* 0x0000000b00187310 */ /* 0x010e620000201800 */
[C---:B0-----:R-:W-:Y:S01]  /*0c10*/  DFMA R12, R14.reuse, -UR4, R12 ;  /* 0x800000040e0c7c2b */ /* 0x041fe2000800000c */
[----:B------:R-:W-:Y:S01]  /*0c20*/  UMOV UR4, 0xe8584ca0 ;  /* 0xe8584ca000047882 */ /* 0x000fe20000000000 */
[----:B------:R-:W-:Y:S01]  /*0c30*/  UMOV UR5, 0x400bb67a ;  /* 0x400bb67a00057882 */ /* 0x000fe20000000000 */
[C---:B------:R-:W-:Y:S01]  /*0c40*/  DFMA R26, R14.reuse, UR8, -R26 ;  /* 0x000000080e1a7c2b */ /* 0x040fe2000800081a */
[----:B------:R-:W-:Y:S01]  /*0c50*/  UMOV UR8, 0xe8584cae ;  /* 0xe8584cae00087882 */ /* 0x000fe20000000000 */
[----:B------:R-:W-:Y:S01]  /*0c60*/  DFMA R16, R14, UR4, -R16 ;  /* 0x000000040e107c2b */ /* 0x000fe20008000810 */
[----:B------:R-:W-:Y:S01]  /*0c70*/  UMOV UR4, 0xf0145ee8 ;  /* 0xf0145ee800047882 */ /* 0x000fe20000000000 */
[----:B------:R-:W-:Y:S01]  /*0c80*/  UMOV UR5, 0x3d128fc1 ;  /* 0x3d128fc100057882 */ /* 0x000fe20000000000 */
[----:B------:R-:W-:Y:S01]  /*0c90*/  UMOV UR9, 0x401bb67a ;  /* 0x401bb67a00097882 */ /* 0x000fe20000000000 */
[C---:B-1----:R-:W-:Y:S01]  /*0ca0*/  DFMA R12, R24.reuse, UR4, R12 ;  /* 0x00000004180c7c2b */ /* 0x042fe2000800000c */
[----:B------:R0:W1:Y:S01]  /*0cb0*/  F2F.F32.F64 R10, R26 ;  /* 0x0000001a000a7310 */ /* 0x0000620000301000 */
[----:B------:R-:W-:Y:S01]  /*0cc0*/  UMOV UR4, 0x990b6947 ;  /* 0x990b694700047882 */ /* 0x000fe20000000000 */
[----:B------:R-:W-:Y:S01]  /*0cd0*/  UMOV UR5, 0x40387eb1 ;  /* 0x40387eb100057882 */ /* 0x000fe20000000000 */
[----:B------:R-:W-:-:S02]  /*0ce0*/  DFMA R24, R24, UR8, R16 ;  /* 0x0000000818187c2b */ /* 0x000fc40008000010 */
[----:B------:R-:W-:-:S04]  /*0cf0*/  DMUL R16, R14, UR4 ;  /* 0x000000040e107c28 */ /* 0x000fc80008000000 */
[----:B------:R0:W2:Y:S04]  /*0d00*/  F2F.F32.F64 R11, R24 ;  /* 0x00000018000b7310 */ /* 0x0000a80000301000 */
[----:B------:R-:W-:Y:S01]  /*0d10*/  DFMA R12, R14, R16, R12 ;  /* 0x000000100e0c722b */ /* 0x000fe2000000000c */
[----:B------:R-:W-:Y:S01]  /*0d20*/  MOV R14, RZ ;  /* 0x000000ff000e7202 */ /* 0x000fe20000000f00 */
[----:B------:R-:W-:Y:S01]  /*0d30*/  IMAD.MOV.U32 R17, RZ, RZ, RZ ;  /* 0x000000ffff117224 */ /* 0x000fe200078e00ff */
[----:B-1----:R-:W-:Y:S08]  /*0d40*/  BRA.U !UP0, `(.L_x_77) ;  /* 0x0000000508dc7547 */ /* 0x002ff0000b800000 */
[----:B------:R-:W-:Y:S01]  /*0d50*/  IADD3 R15, PT, PT, -R0, RZ, RZ ;  /* 0x000000ff000f7210 */ /* 0x000fe20007ffe1ff */
[----:B------:R1:W3:Y:S01]  /*0d60*/  F2F.F32.F64 R22, R12 ;  /* 0x0000000c00167310 */ /* 0x0002e20000301000 */
[----:B------:R-:W-:Y:S01]  /*0d70*/  UMOV UR4, URZ ;  /* 0x000000ff00047c82 */ /* 0x000fe20008000000 */
[----:B------:R-:W-:Y:S01]  /*0d80*/  MOV R17, RZ ;  /* 0x000000ff00117202 */ /* 0x000fe20000000f00 */
[----:B0-----:R-:W-:Y:S01]  /*0d90*/  IMAD.MOV.U32 R24, RZ, RZ, R3 ;  /* 0x000000ffff187224 */ /* 0x001fe200078e0003 */
[----:B------:R-:W-:Y:S02]  /*0da0*/  ISETP.GE.AND P0, PT, R15, RZ, PT ;  /* 0x000000ff0f00720c */ /* 0x000fe40003f06270 */
[----:B------:R-:W-:-:S11]  /*0db0*/  MOV R25, R5 ;  /* 0x0000000500197202 */ /* 0x000fd60000000f00 */
[----:B-1-3--:R-:W-:Y:S05]  /*0dc0*/  @P0 BRA `(.L_x_78) ;  /* 0x0000000400740947 */ /* 0x00afea0003800000 */
[----:B------:R-:W-:Y:S02]  /*0dd0*/  IADD3 R12, PT, PT, -R25, RZ, RZ ;  /* 0x000000ff190c7210 */ /* 0x000fe40007ffe1ff */
[----:B------:R-:W-:Y:S02]  /*0de0*/  PLOP3.LUT P0, PT, PT, PT, PT, 0x80, 0x8 ;  /* 0x000000000008781c */ /* 0x000fe40003f0f070 */
[----:B------:R-:W-:-:S13]  /*0df0*/  ISETP.GT.AND P1, PT, R12, 0xc, PT ;  /* 0x0000000c0c00780c */ /* 0x000fda0003f24270 */
[----:B------:R-:W-:Y:S05]  /*0e00*/  @!P1 BRA `(.L_x_79) ;  /* 0x0000000000dc9947 */ /* 0x000fea0003800000 */
[----:B------:R-:W-:-:S13]  /*0e10*/  PLOP3.LUT P0, PT, PT, PT, PT, 0x8, 0x80 ;  /* 0x000000000080781c */ /* 0x000fda0003f0e170 */
.L_x_80:
[----:B------:R-:W3:Y:S04]  /*0e20*/  LDL.64 R14, [R24+-0x8] ;  /* 0xfffff800180e7983 */ /* 0x000ee80000100a00 */
[----:B------:R-:W4:Y:S01]  /*0e30*/  LDL.64 R12, [R24] ;  /* 0x00000000180c7983 */ /* 0x000f220000100a00 */
[----:B------:R-:W-:Y:S01]  /*0e40*/  IMAD.MOV.U32 R26, RZ, RZ, 0x3f800000 ;  /* 0x3f800000ff1a7424 */ /* 0x000fe200078e00ff */
[----:B------:R-:W-:-:S04]  /*0e50*/  ISETP.NE.AND P1, PT, RZ, UR4, PT ;  /* 0x00000004ff007c0c */ /* 0x000fc8000bf25270 */
[----:B------:R-:W-:-:S05]  /*0e60*/  FSEL R16, -R26, 1.4142135381698608398, P1 ;  /* 0x3fb504f31a107808 */ /* 0x000fca0000800100 */
[----:B---3--:R-:W-:Y:S01]  /*0e70*/  FFMA R14, R14, R16, R17 ;  /* 0x000000100e0e7223 */ /* 0x008fe20000000011 */
[----:B------:R-:W-:-:S05]  /*0e80*/  FSEL R16, R10, -1, !P1 ;  /* 0xbf8000000a107808 */ /* 0x000fca0004800000 */
[----:B------:R-:W-:Y:S01]  /*0e90*/  FFMA R15, R15, R16, R14 ;  /* 0x000000100f0f7223 */ /* 0x000fe2000000000e */
[----:B--2---:R-:W-:-:S05]  /*0ea0*/  FSEL R14, R11, -1, !P1 ;  /* 0xbf8000000b0e7808 */ /* 0x004fca0004800000 */
[----:B----4-:R-:W-:Y:S02]  /*0eb0*/  FFMA R12, R12, R14, R15 ;  /* 0x0000000e0c0c7223 */ /* 0x010fe4000000000f */
[----:B------:R-:W2:Y:S01]  /*0ec0*/  LDL.64 R14, [R24+0x8] ;  /* 0x00000800180e7983 */ /* 0x000ea20000100a00 */
[----:B------:R-:W-:-:S05]  /*0ed0*/  FSEL R16, R22, -1, !P1 ;  /* 0xbf80000016107808 */ /* 0x000fca0004800000 */
[----:B------:R-:W-:Y:S02]  /*0ee0*/  FFMA R27, R13, R16, R12 ;  /* 0x000000100d1b7223 */ /* 0x000fe4000000000c */
[----:B------:R-:W3:Y:S04]  /*0ef0*/  LDL.64 R16, [R24+0x10] ;  /* 0x0000100018107983 */ /* 0x000ee80000100a00 */
[----:B------:R-:W4:Y:S01]  /*0f00*/  LDL.64 R12, [R24+0x18] ;  /* 0x00001800180c7983 */ /* 0x000f220000100a00 */
[----:B------:R-:W-:-:S06]  /*0f10*/  UIADD3 UR5, UPT, UPT, UR4, 0x4, URZ ;  /* 0x0000000404057890 */ /* 0x000fcc000fffe0ff */
[----:B------:R-:W-:Y:S01]  /*0f20*/  ISETP.NE.AND P1, PT, RZ, UR5, PT ;  /* 0x00000005ff007c0c */ /* 0x000fe2000bf25270 */
[----:B------:R-:W-:-:S03]  /*0f30*/  UIADD3 UR5, UPT, UPT, UR4, 0x8, URZ ;  /* 0x0000000804057890 */ /* 0x000fc6000fffe0ff */
[----:B------:R-:W-:-:S05]  /*0f40*/  FSEL R28, -R26, 1.4142135381698608398, P1 ;  /* 0x3fb504f31a1c7808 */ /* 0x000fca0000800100 */
[----:B--2---:R-:W-:Y:S01]  /*0f50*/  FFMA R14, R14, R28, R27 ;  /* 0x0000001c0e0e7223 */ /* 0x004fe2000000001b */
[----:B------:R-:W-:-:S05]  /*0f60*/  FSEL R27, R10, -1, !P1 ;  /* 0xbf8000000a1b7808 */ /* 0x000fca0004800000 */
[----:B------:R-:W-:Y:S01]  /*0f70*/  FFMA R15, R15, R27, R14 ;  /* 0x0000001b0f0f7223 */ /* 0x000fe2000000000e */
[----:B------:R-:W-:-:S05]  /*0f80*/  FSEL R14, R11, -1, !P1 ;  /* 0xbf8000000b0e7808 */ /* 0x000fca0004800000 */
[----:B---3--:R-:W-:Y:S01]  /*0f90*/  FFMA R14, R16, R14, R15 ;  /* 0x0000000e100e7223 */ /* 0x008fe2000000000f */
[----:B------:R-:W-:Y:S02]  /*0fa0*/  FSEL R15, R22, -1, !P1 ;  /* 0xbf800000160f7808 */ /* 0x000fe40004800000 */
[----:B------:R-:W-:-:S03]  /*0fb0*/  ISETP.NE.AND P1, PT, RZ, UR5, PT ;  /* 0x00000005ff007c0c */ /* 0x000fc6000bf25270 */
[----:B------:R-:W-:Y:S01]  /*0fc0*/  FFMA R15, R17, R15, R14 ;  /* 0x0000000f110f7223 */ /* 0x000fe2000000000e */
[----:B------:R-:W-:-:S05]  /*0fd0*/  FSEL R14, -R26, 1.4142135381698608398, P1 ;  /* 0x3fb504f31a0e7808 */ /* 0x000fca0000800100 */
[----:B----4-:R-:W-:Y:S02]  /*0fe0*/  FFMA R12, R12, R14, R15 ;  /* 0x0000000e0c0c7223 */ /* 0x010fe4000000000f */
[----:B------:R-:W2:Y:S01]  /*0ff0*/  LDL.64 R14, [R24+0x20] ;  /* 0x00002000180e7983 */ /* 0x000ea20000100a00 */
[----:B------:R-:W-:-:S05]  /*1000*/  FSEL R16, R10, -1, !P1 ;  /* 0xbf8000000a107808 */ /* 0x000fca0004800000 */
[----:B------:R-:W-:Y:S02]  /*1010*/  FFMA R27, R13, R16, R12 ;  /* 0x000000100d1b7223 */ /* 0x000fe4000000000c */
[----:B------:R-:W3:Y:S04]  /*1020*/  LDL.64 R12, [R24+0x28] ;  /* 0x00002800180c7983 */ /* 0x000ee80000100a00 */
[----:B------:R0:W4:Y:S01]  /*1030*/  LDL.64 R16, [R24+0x30] ;  /* 0x0000300018107983 */ /* 0x0001220000100a00 */
[----:B------:R-:W-:Y:S01]  /*1040*/  FSEL R28, R11, -1, !P1 ;  /* 0xbf8000000b1c7808 */ /* 0x000fe20004800000 */
[----:B------:R-:W-:Y:S01]  /*1050*/  UIADD3 UR5, UPT, UPT, UR4, 0xc, URZ ;  /* 0x0000000c04057890 */ /* 0x000fe2000fffe0ff */
[----:B------:R-:W-:Y:S01]  /*1060*/  IADD3 R25, PT, PT, R25, 0x10, RZ ;  /* 0x0000001019197810 */ /* 0x000fe20007ffe0ff */
[----:B------:R-:W-:-:S03]  /*1070*/  UIADD3 UR4, UPT, UPT, UR4, 0x10, URZ ;  /* 0x0000001004047890 */ /* 0x000fc6000fffe0ff */
[----:B------:R-:W-:Y:S02]  /*1080*/  ISETP.GE.AND P2, PT, R25, -0xc, PT ;  /* 0xfffffff41900780c */ /* 0x000fe40003f46270 */
[----:B0-----:R-:W-:Y:S01]  /*1090*/  IADD3 R24, PT, PT, R24, 0x40, RZ ;  /* 0x0000004018187810 */ /* 0x001fe20007ffe0ff */
[----:B--2---:R-:W-:Y:S01]  /*10a0*/  FFMA R14, R14, R28, R27 ;  /* 0x0000001c0e0e7223 */ /* 0x004fe2000000001b */
[----:B------:R-:W-:Y:S02]  /*10b0*/  FSEL R27, R22, -1, !P1 ;  /* 0xbf800000161b7808 */ /* 0x000fe40004800000 */
[----:B------:R-:W-:-:S03]  /*10c0*/  ISETP.NE.AND P1, PT, RZ, UR5, PT ;  /* 0x00000005ff007c0c */ /* 0x000fc6000bf25270 */
[----:B------:R-:W-:Y:S01]  /*10d0*/  FFMA R15, R15, R27, R14 ;  /* 0x0000001b0f0f7223 */ /* 0x000fe2000000000e */
[----:B------:R-:W-:Y:S02]  /*10e0*/  FSEL R26, -R26, 1.4142135381698608398, P1 ;  /* 0x3fb504f31a1a7808 */ /* 0x000fe40000800100 */
[----:B------:R-:W-:-:S03]  /*10f0*/  FSEL R14, R10, -1, !P1 ;  /* 0xbf8000000a0e7808 */ /* 0x000fc60004800000 */
[----:B---3--:R-:W-:-:S04]  /*1100*/  FFMA R12, R12, R26, R15 ;  /* 0x0000001a0c0c7223 */ /* 0x008fc8000000000f */
[----:B------:R-:W-:Y:S01]  /*1110*/  FFMA R13, R13, R14, R12 ;  /* 0x0000000e0d0d7223 */ /* 0x000fe2000000000c */
[----:B------:R-:W-:-:S05]  /*1120*/  FSEL R12, R11, -1, !P1 ;  /* 0xbf8000000b0c7808 */ /* 0x000fca0004800000 */
[----:B----4-:R-:W-:Y:S01]  /*1130*/  FFMA R12, R16, R12, R13 ;  /* 0x0000000c100c7223 */ /* 0x010fe2000000000d */
[----:B------:R-:W-:-:S05]  /*1140*/  FSEL R13, R22, -1, !P1 ;  /* 0xbf800000160d7808 */ /* 0x000fca0004800000 */
[----:B------:R-:W-:Y:S01]  /*1150*/  FFMA R17, R17, R13, R12 ;  /* 0x0000000d11117223 */ /* 0x000fe2000000000c */
[----:B------:R-:W-:Y:S06]  /*1160*/  @!P2 BRA `(.L_x_80) ;  /* 0xfffffffc002ca947 */ /* 0x000fec000383ffff */
[----:B------:R-:W-:-:S07]  /*1170*/  IMAD.MOV.U32 R14, RZ, RZ, R0 ;  /* 0x000000ffff0e7224 */ /* 0x000fce00078e0000 */
.L_x_79:
[----:B------:R-:W-:-:S04]  /*1180*/  IADD3 R12, PT, PT, -R25, RZ, RZ ;  /* 0x000000ff190c7210 */ /* 0x000fc80007ffe1ff */
[----:B------:R-:W-:-:S13]  /*1190*/  ISETP.GT.AND P1, PT, R12, 0x4, PT ;  /* 0x000000040c00780c */ /* 0x000fda0003f24270 */
[----:B------:R-:W-:Y:S05]  /*11a0*/  @!P1 BRA `(.L_x_81) ;  /* 0x0000000000749947 */ /* 0x000fea0003800000 */
[----:B------:R-:W3:Y:S01]  /*11b0*/  LDL.64 R14, [R24+-0x8] ;  /* 0xfffff800180e7983 */ /* 0x000ee20000100a00 */
[----:B------:R-:W-:Y:S01]  /*11c0*/  HFMA2 R26, -RZ, RZ, 1.875, 0 ;  /* 0x3f800000ff1a7431 */ /* 0x000fe200000001ff */
[----:B------:R-:W-:-:S04]  /*11d0*/  ISETP.NE.AND P0, PT, RZ, UR4, PT ;  /* 0x00000004ff007c0c */ /* 0x000fc8000bf05270 */
[----:B------:R-:W-:Y:S02]  /*11e0*/  FSEL R12, -R26, 1.4142135381698608398, P0 ;  /* 0x3fb504f31a0c7808 */ /* 0x000fe40000000100 */
[----:B------:R-:W-:-:S03]  /*11f0*/  FSEL R16, R10, -1, !P0 ;  /* 0xbf8000000a107808 */ /* 0x000fc60004000000 */
[----:B---3--:R-:W-:Y:S02]  /*1200*/  FFMA R14, R14, R12, R17 ;  /* 0x0000000c0e0e7223 */ /* 0x008fe40000000011 */
[----:B------:R-:W3:Y:S02]  /*1210*/  LDL.64 R12, [R24] ;  /* 0x00000000180c7983 */ /* 0x000ee40000100a00 */
[----:B------:R-:W-:Y:S02]  /*1220*/  FFMA R27, R15, R16, R14 ;  /* 0x000000100f1b7223 */ /* 0x000fe4000000000e */
[----:B------:R-:W4:Y:S04]  /*1230*/  LDL.64 R14, [R24+0x8] ;  /* 0x00000800180e7983 */ /* 0x000f280000100a00 */
[----:B------:R0:W5:Y:S01]  /*1240*/  LDL.64 R16, [R24+0x10] ;  /* 0x0000100018107983 */ /* 0x0001620000100a00 */
[----:B--2---:R-:W-:Y:S01]  /*1250*/  FSEL R28, R11, -1, !P0 ;  /* 0xbf8000000b1c7808 */ /* 0x004fe20004000000 */
[----:B------:R-:W-:Y:S01]  /*1260*/  UIADD3 UR5, UPT, UPT, UR4, 0x4, URZ ;  /* 0x0000000404057890 */ /* 0x000fe2000fffe0ff */
[----:B------:R-:W-:Y:S01]  /*1270*/  VIADD R25, R25, 0x8 ;  /* 0x0000000819197836 */ /* 0x000fe20000000000 */
[----:B------:R-:W-:Y:S01]  /*1280*/  UIADD3 UR4, UPT, UPT, UR4, 0x8, URZ ;  /* 0x0000000804047890 */ /* 0x000fe2000fffe0ff */
[----:B0-----:R-:W-:Y:S01]  /*1290*/  IADD3 R24, PT, PT, R24, 0x20, RZ ;  /* 0x0000002018187810 */ /* 0x001fe20007ffe0ff */
[----:B---3--:R-:W-:Y:S01]  /*12a0*/  FFMA R12, R12, R28, R27 ;  /* 0x0000001c0c0c7223 */ /* 0x008fe2000000001b */
[----:B------:R-:W-:-:S02]  /*12b0*/  FSEL R27, R22, -1, !P0 ;  /* 0xbf800000161b7808 */ /* 0x000fc40004000000 */
[----:B------:R-:W-:-:S03]  /*12c0*/  ISETP.NE.AND P0, PT, RZ, UR5, PT ;  /* 0x00000005ff007c0c */ /* 0x000fc6000bf05270 */
[----:B------:R-:W-:Y:S01]  /*12d0*/  FFMA R13, R13, R27, R12 ;  /* 0x0000001b0d0d7223 */ /* 0x000fe2000000000c */
[----:B------:R-:W-:Y:S02]  /*12e0*/  FSEL R26, -R26, 1.4142135381698608398, P0 ;  /* 0x3fb504f31a1a7808 */ /* 0x000fe40000000100 */
[----:B------:R-:W-:-:S03]  /*12f0*/  FSEL R12, R10, -1, !P0 ;  /* 0xbf8000000a0c7808 */ /* 0x000fc60004000000 */
[----:B----4-:R-:W-:Y:S01]  /*1300*/  FFMA R14, R14, R26, R13 ;  /* 0x0000001a0e0e7223 */ /* 0x010fe2000000000d */
[----:B------:R-:W-:-:S03]  /*1310*/  FSEL R13, R22, -1, !P0 ;  /* 0xbf800000160d7808 */ /* 0x000fc60004000000 */
[----:B------:R-:W-:Y:S01]  /*1320*/  FFMA R15, R15, R12, R14 ;  /* 0x0000000c0f0f7223 */ /* 0x000fe2000000000e */
[----:B------:R-:W-:Y:S02]  /*1330*/  FSEL R12, R11, -1, !P0 ;  /* 0xbf8000000b0c7808 */ /* 0x000fe40004000000 */
[----:B------:R-:W-:Y:S02]  /*1340*/  PLOP3.LUT P0, PT, PT, PT, PT, 0x8, 0x80 ;  /* 0x000000000080781c */ /* 0x000fe40003f0e170 */
[----:B------:R-:W-:Y:S01]  /*1350*/  MOV R14, R0 ;  /* 0x00000000000e7202 */ /* 0x000fe20000000f00 */
[----:B-----5:R-:W-:-:S04]  /*1360*/  FFMA R12, R16, R12, R15 ;  /* 0x0000000c100c7223 */ /* 0x020fc8000000000f */
[----:B------:R-:W-:-:S07]  /*1370*/  FFMA R17, R17, R13, R12 ;  /* 0x0000000d11117223 */ /* 0x000fce000000000c */
.L_x_81:
[----:B------:R-:W-:-:S13]  /*1380*/  ISETP.NE.OR P0, PT, R25, RZ, P0 ;  /* 0x000000ff1900720c */ /* 0x000fda0000705670 */
[----:B------:R-:W-:Y:S05]  /*1390*/  @!P0 BRA `(.L_x_77) ;  /* 0x0000000000488947 */ /* 0x000fea0003800000 */
.L_x_78:
[----:B------:R-:W3:Y:S04]  /*13a0*/  LDL.64 R12, [R24+-0x8] ;  /* 0xfffff800180c7983 */ /* 0x000ee80000100a00 */
[----:B------:R0:W4:Y:S01]  /*13b0*/  LDL.64 R14, [R24] ;  /* 0x00000000180e7983 */ /* 0x0001220000100a00 */
[----:B------:R-:W-:Y:S01]  /*13c0*/  IMAD.MOV.U32 R16, RZ, RZ, 0x3f800000 ;  /* 0x3f800000ff107424 */ /* 0x000fe200078e00ff */
[----:B------:R-:W-:Y:S01]  /*13d0*/  ISETP.NE.AND P1, PT, RZ, UR4, PT ;  /* 0x00000004ff007c0c */ /* 0x000fe2000bf25270 */
[----:B------:R-:W-:Y:S01]  /*13e0*/  UIADD3 UR4, UPT, UPT, UR4, 0x4, URZ ;  /* 0x0000000404047890 */ /* 0x000fe2000fffe0ff */
[----:B------:R-:W-:Y:S02]  /*13f0*/  IADD3 R25, PT, PT, R25, 0x4, RZ ;  /* 0x0000000419197810 */ /* 0x000fe40007ffe0ff */
[----:B------:R-:W-:-:S02]  /*1400*/  FSEL R16, -R16, 1.4142135381698608398, P1 ;  /* 0x3fb504f310107808 */ /* 0x000fc40000800100 */
[----:B------:R-:W-:Y:S02]  /*1410*/  ISETP.NE.AND P0, PT, R25, RZ, PT ;  /* 0x000000ff1900720c */ /* 0x000fe40003f05270 */
[----:B0-----:R-:W-:Y:S01]  /*1420*/  IADD3 R24, PT, PT, R24, 0x10, RZ ;  /* 0x0000001018187810 */ /* 0x001fe20007ffe0ff */
[----:B---3--:R-:W-:Y:S01]  /*1430*/  FFMA R12, R12, R16, R17 ;  /* 0x000000100c0c7223 */ /* 0x008fe20000000011 */
[----:B------:R-:W-:Y:S02]  /*1440*/  FSEL R16, R10, -1, !P1 ;  /* 0xbf8000000a107808 */ /* 0x000fe40004800000 */
[----:B------:R-:W-:-:S03]  /*1450*/  FSEL R17, R22, -1, !P1 ;  /* 0xbf80000016117808 */ /* 0x000fc60004800000 */
[----:B------:R-:W-:Y:S01]  /*1460*/  FFMA R13, R13, R16, R12 ;  /* 0x000000100d0d7223 */ /* 0x000fe2000000000c */
[----:B--2---:R-:W-:-:S05]  /*1470*/  FSEL R12, R11, -1, !P1 ;  /* 0xbf8000000b0c7808 */ /* 0x004fca0004800000 */
[----:B----4-:R-:W-:-:S04]  /*1480*/  FFMA R14, R14, R12, R13 ;  /* 0x0000000c0e0e7223 */ /* 0x010fc8000000000d */
[----:B------:R-:W-:Y:S01]  /*1490*/  FFMA R17, R15, R17, R14 ;  /* 0x000000110f117223 */ /* 0x000fe2000000000e */
[----:B------:R-:W-:Y:S06]  /*14a0*/  @P0 BRA `(.L_x_78) ;  /* 0xfffffffc00bc0947 */ /* 0x000fec000383ffff */
[----:B------:R-:W-:-:S07]  /*14b0*/  IMAD.MOV.U32 R14, RZ, RZ, R0 ;  /* 0x000000ffff0e7224 */ /* 0x000fce00078e0000 */
.L_x_77:
[----:B------:R-:W-:-:S13]  /*14c0*/  ISETP.NE.AND P0, PT, R2, RZ, PT ;  /* 0x000000ff0200720c */ /* 0x000fda0003f05270 */
[----:B------:R-:W-:Y:S05]  /*14d0*/  @!P0 BRA `(.L_x_82) ;  /* 0x00000000006c8947 */ /* 0x000fea0003800000 */
[----:B------:R-:W-:-:S05]  /*14e0*/  LEA R15, R14, R1, 0x2 ;  /* 0x000000010e0f7211 */ /* 0x000fca00078e10ff */
[----:B------:R-:W3:Y:S01]  /*14f0*/  LDL.64 R12, [R15] ;  /* 0x000000000f0c7983 */ /* 0x000ee20000100a00 */
[----:B------:R-:W-:Y:S01]  /*1500*/  HFMA2 R16, -RZ, RZ, 1.875, 0 ;  /* 0x3f800000ff107431 */ /* 0x000fe200000001ff */
[----:B------:R-:W-:Y:S02]  /*1510*/  ISETP.NE.AND P1, PT, R2, 0x1, PT ;  /* 0x000000010200780c */ /* 0x000fe40003f25270 */
[----:B------:R-:W-:-:S04]  /*1520*/  ISETP.NE.AND P0, PT, R14, RZ, PT ;  /* 0x000000ff0e00720c */ /* 0x000fc80003f05270 */
[----:B------:R-:W-:-:S05]  /*1530*/  FSEL R16, -R16, 1.4142135381698608398, P0 ;  /* 0x3fb504f310107808 */ /* 0x000fca0000000100 */
[----:B---3--:R-:W-:Y:S02]  /*1540*/  FFMA R17, R12, R16, R17 ;  /* 0x000000100c117223 */ /* 0x008fe40000000011 */
[----:B------:R-:W-:Y:S05]  /*1550*/  @!P1 BRA `(.L_x_82) ;  /* 0x00000000004c9947 */ /* 0x000fea0003800000 */
[----:B------:R-:W-:Y:S01]  /*1560*/  ISETP.NE.AND P0, PT, R14, -0x1, PT ;  /* 0xffffffff0e00780c */ /* 0x000fe20003f05270 */
[----:B------:R-:W-:Y:S01]  /*1570*/  IMAD.MOV.U32 R12, RZ, RZ, 0x3fb504f3 ;  /* 0x3fb504f3ff0c7424 */ /* 0x000fe200078e00ff */
[----:B------:R-:W-:-:S11]  /*1580*/  ISETP.NE.AND P2, PT, R2, 0x2, PT ;  /* 0x000000020200780c */ /* 0x000fd60003f45270 */
[----:B------:R-:W-:Y:S05]  /*1590*/  @!P0 BRA `(.L_x_83) ;  /* 0x00000000000c8947 */ /* 0x000fea0003800000 */
[----:B------:R-:W-:Y:S02]  /*15a0*/  ISETP.NE.AND P1, PT, R14, RZ, PT ;  /* 0x000000ff0e00720c */ /* 0x000fe40003f25270 */
[----:B------:R-:W-:-:S11]  /*15b0*/  MOV R12, R10 ;  /* 0x0000000a000c7202 */ /* 0x000fd60000000f00 */
[----:B------:R-:W-:-:S07]  /*15c0*/  @P1 MOV R12, 0xbf800000 ;  /* 0xbf800000000c1802 */ /* 0x000fce0000000f00 */
.L_x_83:
[----:B------:R-:W-:Y:S01]  /*15d0*/  FFMA R17, R13, R12, R17 ;  /* 0x0000000c0d117223 */ /* 0x000fe20000000011 */
[----:B------:R-:W-:Y:S06]  /*15e0*/  @!P2 BRA `(.L_x_82) ;  /* 0x000000000028a947 */ /* 0x000fec0003800000 */
[----:B------:R1:W5:Y:S01]  /*15f0*/  LDL R16, [R15+0x8] ;  /* 0x000008000f107983 */ /* 0x0003620000100800 */
[----:B------:R-:W-:Y:S01]  /*1600*/  ISETP.NE.AND P1, PT, R14, -0x2, PT ;  /* 0xfffffffe0e00780c */ /* 0x000fe20003f25270 */
[----:B------:R-:W-:-:S12]  /*1610*/  IMAD.MOV.U32 R12, RZ, RZ, 0x3fb504f3 ;  /* 0x3fb504f3ff0c7424 */ /* 0x000fd800078e00ff */
[----:B-1----:R-:W-:Y:S05]  /*1620*/  @!P1 BRA `(.L_x_84) ;  /* 0x0000000000149947 */ /* 0x002fea0003800000 */
[----:B------:R-:W-:Y:S01]  /*1630*/  MOV R12, R10 ;  /* 0x0000000a000c7202 */ /* 0x000fe20000000f00 */
[----:B------:R-:W-:Y:S06]  /*1640*/  @!P0 BRA `(.L_x_84) ;  /* 0x00000000000c8947 */ /* 0x000fec0003800000 */
[----:B------:R-:W-:Y:S02]  /*1650*/  ISETP.NE.AND P0, PT, R14, RZ, PT ;  /* 0x000000ff0e00720c */ /* 0x000fe40003f05270 */
[----:B--2---:R-:W-:-:S11]  /*1660*/  MOV R12, R11 ;  /* 0x0000000b000c7202 */ /* 0x004fd60000000f00 */
[----:B------:R-:W-:-:S07]  /*1670*/  @P0 IMAD.MOV.U32 R12, RZ, RZ, -0x40800000 ;  /* 0xbf800000ff0c0424 */ /* 0x000fce00078e00ff */
.L_x_84:
[----:B-----5:R-:W-:-:S07]  /*1680*/  FFMA R17, R16, R12, R17 ;  /* 0x0000000c10117223 */ /* 0x020fce0000000011 */
.L_x_82:
[----:B--2---:R-:W1:Y:S01]  /*1690*/  LDC.64 R10, c[0x0][0x3a0] ;  /* 0x0000e800ff0a7b82 */ /* 0x004e620000000a00 */
[----:B------:R-:W2:Y:S01]  /*16a0*/  LDCU UR4, c[0x0][0x3e0] ;  /* 0x00007c00ff0477ac */ /* 0x000ea20008000800 */
[----:B-1----:R-:W-:-:S06]  /*16b0*/  IMAD.WIDE.U32 R10, R6, 0x4, R10 ;  /* 0x00000004060a7825 */ /* 0x002fcc00078e000a */
[----:B------:R-:W3:Y:S01]  /*16c0*/  LDG.E R10, desc[UR6][R10.64] ;  /* 0x000000060a0a7981 */ /* 0x000ee2000c1e1900 */
[----:B------:R-:W-:Y:S01]  /*16d0*/  IADD3 R6, PT, PT, R6, 0x1, RZ ;  /* 0x0000000106067810 */ /* 0x000fe20007ffe0ff */
[----:B------:R-:W-:-:S03]  /*16e0*/  FMUL R12, R8, R17 ;  /* 0x00000011080c7220 */ /* 0x000fc60000400000 */
[----:B--2---:R-:W-:Y:S01]  /*16f0*/  ISETP.NE.AND P0, PT, R6, UR4, PT ;  /* 0x0000000406007c0c */ /* 0x004fe2000bf05270 */
[----:B------:R-:W-:-:S04]  /*1700*/  FFMA R12, R7, R17, R12 ;  /* 0x00000011070c7223 */ /* 0x000fc8000000000c */
[----:B---3--:R-:W-:-:S08]  /*1710*/  FFMA R9, R10, R12, R9 ;  /* 0x0000000c0a097223 */ /* 0x008fd00000000009 */
[----:B------:R-:W-:Y:S05]  /*1720*/  @P0 BRA `(.L_x_85) ;  /* 0xfffffff000e80947 */ /* 0x000fea000383ffff */
[----:B------:R-:W1:Y:S01]  /*1730*/  LDCU UR4, c[0x0][0x3e8] ;  /* 0x00007d00ff0477ac */ /* 0x000e620008000800 */
[----:B------:R-:W2:Y:S01]  /*1740*/  LDC.64 R6, c[0x0][0x388] ;  /* 0x0000e200ff067b82 */ /* 0x000ea20000000a00 */
[C---:B-1----:R-:W-:Y:S01]  /*1750*/  IMAD R11, R4.reuse, UR4, R23 ;  /* 0x00000004040b7c24 */ /* 0x042fe2000f8e0217 */
[----:B------:R-:W-:-:S04]  /*1760*/  IADD3 R4, PT, PT, R4, 0x1, RZ ;  /* 0x0000000104047810 */ /* 0x000fc80007ffe0ff */
[----:B------:R-:W-:Y:S01]  /*1770*/  ISETP.NE.AND P0, PT, R4, UR10, PT ;  /* 0x0000000a04007c0c */ /* 0x000fe2000bf05270 */
[----:B--2---:R-:W-:-:S05]  /*1780*/  IMAD.WIDE R6, R11, 0x4, R6 ;  /* 0x000000040b067825 */ /* 0x004fca00078e0206 */
[----:B------:R1:W-:Y:S07]  /*1790*/  STG.E desc[UR6][R6.64], R9 ;  /* 0x0000000906007986 */ /* 0x0003ee000c101906 */
[----:B------:R-:W-:Y:S05]  /*17a0*/  @!P0 EXIT ;  /* 0x000000000000894d */ /* 0x000fea0003800000 */
[----:B------:R-:W-:Y:S05]  /*17b0*/  BRA `(.L_x_86) ;  /* 0xfffffff000987947 */ /* 0x000fea000383ffff */
.L_x_76:
[C---:B------:R-:W-:Y:S01]  /*17c0*/  ISETP.GE.U32.AND P0, PT, R2.reuse, 0x8, PT ;  /* 0x000000080200780c */ /* 0x040fe20003f06070 */
[----:B012---:R-:W-:Y:S01]  /*17d0*/  IMAD.MOV.U32 R3, RZ, RZ, RZ ;  /* 0x000000ffff037224 */ /* 0x007fe200078e00ff */
[----:B------:R-:W-:-:S04]  /*17e0*/  LOP3.LUT R22, R2, 0x7, RZ, 0xc0, !PT ;  /* 0x0000000702167812 */ /* 0x000fc800078ec0ff */
[----:B------:R-:W-:-:S07]  /*17f0*/  ISETP.NE.AND P1, PT, R22, RZ, PT ;  /* 0x000000ff1600720c */ /* 0x000fce0003f25270 */
[----:B------:R-:W-:Y:S06]  /*1800*/  @!P0 BRA `(.L_x_87) ;  /* 0x00000000005c8947 */ /* 0x000fec0003800000 */
[----:B------:R-:W0:Y:S01]  /*1810*/  LDC.64 R4, c[0x0][0x388] ;  /* 0x0000e200ff047b82 */ /* 0x000e220000000a00 */
[----:B------:R-:W-:Y:S01]  /*1820*/  LOP3.LUT R3, R2, 0x7ffffff8, RZ, 0xc0, !PT ;  /* 0x7ffffff802037812 */ /* 0x000fe200078ec0ff */
[----:B------:R-:W-:-:S06]  /*1830*/  UMOV UR4, URZ ;  /* 0x000000ff00047c82 */ /* 0x000fcc0008000000 */
.L_x_88:
[----:B-1----:R-:W-:Y:S01]  /*1840*/  IMAD R7, R0, UR4, R23 ;  /* 0x0000000400077c24 */ /* 0x002fe2000f8e0217 */
[----:B------:R-:W-:-:S03]  /*1850*/  UIADD3 UR4, UPT, UPT, UR4, 0x8, URZ ;  /* 0x0000000804047890 */ /* 0x000fc6000fffe0ff */
[----:B0-----:R-:W-:-:S03]  /*1860*/  IMAD.WIDE R6, R7, 0x4, R4 ;  /* 0x0000000407067825 */ /* 0x001fc600078e0204 */
[----:B------:R-:W-:Y:S02]  /*1870*/  ISETP.NE.AND P0, PT, R3, UR4, PT ;  /* 0x0000000403007c0c */ /* 0x000fe4000bf05270 */
[----:B------:R1:W-:Y:S01]  /*1880*/  STG.E desc[UR6][R6.64], RZ ;  /* 0x000000ff06007986 */ /* 0x0003e2000c101906 */
[----:B------:R-:W-:-:S05]  /*1890*/  IMAD.WIDE R8, R0, 0x4, R6 ;  /* 0x0000000400087825 */ /* 0x000fca00078e0206 */
        /* <DEDUP_REMOVED lines=13> */
[----:B------:R-:W-:Y:S05]  /*1970*/  @P0 BRA `(.L_x_88) ;  /* 0xfffffffc00b00947 */ /* 0x000fea000383ffff */
.L_x_87:
[----:B------:R-:W-:Y:S05]  /*1980*/  @!P1 EXIT ;  /* 0x000000000000994d */ /* 0x000fea0003800000 */
[----:B------:R-:W-:Y:S02]  /*1990*/  ISETP.GE.U32.AND P0, PT, R22, 0x4, PT ;  /* 0x000000041600780c */ /* 0x000fe40003f06070 */
[----:B-1----:R-:W-:-:S04]  /*19a0*/  LOP3.LUT R12, R2, 0x3, RZ, 0xc0, !PT ;  /* 0x00000003020c7812 */ /* 0x002fc800078ec0ff */
[----:B------:R-:W-:-:S07]  /*19b0*/  ISETP.NE.AND P1, PT, R12, RZ, PT ;  /* 0x000000ff0c00720c */ /* 0x000fce0003f25270 */
[----:B------:R-:W-:Y:S06]  /*19c0*/  @!P0 BRA `(.L_x_89) ;  /* 0x00000000002c8947 */ /* 0x000fec0003800000 */
[----:B------:R-:W0:Y:S01]  /*19d0*/  LDC.64 R4, c[0x0][0x388] ;  /* 0x0000e200ff047b82 */ /* 0x000e220000000a00 */
[C---:B------:R-:W-:Y:S01]  /*19e0*/  IMAD R7, R3.reuse, R0, R23 ;  /* 0x0000000003077224 */ /* 0x040fe200078e0217 */
[----:B------:R-:W-:-:S03]  /*19f0*/  IADD3 R3, PT, PT, R3, 0x4, RZ ;  /* 0x0000000403037810 */ /* 0x000fc60007ffe0ff */
[----:B0-----:R-:W-:-:S05]  /*1a00*/  IMAD.WIDE R4, R7, 0x4, R4 ;  /* 0x0000000407047825 */ /* 0x001fca00078e0204 */
[----:B------:R0:W-:Y:S01]  /*1a10*/  STG.E desc[UR6][R4.64], RZ ;  /* 0x000000ff04007986 */ /* 0x0001e2000c101906 */
[----:B------:R-:W-:-:S05]  /*1a20*/  IMAD.WIDE R6, R0, 0x4, R4 ;  /* 0x0000000400067825 */ /* 0x000fca00078e0204 */
[----:B------:R0:W-:Y:S01]  /*1a30*/  STG.E desc[UR6][R6.64], RZ ;  /* 0x000000ff06007986 */ /* 0x0001e2000c101906 */
[----:B------:R-:W-:-:S05]  /*1a40*/  IMAD.WIDE R8, R0, 0x4, R6 ;  /* 0x0000000400087825 */ /* 0x000fca00078e0206 */
[----:B------:R0:W-:Y:S01]  /*1a50*/  STG.E desc[UR6][R8.64], RZ ;  /* 0x000000ff08007986 */ /* 0x0001e2000c101906 */
[----:B------:R-:W-:-:S05]  /*1a60*/  IMAD.WIDE R10, R0, 0x4, R8 ;  /* 0x00000004000a7825 */ /* 0x000fca00078e0208 */
[----:B------:R0:W-:Y:S02]  /*1a70*/  STG.E desc[UR6][R10.64], RZ ;  /* 0x000000ff0a007986 */ /* 0x0001e4000c101906 */
.L_x_89:
[----:B------:R-:W-:Y:S05]  /*1a80*/  @!P1 EXIT ;  /* 0x000000000000994d */ /* 0x000fea0003800000 */
[----:B------:R-:W-:Y:S02]  /*1a90*/  ISETP.NE.AND P1, PT, R12, 0x1, PT ;  /* 0x000000010c00780c */ /* 0x000fe40003f25270 */
[----:B------:R-:W-:-:S04]  /*1aa0*/  LOP3.LUT R2, R2, 0x1, RZ, 0xc0, !PT ;  /* 0x0000000102027812 */ /* 0x000fc800078ec0ff */
[----:B------:R-:W-:-:S07]  /*1ab0*/  ISETP.NE.U32.AND P0, PT, R2, 0x1, PT ;  /* 0x000000010200780c */ /* 0x000fce0003f05070 */
[----:B------:R-:W-:Y:S06]  /*1ac0*/  @!P1 BRA `(.L_x_90) ;  /* 0x00000000001c9947 */ /* 0x000fec0003800000 */
[----:B0-----:R-:W0:Y:S01]  /*1ad0*/  LDC.64 R4, c[0x0][0x388] ;  /* 0x0000e200ff047b82 */ /* 0x001e220000000a00 */
[C---:B------:R-:W-:Y:S01]  /*1ae0*/  IMAD R7, R3.reuse, R0, R23 ;  /* 0x0000000003077224 */ /* 0x040fe200078e0217 */
[----:B------:R-:W-:-:S03]  /*1af0*/  IADD3 R3, PT, PT, R3, 0x2, RZ ;  /* 0x0000000203037810 */ /* 0x000fc60007ffe0ff */
[----:B0-----:R-:W-:-:S05]  /*1b00*/  IMAD.WIDE R4, R7, 0x4, R4 ;  /* 0x0000000407047825 */ /* 0x001fca00078e0204 */
[----:B------:R1:W-:Y:S01]  /*1b10*/  STG.E desc[UR6][R4.64], RZ ;  /* 0x000000ff04007986 */ /* 0x0003e2000c101906 */
[----:B------:R-:W-:-:S05]  /*1b20*/  IMAD.WIDE R6, R0, 0x4, R4 ;  /* 0x0000000400067825 */ /* 0x000fca00078e0204 */
[----:B------:R1:W-:Y:S02]  /*1b30*/  STG.E desc[UR6][R6.64], RZ ;  /* 0x000000ff06007986 */ /* 0x0003e4000c101906 */
.L_x_90:
[----:B------:R-:W-:Y:S05]  /*1b40*/  @P0 EXIT ;  /* 0x000000000000094d */ /* 0x000fea0003800000 */
[----:B01----:R-:W0:Y:S01]  /*1b50*/  LDC.64 R4, c[0x0][0x388] ;  /* 0x0000e200ff047b82 */ /* 0x003e220000000a00 */
[----:B------:R-:W-:-:S04]  /*1b60*/  IMAD R3, R3, R0, R23 ;  /* 0x0000000003037224 */ /* 0x000fc800078e0217 */
[----:B0-----:R-:W-:-:S05]  /*1b70*/  IMAD.WIDE R2, R3, 0x4, R4 ;  /* 0x0000000403027825 */ /* 0x001fca00078e0204 */
[----:B------:R-:W-:Y:S01]  /*1b80*/  STG.E desc[UR6][R2.64], RZ ;  /* 0x000000ff02007986 */ /* 0x000fe2000c101906 */
[----:B------:R-:W-:Y:S05]  /*1b90*/  EXIT ;  /* 0x000000000000794d */ /* 0x000fea0003800000 */
.L_x_91:
        /* <DEDUP_REMOVED lines=14> */
.L_x_229:


//--------------------- .text._Z12eval_riemannPfS_S_S_S_S_S_S_S_S_S_S_S_PiS0_S0_S0_S_S_iiii --------------------------
	.section	.text._Z12eval_riemannPfS_S_S_S_S_S_S_S_S_S_S_S_PiS0_S0_S0_S_S_iiii,"ax",@progbits
	.align	128
        .global         _Z12eval_riemannPfS_S_S_S_S_S_S_S_S_S_S_S_PiS0_S0_S0_S_S_iiii
        .type           _Z12eval_riemannPfS_S_S_S_S_S_S_S_S_S_S_S_PiS0_S0_S0_S_S_iiii,@function
        .size           _Z12eval_riemannPfS_S_S_S_S_S_S_S_S_S_S_S_PiS0_S0_S0_S_S_iiii,(.L_x_230 - _Z12eval_riemannPfS_S_S_S_S_S_S_S_S_S_S_S_PiS0_S0_S0_S_S_iiii)
        .other          _Z12eval_riemannPfS_S_S_S_S_S_S_S_S_S_S_S_PiS0_S0_S0_S_S_iiii,@"STO_CUDA_ENTRY STV_DEFAULT"
_Z12eval_riemannPfS_S_S_S_S_S_S_S_S_S_S_S_PiS0_S0_S0_S_S_iiii:
.text._Z12eval_riemannPfS_S_S_S_S_S_S_S_S_S_S_S_PiS0_S0_S0_S_S_iiii:
[----:B------:R-:W0:Y:S01]  /*0000*/  LDC R1, c[0x0][0x37c] ;  /* 0x0000df00ff017b82 */ /* 0x000e220000000800 */
[----:B------:R-:W1:Y:S07]  /*0010*/  S2R R3, SR_CTAID.X ;  /* 0x0000000000037919 */ /* 0x000e6e0000002500 */
[----:B------:R-:W2:Y:S01]  /*0020*/  LDC R0, c[0x0][0x420] ;  /* 0x00010800ff007b82 */ /* 0x000ea20000000800 */
[----:B------:R-:W1:Y:S01]  /*0030*/  LDCU UR4, c[0x0][0x360] ;  /* 0x00006c00ff0477ac */ /* 0x000e620008000800 */
[----:B0-----:R-:W-:Y:S01]  /*0040*/  VIADD R1, R1, 0xffffffb0 ;  /* 0xffffffb001017836 */ /* 0x001fe20000000000 */
[----:B------:R-:W1:Y:S02]  /*0050*/  S2R R2, SR_TID.X ;  /* 0x0000000000027919 */ /* 0x000e640000002100 */
[----:B-1----:R-:W-:-:S05]  /*0060*/  IMAD R3, R3, UR4, R2 ;  /* 0x0000000403037c24 */ /* 0x002fca000f8e0202 */
[----:B--2---:R-:W-:-:S13]  /*0070*/  ISETP.GE.AND P0, PT, R3, R0, PT ;  /* 0x000000000300720c */ /* 0x004fda0003f06270 */
[----:B------:R-:W-:Y:S05]  /*0080*/  @P0 EXIT ;  /* 0x000000000000094d */ /* 0x000fea0003800000 */
[----:B------:R-:W0:Y:S01]  /*0090*/  LDC.64 R4, c[0x0][0x3f8] ;  /* 0x0000fe00ff047b82 */ /* 0x000e220000000a00 */
[----:B------:R-:W1:Y:S07]  /*00a0*/  LDCU.64 UR6, c[0x0][0x358] ;  /* 0x00006b00ff0677ac */ /* 0x000e6e0008000a00 */
[----:B------:R-:W2:Y:S01]  /*00b0*/  LDC.64 R6, c[0x0][0x400] ;  /* 0x00010000ff067b82 */ /* 0x000ea20000000a00 */
[----:B0-----:R-:W-:-:S07]  /*00c0*/  IMAD.WIDE R4, R3, 0x4, R4 ;  /* 0x0000000403047825 */ /* 0x001fce00078e0204 */
[----:B------:R-:W-:Y:S01]  /*00d0*/  BAR.SYNC.DEFER_BLOCKING 0x0 ;  /* 0x0000000000007b1d */ /* 0x000fe20000010000 */
[----:B--2---:R-:W-:-:S05]  /*00e0*/  IMAD.WIDE R6, R3, 0x4, R6 ;  /* 0x0000000403067825 */ /* 0x004fca00078e0206 */
[----:B-1----:R-:W2:Y:S04]  /*00f0*/  LDG.E R5, desc[UR6][R4.64] ;  /* 0x0000000604057981 */ /* 0x002ea8000c1e1900 */
[----:B------:R0:W5:Y:S01]  /*0100*/  LDG.E R2, desc[UR6][R6.64] ;  /* 0x0000000606027981 */ /* 0x000162000c1e1900 */
[----:B------:R-:W-:Y:S01]  /*0110*/  BSSY.RECONVERGENT B0, `(.L_x_92) ;  /* 0x00001e1000007945 */ /* 0x000fe20003800200 */
[----:B--2---:R-:W-:-:S13]  /*0120*/  ISETP.NE.AND P0, PT, R5, RZ, PT ;  /* 0x000000ff0500720c */ /* 0x004fda0003f05270 */
[----:B0-----:R-:W-:Y:S05]  /*0130*/  @!P0 BRA `(.L_x_93) ;  /* 0x0000001000688947 */ /* 0x001fea0003800000 */
[----:B------:R-:W-:-:S13]  /*0140*/  ISETP.NE.AND P0, PT, R5, 0x1, PT ;  /* 0x000000010500780c */ /* 0x000fda0003f05270 */
[----:B------:R-:W-:Y:S05]  /*0150*/  @!P0 BRA `(.L_x_94) ;  /* 0x0000000000d48947 */ /* 0x000fea0003800000 */
[----:B------:R-:W0:Y:S02]  /*0160*/  LDCU UR4, c[0x0][0x418] ;  /* 0x00008300ff0477ac */ /* 0x000e240008000800 */
[----:B0-----:R-:W-:-:S05]  /*0170*/  IMAD.U32 R4, RZ, RZ, UR4 ;  /* 0x00000004ff047e24 */ /* 0x001fca000f8e00ff */
[----:B------:R-:W-:-:S04]  /*0180*/  ISETP.GE.AND P0, PT, R4, 0x1, PT ;  /* 0x000000010400780c */ /* 0x000fc80003f06270 */
[----:B------:R-:W-:-:S13]  /*0190*/  ISETP.NE.OR P1, PT, R5, 0x2, !P0 ;  /* 0x000000020500780c */ /* 0x000fda0004725670 */
[----:B------:R-:W-:Y:S05]  /*01a0*/  @P1 BRA `(.L_x_95) ;  /* 0x0000001c005c1947 */ /* 0x000fea0003800000 */
[C---:B------:R-:W-:Y:S01]  /*01b0*/  VIADD R5, R4.reuse, 0xffffffff ;  /* 0xffffffff04057836 */ /* 0x040fe20000000000 */
[----:B------:R-:W-:Y:S01]  /*01c0*/  LOP3.LUT R8, R4, 0xf, RZ, 0xc0, !PT ;  /* 0x0000000f04087812 */ /* 0x000fe200078ec0ff */
[----:B------:R-:W-:-:S03]  /*01d0*/  IMAD.MOV.U32 R6, RZ, RZ, RZ ;  /* 0x000000ffff067224 */ /* 0x000fc600078e00ff */
[----:B------:R-:W-:Y:S02]  /*01e0*/  ISETP.GE.U32.AND P1, PT, R5, 0xf, PT ;  /* 0x0000000f0500780c */ /* 0x000fe40003f26070 */
[----:B------:R-:W-:-:S11]  /*01f0*/  ISETP.NE.AND P2, PT, R8, RZ, PT ;  /* 0x000000ff0800720c */ /* 0x000fd60003f45270 */
[----:B------:R-:W-:Y:S05]  /*0200*/  @!P1 BRA `(.L_x_96) ;  /* 0x00000000003c9947 */ /* 0x000fea0003800000 */
[----:B------:R-:W-:Y:S02]  /*0210*/  LOP3.LUT R6, R4, 0x7ffffff0, RZ, 0xc0, !PT ;  /* 0x7ffffff004067812 */ /* 0x000fe400078ec0ff */
[----:B------:R-:W-:-:S03]  /*0220*/  IADD3 R7, PT, PT, R1, 0x20, RZ ;  /* 0x0000002001077810 */ /* 0x000fc60007ffe0ff */
[----:B------:R-:W-:-:S07]  /*0230*/  IMAD.MOV R5, RZ, RZ, -R6 ;  /* 0x000000ffff057224 */ /* 0x000fce00078e0a06 */
.L_x_97:
[----:B------:R-:W-:Y:S01]  /*0240*/  VIADD R5, R5, 0x10 ;  /* 0x0000001005057836 */ /* 0x000fe20000000000 */
[----:B------:R-:W-:Y:S04]  /*0250*/  STL.64 [R7+-0x20], RZ ;  /* 0xffffe0ff07007387 */ /* 0x000fe80000100a00 */
[----:B------:R-:W-:Y:S01]  /*0260*/  ISETP.NE.AND P1, PT, R5, RZ, PT ;  /* 0x000000ff0500720c */ /* 0x000fe20003f25270 */
[----:B------:R-:W-:Y:S04]  /*0270*/  STL.64 [R7+-0x18], RZ ;  /* 0xffffe8ff07007387 */ /* 0x000fe80000100a00 */
[----:B------:R-:W-:Y:S04]  /*0280*/  STL.64 [R7+-0x10], RZ ;  /* 0xfffff0ff07007387 */ /* 0x000fe80000100a00 */
[----:B------:R-:W-:Y:S04]  /*0290*/  STL.64 [R7+-0x8], RZ ;  /* 0xfffff8ff07007387 */ /* 0x000fe80000100a00 */
[----:B------:R-:W-:Y:S04]  /*02a0*/  STL.64 [R7], RZ ;  /* 0x000000ff07007387 */ /* 0x000fe80000100a00 */
[----:B------:R-:W-:Y:S04]  /*02b0*/  STL.64 [R7+0x8], RZ ;  /* 0x000008ff07007387 */ /* 0x000fe80000100a00 */
[----:B------:R-:W-:Y:S04]  /*02c0*/  STL.64 [R7+0x10], RZ ;  /* 0x000010ff07007387 */ /* 0x000fe80000100a00 */
[----:B------:R0:W-:Y:S02]  /*02d0*/  STL.64 [R7+0x18], RZ ;  /* 0x000018ff07007387 */ /* 0x0001e40000100a00 */
[----:B0-----:R-:W-:Y:S01]  /*02e0*/  VIADD R7, R7, 0x40 ;  /* 0x0000004007077836 */ /* 0x001fe20000000000 */
[----:B------:R-:W-:Y:S06]  /*02f0*/  @P1 BRA `(.L_x_97) ;  /* 0xfffffffc00d01947 */ /* 0x000fec000383ffff */
.L_x_96:
[----:B------:R-:W-:Y:S05]  /*0300*/  @!P2 BRA `(.L_x_95) ;  /* 0x0000001c0004a947 */ /* 0x000fea0003800000 */
[----:B------:R-:W-:Y:S02]  /*0310*/  ISETP.GE.U32.AND P1, PT, R8, 0x8, PT ;  /* 0x000000080800780c */ /* 0x000fe40003f26070 */
[----:B------:R-:W-:-:S04]  /*0320*/  LOP3.LUT R5, R4, 0x7, RZ, 0xc0, !PT ;  /* 0x0000000704057812 */ /* 0x000fc800078ec0ff */
[----:B------:R-:W-:-:S07]  /*0330*/  ISETP.NE.AND P2, PT, R5, RZ, PT ;  /* 0x000000ff0500720c */ /* 0x000fce0003f45270 */
[C---:B------:R-:W-:Y:S01]  /*0340*/  @P1 IMAD R7, R6.reuse, 0x4, R1 ;  /* 0x0000000406071824 */ /* 0x040fe200078e0201 */
[----:B------:R-:W-:-:S04]  /*0350*/  @P1 IADD3 R6, PT, PT, R6, 0x8, RZ ;  /* 0x0000000806061810 */ /* 0x000fc80007ffe0ff */
[----:B------:R0:W-:Y:S04]  /*0360*/  @P1 STL.64 [R7], RZ ;  /* 0x000000ff07001387 */ /* 0x0001e80000100a00 */
[----:B------:R0:W-:Y:S04]  /*0370*/  @P1 STL.64 [R7+0x8], RZ ;  /* 0x000008ff07001387 */ /* 0x0001e80000100a00 */
[----:B------:R0:W-:Y:S04]  /*0380*/  @P1 STL.64 [R7+0x10], RZ ;  /* 0x000010ff07001387 */ /* 0x0001e80000100a00 */
[----:B------:R0:W-:Y:S01]  /*0390*/  @P1 STL.64 [R7+0x18], RZ ;  /* 0x000018ff07001387 */ /* 0x0001e20000100a00 */
[----:B------:R-:W-:Y:S05]  /*03a0*/  @!P2 BRA `(.L_x_95) ;  /* 0x0000001800dca947 */ /* 0x000fea0003800000 */
[----:B------:R-:W-:Y:S02]  /*03b0*/  ISETP.GE.U32.AND P1, PT, R5, 0x4, PT ;  /* 0x000000040500780c */ /* 0x000fe40003f26070 */
[----:B------:R-:W-:-:S04]  /*03c0*/  LOP3.LUT R5, R4, 0x3, RZ, 0xc0, !PT ;  /* 0x0000000304057812 */ /* 0x000fc800078ec0ff */
[----:B------:R-:W-:-:S07]  /*03d0*/  ISETP.NE.AND P2, PT, R5, RZ, PT ;  /* 0x000000ff0500720c */ /* 0x000fce0003f45270 */
[C---:B0-----:R-:W-:Y:S02]  /*03e0*/  @P1 IMAD R7, R6.reuse, 0x4, R1 ;  /* 0x0000000406071824 */ /* 0x041fe400078e0201 */
[----:B------:R-:W-:-:S03]  /*03f0*/  @P1 VIADD R6, R6, 0x4 ;  /* 0x0000000406061836 */ /* 0x000fc60000000000 */
[----:B------:R1:W-:Y:S04]  /*0400*/  @P1 STL.64 [R7], RZ ;  /* 0x000000ff07001387 */ /* 0x0003e80000100a00 */
[----:B------:R1:W-:Y:S01]  /*0410*/  @P1 STL.64 [R7+0x8], RZ ;  /* 0x000008ff07001387 */ /* 0x0003e20000100a00 */
[----:B------:R-:W-:Y:S05]  /*0420*/  @!P2 BRA `(.L_x_95) ;  /* 0x0000001800bca947 */ /* 0x000fea0003800000 */
[----:B------:R-:W-:Y:S02]  /*0430*/  IMAD R6, R6, 0x4, R1 ;  /* 0x0000000406067824 */ /* 0x000fe400078e0201 */
[----:B------:R-:W-:-:S07]  /*0440*/  IMAD.MOV R5, RZ, RZ, -R5 ;  /* 0x000000ffff057224 */ /* 0x000fce00078e0a05 */
.L_x_98:
[----:B------:R-:W-:Y:S01]  /*0450*/  VIADD R5, R5, 0x1 ;  /* 0x0000000105057836 */ /* 0x000fe20000000000 */
[----:B------:R0:W-:Y:S04]  /*0460*/  STL [R6], RZ ;  /* 0x000000ff06007387 */ /* 0x0001e80000100800 */
[----:B------:R-:W-:Y:S02]  /*0470*/  ISETP.NE.AND P1, PT, R5, RZ, PT ;  /* 0x000000ff0500720c */ /* 0x000fe40003f25270 */
[----:B0-----:R-:W-:-:S11]  /*0480*/  IADD3 R6, PT, PT, R6, 0x4, RZ ;  /* 0x0000000406067810 */ /* 0x001fd60007ffe0ff */
[----:B------:R-:W-:Y:S05]  /*0490*/  @P1 BRA `(.L_x_98) ;  /* 0xfffffffc00ec1947 */ /* 0x000fea000383ffff */
[----:B------:R-:W-:Y:S05]  /*04a0*/  BRA `(.L_x_95) ;  /* 0x00000018009c7947 */ /* 0x000fea0003800000 */
.L_x_94:
[----:B------:R-:W0:Y:S02]  /*04b0*/  LDCU UR4, c[0x0][0x418] ;  /* 0x00008300ff0477ac */ /* 0x000e240008000800 */
[----:B0-----:R-:W-:-:S05]  /*04c0*/  IMAD.U32 R4, RZ, RZ, UR4 ;  /* 0x00000004ff047e24 */ /* 0x001fca000f8e00ff */
[----:B------:R-:W-:-:S13]  /*04d0*/  ISETP.GE.AND P0, PT, R4, 0x1, PT ;  /* 0x000000010400780c */ /* 0x000fda0003f06270 */
[----:B------:R-:W-:Y:S05]  /*04e0*/  @!P0 BRA `(.L_x_95) ;  /* 0x00000018008c8947 */ /* 0x000fea0003800000 */
[C---:B------:R-:W-:Y:S01]  /*04f0*/  VIADD R6, R4.reuse, 0xffffffff ;  /* 0xffffffff04067836 */ /* 0x040fe20000000000 */
[----:B------:R-:W-:Y:S01]  /*0500*/  LOP3.LUT R5, R4, 0xf, RZ, 0xc0, !PT ;  /* 0x0000000f04057812 */ /* 0x000fe200078ec0ff */
[----:B------:R-:W-:-:S03]  /*0510*/  IMAD.MOV.U32 R22, RZ, RZ, RZ ;  /* 0x000000ffff167224 */ /* 0x000fc600078e00ff */
[----:B------:R-:W-:Y:S02]  /*0520*/  ISETP.GE.U32.AND P2, PT, R6, 0xf, PT ;  /* 0x0000000f0600780c */ /* 0x000fe40003f46070 */
[----:B------:R-:W-:-:S11]  /*0530*/  ISETP.NE.AND P1, PT, R5, RZ, PT ;  /* 0x000000ff0500720c */ /* 0x000fd60003f25270 */
[----:B------:R-:W-:Y:S05]  /*0540*/  @!P2 BRA `(.L_x_99) ;  /* 0x000000040098a947 */ /* 0x000fea0003800000 */
[----:B------:R-:W0:Y:S01]  /*0550*/  LDCU.64 UR4, c[0x0][0x3a8] ;  /* 0x00007500ff0477ac */ /* 0x000e220008000a00 */
[----:B------:R-:W-:Y:S01]  /*0560*/  LOP3.LUT R22, R4, 0x7ffffff0, RZ, 0xc0, !PT ;  /* 0x7ffffff004167812 */ /* 0x000fe200078ec0ff */
[----:B------:R-:W-:-:S03]  /*0570*/  VIADD R23, R1, 0x20 ;  /* 0x0000002001177836 */ /* 0x000fc60000000000 */
[----:B------:R-:W-:Y:S01]  /*0580*/  IADD3 R24, PT, PT, -R22, RZ, RZ ;  /* 0x000000ff16187210 */ /* 0x000fe20007ffe1ff */
[----:B0-----:R-:W-:-:S04]  /*0590*/  UIADD3 UR4, UP0, UPT, UR4, 0x20, URZ ;  /* 0x0000002004047890 */ /* 0x001fc8000ff1e0ff */
[----:B------:R-:W-:Y:S02]  /*05a0*/  UIADD3.X UR5, UPT, UPT, URZ, UR5, URZ, UP0, !UPT ;  /* 0x00000005ff057290 */ /* 0x000fe400087fe4ff */
[----:B------:R-:W-:-:S04]  /*05b0*/  IMAD.U32 R6, RZ, RZ, UR4 ;  /* 0x00000004ff067e24 */ /* 0x000fc8000f8e00ff */
[----:B------:R-:W-:-:S07]  /*05c0*/  IMAD.U32 R7, RZ, RZ, UR5 ;  /* 0x00000005ff077e24 */ /* 0x000fce000f8e00ff */
.L_x_100:
[----:B------:R-:W2:Y:S04]  /*05d0*/  LDG.E R21, desc[UR6][R6.64+-0x20] ;  /* 0xffffe00606157981 */ /* 0x000ea8000c1e1900 */
[----:B------:R-:W3:Y:S04]  /*05e0*/  LDG.E R20, desc[UR6][R6.64+-0x18] ;  /* 0xffffe80606147981 */ /* 0x000ee8000c1e1900 */
[----:B------:R-:W4:Y:S04]  /*05f0*/  LDG.E R16, desc[UR6][R6.64+-0x1c] ;  /* 0xffffe40606107981 */ /* 0x000f28000c1e1900 */
[----:B------:R-:W3:Y:S04]  /*0600*/  LDG.E R26, desc[UR6][R6.64+-0x14] ;  /* 0xffffec06061a7981 */ /* 0x000ee8000c1e1900 */
[----:B------:R-:W3:Y:S04]  /*0610*/  LDG.E R25, desc[UR6][R6.64+-0x10] ;  /* 0xfffff00606197981 */ /* 0x000ee8000c1e1900 */
[----:B------:R-:W3:Y:S04]  /*0620*/  LDG.E R13, desc[UR6][R6.64+-0xc] ;  /* 0xfffff406060d7981 */ /* 0x000ee8000c1e1900 */
[----:B------:R-:W3:Y:S04]  /*0630*/  LDG.E R12, desc[UR6][R6.64+-0x8] ;  /* 0xfffff806060c7981 */ /* 0x000ee8000c1e1900 */
[----:B------:R-:W3:Y:S04]  /*0640*/  LDG.E R29, desc[UR6][R6.64+-0x4] ;  /* 0xfffffc06061d7981 */ /* 0x000ee8000c1e1900 */
[----:B------:R-:W3:Y:S04]  /*0650*/  LDG.E R28, desc[UR6][R6.64] ;  /* 0x00000006061c7981 */ /* 0x000ee8000c1e1900 */
[----:B------:R-:W3:Y:S04]  /*0660*/  LDG.E R27, desc[UR6][R6.64+0x4] ;  /* 0x00000406061b7981 */ /* 0x000ee8000c1e1900 */
[----:B------:R-:W3:Y:S04]  /*0670*/  LDG.E R18, desc[UR6][R6.64+0x8] ;  /* 0x0000080606127981 */ /* 0x000ee8000c1e1900 */
[----:B------:R-:W3:Y:S01]  /*0680*/  LDG.E R19, desc[UR6][R6.64+0xc] ;  /* 0x00000c0606137981 */ /* 0x000ee2000c1e1900 */
[----:B--2---:R0:W1:Y:S08]  /*0690*/  F2F.F64.F32 R8, R21 ;  /* 0x0000001500087310 */ /* 0x0040700000201800 */
[----:B----4-:R-:W2:Y:S01]  /*06a0*/  F2F.F64.F32 R10, R16 ;  /* 0x00000010000a7310 */ /* 0x010ea20000201800 */
[----:B0-----:R-:W4:Y:S01]  /*06b0*/  LDG.E R21, desc[UR6][R6.64+0x14] ;  /* 0x0000140606157981 */ /* 0x001f22000c1e1900 */
[----:B-1----:R-:W-:-:S08]  /*06c0*/  DADD R8, -R8, 1 ;  /* 0x3ff0000008087429 */ /* 0x002fd00000000100 */
[----:B------:R-:W-:Y:S02]  /*06d0*/  DMUL R14, R8, 0.5 ;  /* 0x3fe00000080e7828 */ /* 0x000fe40000000000 */
[----:B---3--:R0:W1:Y:S02]  /*06e0*/  F2F.F64.F32 R8, R20 ;  /* 0x0000001400087310 */ /* 0x0080640000201800 */
[----:B0-----:R-:W3:Y:S01]  /*06f0*/  LDG.E R20, desc[UR6][R6.64+0x10] ;  /* 0x0000100606147981 */ /* 0x001ee2000c1e1900 */
[----:B--2---:R-:W-:-:S08]  /*0700*/  DADD R10, -R10, 1 ;  /* 0x3ff000000a0a7429 */ /* 0x004fd00000000100 */
[----:B------:R-:W-:Y:S01]  /*0710*/  DMUL R10, R10, 0.5 ;  /* 0x3fe000000a0a7828 */ /* 0x000fe20000000000 */
[----:B------:R-:W-:Y:S08]  /*0720*/  F2F.F32.F64 R14, R14 ;  /* 0x0000000e000e7310 */ /* 0x000ff00000301000 */
[----:B------:R-:W-:Y:S08]  /*0730*/  F2F.F32.F64 R15, R10 ;  /* 0x0000000a000f7310 */ /* 0x000ff00000301000 */
[----:B------:R0:W2:Y:S08]  /*0740*/  F2F.F64.F32 R16, R26 ;  /* 0x0000001a00107310 */ /* 0x0000b00000201800 */
[----:B------:R1:W2:Y:S01]  /*0750*/  F2F.F64.F32 R10, R25 ;  /* 0x00000019000a7310 */ /* 0x0002a20000201800 */
[----:B0-----:R-:W3:Y:S04]  /*0760*/  LDG.E R26, desc[UR6][R6.64+0x1c] ;  /* 0x00001c06061a7981 */ /* 0x001ee8000c1e1900 */
[----:B-1----:R-:W3:Y:S01]  /*0770*/  LDG.E R25, desc[UR6][R6.64+0x18] ;  /* 0x0000180606197981 */ /* 0x002ee2000c1e1900 */
[----:B------:R-:W-:-:S02]  /*0780*/  DADD R8, -R8, 1 ;  /* 0x3ff0000008087429 */ /* 0x000fc40000000100 */
[----:B--2---:R-:W-:-:S06]  /*0790*/  DADD R16, -R16, 1 ;  /* 0x3ff0000010107429 */ /* 0x004fcc0000000100 */
[----:B------:R-:W-:Y:S02]  /*07a0*/  DMUL R8, R8, 0.5 ;  /* 0x3fe0000008087828 */ /* 0x000fe40000000000 */
[----:B------:R-:W-:-:S08]  /*07b0*/  DMUL R16, R16, 0.5 ;  /* 0x3fe0000010107828 */ /* 0x000fd00000000000 */
[----:B------:R-:W-:Y:S08]  /*07c0*/  F2F.F32.F64 R8, R8 ;  /* 0x0000000800087310 */ /* 0x000ff00000301000 */
[----:B------:R-:W-:Y:S08]  /*07d0*/  F2F.F32.F64 R9, R16 ;  /* 0x0000001000097310 */ /* 0x000ff00000301000 */
[----:B------:R-:W0:Y:S01]  /*07e0*/  F2F.F64.F32 R16, R13 ;  /* 0x0000000d00107310 */ /* 0x000e220000201800 */
[----:B------:R-:W-:-:S08]  /*07f0*/  DADD R10, -R10, 1 ;  /* 0x3ff000000a0a7429 */ /* 0x000fd00000000100 */
[----:B------:R-:W-:Y:S02]  /*0800*/  DMUL R10, R10, 0.5 ;  /* 0x3fe000000a0a7828 */ /* 0x000fe40000000000 */
[----:B0-----:R-:W-:-:S08]  /*0810*/  DADD R16, -R16, 1 ;  /* 0x3ff0000010107429 */ /* 0x001fd00000000100 */
[----:B------:R-:W-:Y:S01]  /*0820*/  DMUL R16, R16, 0.5 ;  /* 0x3fe0000010107828 */ /* 0x000fe20000000000 */
[----:B------:R-:W-:Y:S08]  /*0830*/  F2F.F32.F64 R10, R10 ;  /* 0x0000000a000a7310 */ /* 0x000ff00000301000 */
[----:B------:R-:W0:Y:S08]  /*0840*/  F2F.F64.F32 R12, R12 ;  /* 0x0000000c000c7310 */ /* 0x000e300000201800 */
[----:B------:R-:W-:Y:S08]  /*0850*/  F2F.F32.F64 R11, R16 ;  /* 0x00000010000b7310 */ /* 0x000ff00000301000 */
[----:B------:R-:W1:Y:S01]  /*0860*/  F2F.F64.F32 R16, R29 ;  /* 0x0000001d00107310 */ /* 0x000e620000201800 */
[----:B0-----:R-:W-:Y:S01]  /*0870*/  DADD R12, -R12, 1 ;  /* 0x3ff000000c0c7429 */ /* 0x001fe20000000100 */
[----:B------:R1:W-:Y:S07]  /*0880*/  STL.64 [R23+-0x20], R14 ;  /* 0xffffe00e17007387 */ /* 0x0003ee0000100a00 */
[----:B------:R-:W-:-:S02]  /*0890*/  DMUL R12, R12, 0.5 ;  /* 0x3fe000000c0c7828 */ /* 0x000fc40000000000 */
[----:B-1----:R-:W-:-:S08]  /*08a0*/  DADD R14, -R16, 1 ;  /* 0x3ff00000100e7429 */ /* 0x002fd00000000100 */
[----:B------:R-:W-:Y:S01]  /*08b0*/  DMUL R16, R14, 0.5 ;  /* 0x3fe000000e107828 */ /* 0x000fe20000000000 */
[----:B------:R-:W-:Y:S08]  /*08c0*/  F2F.F32.F64 R12, R12 ;  /* 0x0000000c000c7310 */ /* 0x000ff00000301000 */
[----:B------:R-:W0:Y:S08]  /*08d0*/  F2F.F64.F32 R14, R28 ;  /* 0x0000001c000e7310 */ /* 0x000e300000201800 */
[----:B------:R-:W-:Y:S08]  /*08e0*/  F2F.F32.F64 R13, R16 ;  /* 0x00000010000d7310 */ /* 0x000ff00000301000 */
[----:B------:R-:W1:Y:S01]  /*08f0*/  F2F.F64.F32 R16, R27 ;  /* 0x0000001b00107310 */ /* 0x000e620000201800 */
[----:B0-----:R-:W-:-:S08]  /*0900*/  DADD R14, -R14, 1 ;  /* 0x3ff000000e0e7429 */ /* 0x001fd00000000100 */
[----:B------:R-:W-:Y:S02]  /*0910*/  DMUL R14, R14, 0.5 ;  /* 0x3fe000000e0e7828 */ /* 0x000fe40000000000 */
        /* <DEDUP_REMOVED lines=11> */
[----:B------:R-:W-:Y:S08]  /*09d0*/  F2F.F32.F64 R17, R28 ;  /* 0x0000001c00117310 */ /* 0x000ff00000301000 */
[----:B----4-:R-:W0:Y:S08]  /*09e0*/  F2F.F64.F32 R28, R21 ;  /* 0x00000015001c7310 */ /* 0x010e300000201800 */
[----:B---3--:R-:W1:Y:S01]  /*09f0*/  F2F.F64.F32 R18, R20 ;  /* 0x0000001400127310 */ /* 0x008e620000201800 */
[----:B0-----:R-:W-:-:S02]  /*0a00*/  DADD R28, -R28, 1 ;  /* 0x3ff000001c1c7429 */ /* 0x001fc40000000100 */
[----:B-1----:R-:W-:-:S06]  /*0a10*/  DADD R18, -R18, 1 ;  /* 0x3ff0000012127429 */ /* 0x002fcc0000000100 */
[----:B------:R-:W-:Y:S02]  /*0a20*/  DMUL R28, R28, 0.5 ;  /* 0x3fe000001c1c7828 */ /* 0x000fe40000000000 */
[----:B------:R-:W-:-:S10]  /*0a30*/  DMUL R18, R18, 0.5 ;  /* 0x3fe0000012127828 */ /* 0x000fd40000000000 */
[----:B------:R-:W-:Y:S08]  /*0a40*/  F2F.F32.F64 R18, R18 ;  /* 0x0000001200127310 */ /* 0x000ff00000301000 */
[----:B------:R-:W-:Y:S08]  /*0a50*/  F2F.F32.F64 R19, R28 ;  /* 0x0000001c00137310 */ /* 0x000ff00000301000 */
[----:B------:R-:W0:Y:S08]  /*0a60*/  F2F.F64.F32 R28, R25 ;  /* 0x00000019001c7310 */ /* 0x000e300000201800 */
[----:B------:R-:W1:Y:S01]  /*0a70*/  F2F.F64.F32 R26, R26 ;  /* 0x0000001a001a7310 */ /* 0x000e620000201800 */
[----:B0-----:R-:W-:-:S02]  /*0a80*/  DADD R28, -R28, 1 ;  /* 0x3ff000001c1c7429 */ /* 0x001fc40000000100 */
[----:B-1----:R-:W-:-:S06]  /*0a90*/  DADD R26, -R26, 1 ;  /* 0x3ff000001a1a7429 */ /* 0x002fcc0000000100 */
[----:B------:R-:W-:Y:S01]  /*0aa0*/  DMUL R28, R28, 0.5 ;  /* 0x3fe000001c1c7828 */ /* 0x000fe20000000000 */
[----:B------:R-:W-:Y:S01]  /*0ab0*/  VIADD R24, R24, 0x10 ;  /* 0x0000001018187836 */ /* 0x000fe20000000000 */
[----:B------:R-:W-:-:S04]  /*0ac0*/  DMUL R26, R26, 0.5 ;  /* 0x3fe000001a1a7828 */ /* 0x000fc80000000000 */
[----:B------:R-:W-:Y:S01]  /*0ad0*/  F2F.F32.F64 R20, R28 ;  /* 0x0000001c00147310 */ /* 0x000fe20000301000 */
[----:B------:R-:W-:-:S07]  /*0ae0*/  ISETP.NE.AND P2, PT, R24, RZ, PT ;  /* 0x000000ff1800720c */ /* 0x000fce0003f45270 */
[----:B------:R-:W0:Y:S01]  /*0af0*/  F2F.F32.F64 R21, R26 ;  /* 0x0000001a00157310 */ /* 0x000e220000301000 */
[----:B------:R-:W-:Y:S01]  /*0b00*/  IADD3 R6, P3, PT, R6, 0x40, RZ ;  /* 0x0000004006067810 */ /* 0x000fe20007f7e0ff */
[----:B------:R-:W-:Y:S03]  /*0b10*/  STL.64 [R23+-0x18], R8 ;  /* 0xffffe80817007387 */ /* 0x000fe60000100a00 */
[----:B------:R-:W-:Y:S01]  /*0b20*/  IADD3.X R7, PT, PT, RZ, R7, RZ, P3, !PT ;  /* 0x00000007ff077210 */ /* 0x000fe20001ffe4ff */
[----:B------:R-:W-:Y:S04]  /*0b30*/  STL.64 [R23+-0x10], R10 ;  /* 0xfffff00a17007387 */ /* 0x000fe80000100a00 */
[----:B------:R-:W-:Y:S04]  /*0b40*/  STL.64 [R23+-0x8], R12 ;  /* 0xfffff80c17007387 */ /* 0x000fe80000100a00 */
[----:B------:R-:W-:Y:S04]  /*0b50*/  STL.64 [R23], R14 ;  /* 0x0000000e17007387 */ /* 0x000fe80000100a00 */
[----:B------:R-:W-:Y:S04]  /*0b60*/  STL.64 [R23+0x8], R16 ;  /* 0x0000081017007387 */ /* 0x000fe80000100a00 */
[----:B------:R-:W-:Y:S04]  /*0b70*/  STL.64 [R23+0x10], R18 ;  /* 0x0000101217007387 */ /* 0x000fe80000100a00 */
[----:B0-----:R0:W-:Y:S02]  /*0b80*/  STL.64 [R23+0x18], R20 ;  /* 0x0000181417007387 */ /* 0x0011e40000100a00 */
[----:B0-----:R-:W-:Y:S01]  /*0b90*/  VIADD R23, R23, 0x40 ;  /* 0x0000004017177836 */ /* 0x001fe20000000000 */
[----:B------:R-:W-:Y:S06]  /*0ba0*/  @P2 BRA `(.L_x_100) ;  /* 0xfffffff800882947 */ /* 0x000fec000383ffff */
.L_x_99:
[----:B------:R-:W-:Y:S05]  /*0bb0*/  @!P1 BRA `(.L_x_95) ;  /* 0x0000001000d89947 */ /* 0x000fea0003800000 */
[----:B------:R-:W-:Y:S02]  /*0bc0*/  ISETP.GE.U32.AND P1, PT, R5, 0x8, PT ;  /* 0x000000080500780c */ /* 0x000fe40003f26070 */
[----:B------:R-:W-:-:S04]  /*0bd0*/  LOP3.LUT R18, R4, 0x7, RZ, 0xc0, !PT ;  /* 0x0000000704127812 */ /* 0x000fc800078ec0ff */
[----:B------:R-:W-:-:S07]  /*0be0*/  ISETP.NE.AND P2, PT, R18, RZ, PT ;  /* 0x000000ff1200720c */ /* 0x000fce0003f45270 */
[----:B------:R-:W-:Y:S06]  /*0bf0*/  @!P1 BRA `(.L_x_101) ;  /* 0x0000000000c09947 */ /* 0x000fec0003800000 */
[----:B------:R-:W0:Y:S02]  /*0c00*/  LDC.64 R20, c[0x0][0x3a8] ;  /* 0x0000ea00ff147b82 */ /* 0x000e240000000a00 */
[----:B0-----:R-:W-:-:S05]  /*0c10*/  IMAD.WIDE.U32 R20, R22, 0x4, R20 ;  /* 0x0000000416147825 */ /* 0x001fca00078e0014 */
[----:B------:R-:W2:Y:S04]  /*0c20*/  LDG.E R23, desc[UR6][R20.64] ;  /* 0x0000000614177981 */ /* 0x000ea8000c1e1900 */
[----:B------:R-:W3:Y:S04]  /*0c30*/  LDG.E R6, desc[UR6][R20.64+0xc] ;  /* 0x00000c0614067981 */ /* 0x000ee8000c1e1900 */
[----:B------:R-:W4:Y:S04]  /*0c40*/  LDG.E R24, desc[UR6][R20.64+0x4] ;  /* 0x0000040614187981 */ /* 0x000f28000c1e1900 */
[----:B------:R-:W4:Y:S04]  /*0c50*/  LDG.E R25, desc[UR6][R20.64+0x8] ;  /* 0x0000080614197981 */ /* 0x000f28000c1e1900 */
[----:B------:R-:W4:Y:S04]  /*0c60*/  LDG.E R19, desc[UR6][R20.64+0x10] ;  /* 0x0000100614137981 */ /* 0x000f28000c1e1900 */
[----:B------:R-:W4:Y:S04]  /*0c70*/  LDG.E R16, desc[UR6][R20.64+0x14] ;  /* 0x0000140614107981 */ /* 0x000f28000c1e1900 */
[----:B------:R-:W4:Y:S04]  /*0c80*/  LDG.E R17, desc[UR6][R20.64+0x18] ;  /* 0x0000180614117981 */ /* 0x000f28000c1e1900 */
[----:B------:R0:W4:Y:S01]  /*0c90*/  LDG.E R5, desc[UR6][R20.64+0x1c] ;  /* 0x00001c0614057981 */ /* 0x000122000c1e1900 */
[----:B--2---:R-:W1:Y:S08]  /*0ca0*/  F2F.F64.F32 R12, R23 ;  /* 0x00000017000c7310 */ /* 0x004e700000201800 */
[----:B---3--:R-:W2:Y:S01]  /*0cb0*/  F2F.F64.F32 R6, R6 ;  /* 0x0000000600067310 */ /* 0x008ea20000201800 */
[----:B-1----:R-:W-:-:S07]  /*0cc0*/  DADD R12, -R12, 1 ;  /* 0x3ff000000c0c7429 */ /* 0x002fce0000000100 */
[----:B----4-:R-:W1:Y:S01]  /*0cd0*/  F2F.F64.F32 R10, R24 ;  /* 0x00000018000a7310 */ /* 0x010e620000201800 */
[----:B------:R-:W-:Y:S02]  /*0ce0*/  DMUL R14, R12, 0.5 ;  /* 0x3fe000000c0e7828 */ /* 0x000fe40000000000 */
[----:B--2---:R-:W-:-:S05]  /*0cf0*/  DADD R6, -R6, 1 ;  /* 0x3ff0000006067429 */ /* 0x004fca0000000100 */
[----:B------:R-:W2:Y:S03]  /*0d00*/  F2F.F64.F32 R8, R25 ;  /* 0x0000001900087310 */ /* 0x000ea60000201800 */
[----:B------:R-:W-:-:S05]  /*0d10*/  DMUL R28, R6, 0.5 ;  /* 0x3fe00000061c7828 */ /* 0x000fca0000000000 */
[----:B------:R-:W-:Y:S08]  /*0d20*/  F2F.F32.F64 R12, R14 ;  /* 0x0000000e000c7310 */ /* 0x000ff00000301000 */
[----:B------:R-:W3:Y:S08]  /*0d30*/  F2F.F64.F32 R6, R19 ;  /* 0x0000001300067310 */ /* 0x000ef00000201800 */
[----:B0-----:R-:W0:Y:S08]  /*0d40*/  F2F.F64.F32 R20, R16 ;  /* 0x0000001000147310 */ /* 0x001e300000201800 */
[----:B------:R-:W4:Y:S08]  /*0d50*/  F2F.F64.F32 R14, R17 ;  /* 0x00000011000e7310 */ /* 0x000f300000201800 */
[----:B------:R-:W4:Y:S01]  /*0d60*/  F2F.F64.F32 R24, R5 ;  /* 0x0000000500187310 */ /* 0x000f220000201800 */
[----:B-1----:R-:W-:-:S02]  /*0d70*/  DADD R10, -R10, 1 ;  /* 0x3ff000000a0a7429 */ /* 0x002fc40000000100 */
[----:B--2---:R-:W-:Y:S02]  /*0d80*/  DADD R8, -R8, 1 ;  /* 0x3ff0000008087429 */ /* 0x004fe40000000100 */
[----:B---3--:R-:W-:Y:S02]  /*0d90*/  DADD R6, -R6, 1 ;  /* 0x3ff0000006067429 */ /* 0x008fe40000000100 */
[----:B0-----:R-:W-:Y:S02]  /*0da0*/  DADD R20, -R20, 1 ;  /* 0x3ff0000014147429 */ /* 0x001fe40000000100 */
[----:B----4-:R-:W-:Y:S02]  /*0db0*/  DADD R14, -R14, 1 ;  /* 0x3ff000000e0e7429 */ /* 0x010fe40000000100 */
[----:B------:R-:W-:Y:S02]  /*0dc0*/  DMUL R10, R10, 0.5 ;  /* 0x3fe000000a0a7828 */ /* 0x000fe40000000000 */
[----:B------:R-:W-:-:S04]  /*0dd0*/  DADD R24, -R24, 1 ;  /* 0x3ff0000018187429 */ /* 0x000fc80000000100 */
[----:B------:R0:W1:Y:S01]  /*0de0*/  F2F.F32.F64 R13, R10 ;  /* 0x0000000a000d7310 */ /* 0x0000620000301000 */
[----:B------:R-:W-:Y:S02]  /*0df0*/  DMUL R26, R8, 0.5 ;  /* 0x3fe00000081a7828 */ /* 0x000fe40000000000 */
[----:B------:R-:W-:Y:S02]  /*0e00*/  DMUL R20, R20, 0.5 ;  /* 0x3fe0000014147828 */ /* 0x000fe40000000000 */
[----:B------:R-:W-:Y:S02]  /*0e10*/  DMUL R14, R14, 0.5 ;  /* 0x3fe000000e0e7828 */ /* 0x000fe40000000000 */
[----:B------:R-:W-:Y:S02]  /*0e20*/  DMUL R24, R24, 0.5 ;  /* 0x3fe0000018187828 */ /* 0x000fe40000000000 */
[----:B0-----:R-:W-:Y:S01]  /*0e30*/  DMUL R10, R6, 0.5 ;  /* 0x3fe00000060a7828 */ /* 0x001fe20000000000 */
[----:B------:R-:W-:Y:S08]  /*0e40*/  F2F.F32.F64 R8, R26 ;  /* 0x0000001a00087310 */ /* 0x000ff00000301000 */
[----:B------:R-:W0:Y:S08]  /*0e50*/  F2F.F32.F64 R9, R28 ;  /* 0x0000001c00097310 */ /* 0x000e300000301000 */
[----:B------:R-:W-:Y:S08]  /*0e60*/  F2F.F32.F64 R6, R10 ;  /* 0x0000000a00067310 */ /* 0x000ff00000301000 */
[----:B------:R-:W2:Y:S08]  /*0e70*/  F2F.F32.F64 R7, R20 ;  /* 0x0000001400077310 */ /* 0x000eb00000301000 */
[----:B------:R-:W-:Y:S08]  /*0e80*/  F2F.F32.F64 R16, R14 ;  /* 0x0000000e00107310 */ /* 0x000ff00000301000 */
[----:B------:R-:W3:Y:S01]  /*0e90*/  F2F.F32.F64 R17, R24 ;  /* 0x0000001800117310 */ /* 0x000ee20000301000 */
[----:B------:R-:W-:-:S05]  /*0ea0*/  IMAD R5, R22, 0x4, R1 ;  /* 0x0000000416057824 */ /* 0x000fca00078e0201 */
[----:B-1----:R1:W-:Y:S04]  /*0eb0*/  STL.64 [R5], R12 ;  /* 0x0000000c05007387 */ /* 0x0023e80000100a00 */
[----:B0-----:R1:W-:Y:S04]  /*0ec0*/  STL.64 [R5+0x8], R8 ;  /* 0x0000080805007387 */ /* 0x0013e80000100a00 */
[----:B--2---:R1:W-:Y:S04]  /*0ed0*/  STL.64 [R5+0x10], R6 ;  /* 0x0000100605007387 */ /* 0x0043e80000100a00 */
[----:B---3--:R1:W-:Y:S01]  /*0ee0*/  STL.64 [R5+0x18], R16 ;  /* 0x0000181005007387 */ /* 0x0083e20000100a00 */
[----:B------:R-:W-:-:S07]  /*0ef0*/  VIADD R22, R22, 0x8 ;  /* 0x0000000816167836 */ /* 0x000fce0000000000 */
.L_x_101:
[----:B------:R-:W-:Y:S05]  /*0f00*/  @!P2 BRA `(.L_x_95) ;  /* 0x000000100004a947 */ /* 0x000fea0003800000 */
[----:B------:R-:W-:Y:S02]  /*0f10*/  ISETP.GE.U32.AND P1, PT, R18, 0x4, PT ;  /* 0x000000041200780c */ /* 0x000fe40003f26070 */
[----:B-1----:R-:W-:-:S04]  /*0f20*/  LOP3.LUT R5, R4, 0x3, RZ, 0xc0, !PT ;  /* 0x0000000304057812 */ /* 0x002fc800078ec0ff */
[----:B------:R-:W-:-:S07]  /*0f30*/  ISETP.NE.AND P2, PT, R5, RZ, PT ;  /* 0x000000ff0500720c */ /* 0x000fce0003f45270 */
[----:B------:R-:W-:Y:S06]  /*0f40*/  @!P1 BRA `(.L_x_102) ;  /* 0x0000000000689947 */ /* 0x000fec0003800000 */
[----:B------:R-:W0:Y:S02]  /*0f50*/  LDC.64 R6, c[0x0][0x3a8] ;  /* 0x0000ea00ff067b82 */ /* 0x000e240000000a00 */
[----:B0-----:R-:W-:-:S05]  /*0f60*/  IMAD.WIDE.U32 R12, R22, 0x4, R6 ;  /* 0x00000004160c7825 */ /* 0x001fca00078e0006 */
[----:B------:R-:W2:Y:S04]  /*0f70*/  LDG.E R18, desc[UR6][R12.64] ;  /* 0x000000060c127981 */ /* 0x000ea8000c1e1900 */
[----:B------:R-:W3:Y:S04]  /*0f80*/  LDG.E R19, desc[UR6][R12.64+0x4] ;  /* 0x000004060c137981 */ /* 0x000ee8000c1e1900 */
[----:B------:R-:W4:Y:S04]  /*0f90*/  LDG.E R20, desc[UR6][R12.64+0x8] ;  /* 0x000008060c147981 */ /* 0x000f28000c1e1900 */
[----:B------:R0:W4:Y:S02]  /*0fa0*/  LDG.E R21, desc[UR6][R12.64+0xc] ;  /* 0x00000c060c157981 */ /* 0x000124000c1e1900 */
[C---:B0-----:R-:W-:Y:S01]  /*0fb0*/  LEA R12, R22.reuse, R1, 0x2 ;  /* 0x00000001160c7211 */ /* 0x041fe200078e10ff */
[----:B------:R-:W-:Y:S01]  /*0fc0*/  VIADD R22, R22, 0x4 ;  /* 0x0000000416167836 */ /* 0x000fe20000000000 */
[----:B--2---:R-:W0:Y:S08]  /*0fd0*/  F2F.F64.F32 R8, R18 ;  /* 0x0000001200087310 */ /* 0x004e300000201800 */
[----:B---3--:R-:W1:Y:S01]  /*0fe0*/  F2F.F64.F32 R14, R19 ;  /* 0x00000013000e7310 */ /* 0x008e620000201800 */
[----:B0-----:R-:W-:-:S07]  /*0ff0*/  DADD R10, -R8, 1 ;  /* 0x3ff00000080a7429 */ /* 0x001fce0000000100 */
[----:B----4-:R-:W0:Y:S01]  /*1000*/  F2F.F64.F32 R6, R20 ;  /* 0x0000001400067310 */ /* 0x010e220000201800 */
[----:B-1----:R-:W-:-:S07]  /*1010*/  DADD R16, -R14, 1 ;  /* 0x3ff000000e107429 */ /* 0x002fce0000000100 */
[----:B------:R-:W1:Y:S01]  /*1020*/  F2F.F64.F32 R8, R21 ;  /* 0x0000001500087310 */ /* 0x000e620000201800 */
[----:B------:R-:W-:Y:S02]  /*1030*/  DMUL R14, R10, 0.5 ;  /* 0x3fe000000a0e7828 */ /* 0x000fe40000000000 */
[----:B0-----:R-:W-:-:S05]  /*1040*/  DADD R6, -R6, 1 ;  /* 0x3ff0000006067429 */ /* 0x001fca0000000100 */
[----:B------:R-:W-:Y:S01]  /*1050*/  F2F.F32.F64 R10, R14 ;  /* 0x0000000e000a7310 */ /* 0x000fe20000301000 */
[----:B------:R-:W-:Y:S02]  /*1060*/  DMUL R16, R16, 0.5 ;  /* 0x3fe0000010107828 */ /* 0x000fe40000000000 */
[----:B-1----:R-:W-:-:S05]  /*1070*/  DADD R8, -R8, 1 ;  /* 0x3ff0000008087429 */ /* 0x002fca0000000100 */
[----:B------:R-:W0:Y:S01]  /*1080*/  F2F.F32.F64 R11, R16 ;  /* 0x00000010000b7310 */ /* 0x000e220000301000 */
[----:B------:R-:W-:Y:S02]  /*1090*/  DMUL R6, R6, 0.5 ;  /* 0x3fe0000006067828 */ /* 0x000fe40000000000 */
[----:B------:R-:W-:-:S05]  /*10a0*/  DMUL R8, R8, 0.5 ;  /* 0x3fe0000008087828 */ /* 0x000fca0000000000 */
[----:B------:R-:W-:Y:S01]  /*10b0*/  F2F.F32.F64 R18, R6 ;  /* 0x0000000600127310 */ /* 0x000fe20000301000 */
[----:B0-----:R0:W-:Y:S07]  /*10c0*/  STL.64 [R12], R10 ;  /* 0x0000000a0c007387 */ /* 0x0011ee0000100a00 */
[----:B------:R-:W1:Y:S02]  /*10d0*/  F2F.F32.F64 R19, R8 ;  /* 0x0000000800137310 */ /* 0x000e640000301000 */
[----:B-1----:R0:W-:Y:S02]  /*10e0*/  STL.64 [R12+0x8], R18 ;  /* 0x000008120c007387 */ /* 0x0021e40000100a00 */
.L_x_102:
[----:B------:R-:W-:Y:S05]  /*10f0*/  @!P2 BRA `(.L_x_95) ;  /* 0x0000000c0088a947 */ /* 0x000fea0003800000 */
[----:B------:R-:W1:Y:S02]  /*1100*/  LDC.64 R6, c[0x0][0x3a8] ;  /* 0x0000ea00ff067b82 */ /* 0x000e640000000a00 */
[----:B-1----:R-:W-:-:S05]  /*1110*/  IMAD.WIDE.U32 R6, R22, 0x4, R6 ;  /* 0x0000000416067825 */ /* 0x002fca00078e0006 */
[----:B0-----:R-:W2:Y:S01]  /*1120*/  LDG.E R10, desc[UR6][R6.64] ;  /* 0x00000006060a7981 */ /* 0x001ea2000c1e1900 */
[----:B------:R-:W-:Y:S01]  /*1130*/  IMAD R22, R22, 0x4, R1 ;  /* 0x0000000416167824 */ /* 0x000fe200078e0201 */
[----:B------:R-:W-:Y:S02]  /*1140*/  IADD3 R5, PT, PT, -R5, 0x1, RZ ;  /* 0x0000000105057810 */ /* 0x000fe40007ffe1ff */
[----:B------:R-:W-:Y:S02]  /*1150*/  IADD3 R11, P2, PT, R6, 0x4, RZ ;  /* 0x00000004060b7810 */ /* 0x000fe40007f5e0ff */
[----:B------:R-:W-:-:S03]  /*1160*/  ISETP.NE.AND P1, PT, R5, RZ, PT ;  /* 0x000000ff0500720c */ /* 0x000fc60003f25270 */
[----:B------:R-:W-:Y:S01]  /*1170*/  IMAD.X R12, RZ, RZ, R7, P2 ;  /* 0x000000ffff0c7224 */ /* 0x000fe200010e0607 */
[----:B--2---:R-:W0:Y:S02]  /*1180*/  F2F.F64.F32 R8, R10 ;  /* 0x0000000a00087310 */ /* 0x004e240000201800 */
[----:B0-----:R-:W-:-:S08]  /*1190*/  DADD R8, -R8, 1 ;  /* 0x3ff0000008087429 */ /* 0x001fd00000000100 */
[----:B------:R-:W-:-:S10]  /*11a0*/  DMUL R8, R8, 0.5 ;  /* 0x3fe0000008087828 */ /* 0x000fd40000000000 */
[----:B------:R-:W0:Y:S02]  /*11b0*/  F2F.F32.F64 R9, R8 ;  /* 0x0000000800097310 */ /* 0x000e240000301000 */
[----:B0-----:R2:W-:Y:S01]  /*11c0*/  STL [R22], R9 ;  /* 0x0000000916007387 */ /* 0x0015e20000100800 */
[----:B------:R-:W-:Y:S05]  /*11d0*/  @!P1 BRA `(.L_x_95) ;  /* 0x0000000c00509947 */ /* 0x000fea0003800000 */
[----:B------:R-:W-:-:S07]  /*11e0*/  VIADD R13, R22, 0x4 ;  /* 0x00000004160d7836 */ /* 0x000fce0000000000 */
.L_x_103:
[----:B------:R-:W-:Y:S01]  /*11f0*/  MOV R8, R11 ;  /* 0x0000000b00087202 */ /* 0x000fe20000000f00 */
[----:B--2---:R-:W-:-:S05]  /*1200*/  IMAD.MOV.U32 R9, RZ, RZ, R12 ;  /* 0x000000ffff097224 */ /* 0x004fca00078e000c */
[----:B------:R-:W2:Y:S01]  /*1210*/  LDG.E R8, desc[UR6][R8.64] ;  /* 0x0000000608087981 */ /* 0x000ea2000c1e1900 */
[----:B------:R-:W-:Y:S01]  /*1220*/  VIADD R5, R5, 0x1 ;  /* 0x0000000105057836 */ /* 0x000fe20000000000 */
[----:B------:R-:W-:-:S04]  /*1230*/  IADD3 R11, P2, PT, R11, 0x4, RZ ;  /* 0x000000040b0b7810 */ /* 0x000fc80007f5e0ff */
[----:B------:R-:W-:Y:S01]  /*1240*/  ISETP.NE.AND P1, PT, R5, RZ, PT ;  /* 0x000000ff0500720c */ /* 0x000fe20003f25270 */
[----:B------:R-:W-:Y:S01]  /*1250*/  IMAD.X R12, RZ, RZ, R12, P2 ;  /* 0x000000ffff0c7224 */ /* 0x000fe200010e060c */
[----:B--2---:R-:W0:Y:S02]  /*1260*/  F2F.F64.F32 R6, R8 ;  /* 0x0000000800067310 */ /* 0x004e240000201800 */
[----:B0-----:R-:W-:-:S08]  /*1270*/  DADD R6, -R6, 1 ;  /* 0x3ff0000006067429 */ /* 0x001fd00000000100 */
[----:B------:R-:W-:-:S10]  /*1280*/  DMUL R6, R6, 0.5 ;  /* 0x3fe0000006067828 */ /* 0x000fd40000000000 */
[----:B------:R-:W0:Y:S02]  /*1290*/  F2F.F32.F64 R6, R6 ;  /* 0x0000000600067310 */ /* 0x000e240000301000 */
[----:B0-----:R0:W-:Y:S02]  /*12a0*/  STL [R13], R6 ;  /* 0x000000060d007387 */ /* 0x0011e40000100800 */
[----:B0-----:R-:W-:Y:S01]  /*12b0*/  IADD3 R13, PT, PT, R13, 0x4, RZ ;  /* 0x000000040d0d7810 */ /* 0x001fe20007ffe0ff */
[----:B------:R-:W-:Y:S06]  /*12c0*/  @P1 BRA `(.L_x_103) ;  /* 0xfffffffc00c81947 */ /* 0x000fec000383ffff */
[----:B------:R-:W-:Y:S05]  /*12d0*/  BRA `(.L_x_95) ;  /* 0x0000000c00107947 */ /* 0x000fea0003800000 */
.L_x_93:
        /* <DEDUP_REMOVED lines=11> */
[----:B------:R-:W-:Y:S02]  /*1390*/  LOP3.LUT R22, R4, 0x7ffffff0, RZ, 0xc0, !PT ;  /* 0x7ffffff004167812 */ /* 0x000fe400078ec0ff */
[----:B------:R-:W-:-:S03]  /*13a0*/  IADD3 R23, PT, PT, R1, 0x20, RZ ;  /* 0x0000002001177810 */ /* 0x000fc60007ffe0ff */
[----:B------:R-:W-:Y:S01]  /*13b0*/  IMAD.MOV R24, RZ, RZ, -R22 ;  /* 0x000000ffff187224 */ /* 0x000fe200078e0a16 */
[----:B0-----:R-:W-:-:S04]  /*13c0*/  UIADD3 UR4, UP0, UPT, UR4, 0x20, URZ ;  /* 0x0000002004047890 */ /* 0x001fc8000ff1e0ff */
[----:B------:R-:W-:Y:S02]  /*13d0*/  UIADD3.X UR5, UPT, UPT, URZ, UR5, URZ, UP0, !UPT ;  /* 0x00000005ff057290 */ /* 0x000fe400087fe4ff */
[----:B------:R-:W-:-:S04]  /*13e0*/  IMAD.U32 R6, RZ, RZ, UR4 ;  /* 0x00000004ff067e24 */ /* 0x000fc8000f8e00ff */
[----:B------:R-:W-:-:S07]  /*13f0*/  IMAD.U32 R7, RZ, RZ, UR5 ;  /* 0x00000005ff077e24 */ /* 0x000fce000f8e00ff */
.L_x_105:
[----:B------:R-:W2:Y:S04]  /*1400*/  LDG.E R21, desc[UR6][R6.64+-0x20] ;  /* 0xffffe00606157981 */ /* 0x000ea8000c1e1900 */
[----:B------:R-:W3:Y:S04]  /*1410*/  LDG.E R26, desc[UR6][R6.64+-0x1c] ;  /* 0xffffe406061a7981 */ /* 0x000ee8000c1e1900 */
[----:B------:R-:W4:Y:S04]  /*1420*/  LDG.E R25, desc[UR6][R6.64+-0x14] ;  /* 0xffffec0606197981 */ /* 0x000f28000c1e1900 */
        /* <DEDUP_REMOVED lines=8> */
[----:B------:R-:W4:Y:S01]  /*14b0*/  LDG.E R20, desc[UR6][R6.64+0xc] ;  /* 0x00000c0606147981 */ /* 0x000f22000c1e1900 */
[----:B------:R-:W-:Y:S01]  /*14c0*/  MOV R8, 0x0 ;  /* 0x0000000000087802 */ /* 0x000fe20000000f00 */
[----:B------:R-:W-:Y:S01]  /*14d0*/  IMAD.MOV.U32 R9, RZ, RZ, 0x3fe00000 ;  /* 0x3fe00000ff097424 */ /* 0x000fe200078e00ff */
[----:B--2---:R0:W1:Y:S08]  /*14e0*/  F2F.F64.F32 R12, R21 ;  /* 0x00000015000c7310 */ /* 0x0040700000201800 */
[----:B---3--:R-:W2:Y:S01]  /*14f0*/  F2F.F64.F32 R26, R26 ;  /* 0x0000001a001a7310 */ /* 0x008ea20000201800 */
[----:B0-----:R-:W3:Y:S01]  /*1500*/  LDG.E R21, desc[UR6][R6.64+0x10] ;  /* 0x0000100606157981 */ /* 0x001ee2000c1e1900 */
[----:B-1----:R-:W-:-:S02]  /*1510*/  DFMA R12, R12, R8, 0.5 ;  /* 0x3fe000000c0c742b */ /* 0x002fc40000000008 */
[----:B--2---:R-:W-:-:S08]  /*1520*/  DFMA R26, R26, R8, 0.5 ;  /* 0x3fe000001a1a742b */ /* 0x004fd00000000008 */
[----:B------:R-:W-:Y:S08]  /*1530*/  F2F.F32.F64 R12, R12 ;  /* 0x0000000c000c7310 */ /* 0x000ff00000301000 */
[----:B------:R0:W1:Y:S02]  /*1540*/  F2F.F32.F64 R13, R26 ;  /* 0x0000001a000d7310 */ /* 0x0000640000301000 */
[----:B0-----:R-:W2:Y:S04]  /*1550*/  LDG.E R26, desc[UR6][R6.64+0x14] ;  /* 0x00001406061a7981 */ /* 0x001ea8000c1e1900 */
[----:B------:R-:W2:Y:S04]  /*1560*/  LDG.E R27, desc[UR6][R6.64+0x1c] ;  /* 0x00001c06061b7981 */ /* 0x000ea8000c1e1900 */
[----:B-1----:R4:W-:Y:S02]  /*1570*/  STL.64 [R23+-0x20], R12 ;  /* 0xffffe00c17007387 */ /* 0x0029e40000100a00 */
[----:B----4-:R0:W1:Y:S02]  /*1580*/  F2F.F64.F32 R12, R25 ;  /* 0x00000019000c7310 */ /* 0x0100640000201800 */
[----:B0-----:R-:W4:Y:S06]  /*1590*/  LDG.E R25, desc[UR6][R6.64+0x18] ;  /* 0x0000180606197981 */ /* 0x001f2c000c1e1900 */
[----:B------:R-:W0:Y:S01]  /*15a0*/  F2F.F64.F32 R14, R11 ;  /* 0x0000000b000e7310 */ /* 0x000e220000201800 */
[----:B-1----:R-:W-:-:S02]  /*15b0*/  DFMA R12, R12, R8, 0.5 ;  /* 0x3fe000000c0c742b */ /* 0x002fc40000000008 */
[----:B0-----:R-:W-:-:S05]  /*15c0*/  DFMA R14, R14, R8, 0.5 ;  /* 0x3fe000000e0e742b */ /* 0x001fca0000000008 */
[----:B------:R-:W0:Y:S08]  /*15d0*/  F2F.F64.F32 R10, R10 ;  /* 0x0000000a000a7310 */ /* 0x000e300000201800 */
[----:B------:R-:W-:Y:S08]  /*15e0*/  F2F.F32.F64 R14, R14 ;  /* 0x0000000e000e7310 */ /* 0x000ff00000301000 */
[----:B------:R-:W1:Y:S08]  /*15f0*/  F2F.F32.F64 R15, R12 ;  /* 0x0000000c000f7310 */ /* 0x000e700000301000 */
[----:B------:R-:W1:Y:S01]  /*1600*/  F2F.F64.F32 R12, R29 ;  /* 0x0000001d000c7310 */ /* 0x000e620000201800 */
[-C--:B0-----:R-:W-:Y:S01]  /*1610*/  DFMA R10, R10, R8.reuse, 0.5 ;  /* 0x3fe000000a0a742b */ /* 0x081fe20000000008 */
[----:B-1----:R0:W-:Y:S06]  /*1620*/  STL.64 [R23+-0x18], R14 ;  /* 0xffffe80e17007387 */ /* 0x0021ec0000100a00 */
[----:B------:R-:W-:Y:S08]  /*1630*/  F2F.F64.F32 R28, R28 ;  /* 0x0000001c001c7310 */ /* 0x000ff00000201800 */
[----:B0-----:R-:W0:Y:S01]  /*1640*/  F2F.F64.F32 R14, R16 ;  /* 0x00000010000e7310 */ /* 0x001e220000201800 */
[----:B------:R-:W-:-:S07]  /*1650*/  DFMA R12, R12, R8, 0.5 ;  /* 0x3fe000000c0c742b */ /* 0x000fce0000000008 */
[----:B------:R-:W-:Y:S08]  /*1660*/  F2F.F32.F64 R10, R10 ;  /* 0x0000000a000a7310 */ /* 0x000ff00000301000 */
[----:B------:R1:W-:Y:S01]  /*1670*/  F2F.F32.F64 R11, R12 ;  /* 0x0000000c000b7310 */ /* 0x0003e20000301000 */
[-C--:B0-----:R-:W-:Y:S02]  /*1680*/  DFMA R14, R14, R8.reuse, 0.5 ;  /* 0x3fe000000e0e742b */ /* 0x081fe40000000008 */
[----:B-1----:R-:W-:-:S05]  /*1690*/  DFMA R12, R28, R8, 0.5 ;  /* 0x3fe000001c0c742b */ /* 0x002fca0000000008 */
[----:B------:R-:W0:Y:S08]  /*16a0*/  F2F.F64.F32 R28, R18 ;  /* 0x00000012001c7310 */ /* 0x000e300000201800 */
[----:B------:R-:W-:Y:S08]  /*16b0*/  F2F.F32.F64 R12, R12 ;  /* 0x0000000c000c7310 */ /* 0x000ff00000301000 */
[----:B------:R-:W-:Y:S08]  /*16c0*/  F2F.F32.F64 R13, R14 ;  /* 0x0000000e000d7310 */ /* 0x000ff00000301000 */
[----:B------:R-:W1:Y:S01]  /*16d0*/  F2F.F64.F32 R14, R17 ;  /* 0x00000011000e7310 */ /* 0x000e620000201800 */
[----:B0-----:R-:W-:-:S02]  /*16e0*/  DFMA R28, R28, R8, 0.5 ;  /* 0x3fe000001c1c742b */ /* 0x001fc40000000008 */
[----:B-1----:R-:W-:-:S05]  /*16f0*/  DFMA R14, R14, R8, 0.5 ;  /* 0x3fe000000e0e742b */ /* 0x002fca0000000008 */
[----:B------:R-:W0:Y:S08]  /*1700*/  F2F.F64.F32 R18, R19 ;  /* 0x0000001300127310 */ /* 0x000e300000201800 */
[----:B------:R-:W-:Y:S08]  /*1710*/  F2F.F32.F64 R14, R14 ;  /* 0x0000000e000e7310 */ /* 0x000ff00000301000 */
[----:B------:R-:W-:Y:S08]  /*1720*/  F2F.F32.F64 R15, R28 ;  /* 0x0000001c000f7310 */ /* 0x000ff00000301000 */
[----:B------:R-:W1:Y:S01]  /*1730*/  F2F.F64.F32 R28, R20 ;  /* 0x00000014001c7310 */ /* 0x000e620000201800 */
[----:B0-----:R-:W-:-:S02]  /*1740*/  DFMA R16, R18, R8, 0.5 ;  /* 0x3fe000001210742b */ /* 0x001fc40000000008 */
[----:B-1----:R-:W-:-:S08]  /*1750*/  DFMA R28, R28, R8, 0.5 ;  /* 0x3fe000001c1c742b */ /* 0x002fd00000000008 */
[----:B------:R-:W-:Y:S08]  /*1760*/  F2F.F32.F64 R16, R16 ;  /* 0x0000001000107310 */ /* 0x000ff00000301000 */
[----:B------:R-:W-:Y:S01]  /*1770*/  F2F.F32.F64 R17, R28 ;  /* 0x0000001c00117310 */ /* 0x000fe20000301000 */
[----:B------:R-:W-:-:S05]  /*1780*/  VIADD R24, R24, 0x10 ;  /* 0x0000001018187836 */ /* 0x000fca0000000000 */
[----:B------:R-:W-:Y:S02]  /*1790*/  ISETP.NE.AND P2, PT, R24, RZ, PT ;  /* 0x000000ff1800720c */ /* 0x000fe40003f45270 */
[----:B---3--:R-:W0:Y:S02]  /*17a0*/  F2F.F64.F32 R20, R21 ;  /* 0x0000001500147310 */ /* 0x008e240000201800 */
[----:B0-----:R-:W-:-:S06]  /*17b0*/  DFMA R18, R20, R8, 0.5 ;  /* 0x3fe000001412742b */ /* 0x001fcc0000000008 */
[----:B--2---:R-:W0:Y:S02]  /*17c0*/  F2F.F64.F32 R28, R26 ;  /* 0x0000001a001c7310 */ /* 0x004e240000201800 */
[----:B0-----:R-:W-:-:S06]  /*17d0*/  DFMA R28, R28, R8, 0.5 ;  /* 0x3fe000001c1c742b */ /* 0x001fcc0000000008 */
[----:B------:R-:W-:Y:S08]  /*17e0*/  F2F.F32.F64 R18, R18 ;  /* 0x0000001200127310 */ /* 0x000ff00000301000 */
[----:B------:R-:W-:Y:S08]  /*17f0*/  F2F.F32.F64 R19, R28 ;  /* 0x0000001c00137310 */ /* 0x000ff00000301000 */
[----:B----4-:R-:W0:Y:S08]  /*1800*/  F2F.F64.F32 R28, R25 ;  /* 0x00000019001c7310 */ /* 0x010e300000201800 */
[----:B------:R-:W1:Y:S01]  /*1810*/  F2F.F64.F32 R26, R27 ;  /* 0x0000001b001a7310 */ /* 0x000e620000201800 */
[----:B0-----:R-:W-:-:S02]  /*1820*/  DFMA R28, R28, R8, 0.5 ;  /* 0x3fe000001c1c742b */ /* 0x001fc40000000008 */
[----:B-1----:R-:W-:-:S05]  /*1830*/  DFMA R8, R26, R8, 0.5 ;  /* 0x3fe000001a08742b */ /* 0x002fca0000000008 */
[----:B------:R-:W-:Y:S08]  /*1840*/  F2F.F32.F64 R20, R28 ;  /* 0x0000001c00147310 */ /* 0x000ff00000301000 */
[----:B------:R-:W0:Y:S01]  /*1850*/  F2F.F32.F64 R21, R8 ;  /* 0x0000000800157310 */ /* 0x000e220000301000 */
[----:B------:R-:W-:Y:S01]  /*1860*/  IADD3 R6, P3, PT, R6, 0x40, RZ ;  /* 0x0000004006067810 */ /* 0x000fe20007f7e0ff */
[----:B------:R-:W-:Y:S04]  /*1870*/  STL.64 [R23+-0x10], R10 ;  /* 0xfffff00a17007387 */ /* 0x000fe80000100a00 */
[----:B------:R-:W-:Y:S01]  /*1880*/  STL.64 [R23+-0x8], R12 ;  /* 0xfffff80c17007387 */ /* 0x000fe20000100a00 */
[----:B------:R-:W-:-:S03]  /*1890*/  IMAD.X R7, RZ, RZ, R7, P3 ;  /* 0x000000ffff077224 */ /* 0x000fc600018e0607 */
[----:B------:R-:W-:Y:S04]  /*18a0*/  STL.64 [R23], R14 ;  /* 0x0000000e17007387 */ /* 0x000fe80000100a00 */
[----:B------:R-:W-:Y:S04]  /*18b0*/  STL.64 [R23+0x8], R16 ;  /* 0x0000081017007387 */ /* 0x000fe80000100a00 */
[----:B------:R-:W-:Y:S04]  /*18c0*/  STL.64 [R23+0x10], R18 ;  /* 0x0000101217007387 */ /* 0x000fe80000100a00 */
[----:B0-----:R0:W-:Y:S02]  /*18d0*/  STL.64 [R23+0x18], R20 ;  /* 0x0000181417007387 */ /* 0x0011e40000100a00 */
[----:B0-----:R-:W-:Y:S01]  /*18e0*/  IADD3 R23, PT, PT, R23, 0x40, RZ ;  /* 0x0000004017177810 */ /* 0x001fe20007ffe0ff */
[----:B------:R-:W-:Y:S06]  /*18f0*/  @P2 BRA `(.L_x_105) ;  /* 0xfffffff800c02947 */ /* 0x000fec000383ffff */
.L_x_104:
        /* <DEDUP_REMOVED lines=15> */
[----:B------:R-:W-:-:S02]  /*19f0*/  IMAD.MOV.U32 R6, RZ, RZ, 0x0 ;  /* 0x00000000ff067424 */ /* 0x000fc400078e00ff */
[----:B------:R-:W-:Y:S01]  /*1a00*/  IMAD.MOV.U32 R7, RZ, RZ, 0x3fe00000 ;  /* 0x3fe00000ff077424 */ /* 0x000fe200078e00ff */
[----:B--2---:R-:W1:Y:S08]  /*1a10*/  F2F.F64.F32 R10, R19 ;  /* 0x00000013000a7310 */ /* 0x004e700000201800 */
[----:B---3--:R-:W2:Y:S01]  /*1a20*/  F2F.F64.F32 R8, R18 ;  /* 0x0000001200087310 */ /* 0x008ea20000201800 */
[----:B-1----:R-:W-:-:S07]  /*1a30*/  DFMA R26, R10, R6, 0.5 ;  /* 0x3fe000000a1a742b */ /* 0x002fce0000000006 */
[----:B----4-:R-:W0:Y:S08]  /*1a40*/  F2F.F64.F32 R10, R29 ;  /* 0x0000001d000a7310 */ /* 0x010e300000201800 */
[----:B------:R-:W1:Y:S01]  /*1a50*/  F2F.F64.F32 R12, R28 ;  /* 0x0000001c000c7310 */ /* 0x000e620000201800 */
[-C--:B--2---:R-:W-:Y:S02]  /*1a60*/  DFMA R24, R8, R6.reuse, 0.5 ;  /* 0x3fe000000818742b */ /* 0x084fe40000000006 */
[----:B0-----:R-:W-:-:S05]  /*1a70*/  DFMA R16, R10, R6, 0.5 ;  /* 0x3fe000000a10742b */ /* 0x001fca0000000006 */
[----:B------:R-:W0:Y:S08]  /*1a80*/  F2F.F64.F32 R14, R15 ;  /* 0x0000000f000e7310 */ /* 0x000e300000201800 */
[----:B------:R1:W-:Y:S08]  /*1a90*/  F2F.F32.F64 R10, R16 ;  /* 0x00000010000a7310 */ /* 0x0003f00000301000 */
[----:B------:R-:W-:Y:S01]  /*1aa0*/  F2F.F32.F64 R8, R24 ;  /* 0x0000001800087310 */ /* 0x000fe20000301000 */
[----:B-1----:R-:W-:-:S07]  /*1ab0*/  DFMA R16, R12, R6, 0.5 ;  /* 0x3fe000000c10742b */ /* 0x002fce0000000006 */
[----:B------:R-:W-:Y:S08]  /*1ac0*/  F2F.F32.F64 R9, R26 ;  /* 0x0000001a00097310 */ /* 0x000ff00000301000 */
[----:B------:R-:W-:Y:S08]  /*1ad0*/  F2F.F64.F32 R12, R23 ;  /* 0x00000017000c7310 */ /* 0x000ff00000201800 */
[----:B------:R-:W1:Y:S08]  /*1ae0*/  F2F.F64.F32 R24, R21 ;  /* 0x0000001500187310 */ /* 0x000e700000201800 */
[----:B------:R-:W2:Y:S01]  /*1af0*/  F2F.F64.F32 R26, R5 ;  /* 0x00000005001a7310 */ /* 0x000ea20000201800 */
[----:B0-----:R-:W-:-:S02]  /*1b00*/  DFMA R18, R14, R6, 0.5 ;  /* 0x3fe000000e12742b */ /* 0x001fc40000000006 */
[----:B-1----:R-:W-:-:S05]  /*1b10*/  DFMA R24, R24, R6, 0.5 ;  /* 0x3fe000001818742b */ /* 0x002fca0000000006 */
[----:B------:R0:W1:Y:S01]  /*1b20*/  F2F.F32.F64 R11, R18 ;  /* 0x00000012000b7310 */ /* 0x0000620000301000 */
[-C--:B--2---:R-:W-:Y:S02]  /*1b30*/  DFMA R26, R26, R6.reuse, 0.5 ;  /* 0x3fe000001a1a742b */ /* 0x084fe40000000006 */
[----:B0-----:R-:W-:-:S05]  /*1b40*/  DFMA R18, R12, R6, 0.5 ;  /* 0x3fe000000c12742b */ /* 0x001fca0000000006 */
[----:B------:R-:W-:Y:S08]  /*1b50*/  F2F.F32.F64 R14, R16 ;  /* 0x00000010000e7310 */ /* 0x000ff00000301000 */
[----:B------:R-:W0:Y:S08]  /*1b60*/  F2F.F32.F64 R15, R18 ;  /* 0x00000012000f7310 */ /* 0x000e300000301000 */
[----:B------:R-:W-:Y:S08]  /*1b70*/  F2F.F32.F64 R12, R24 ;  /* 0x00000018000c7310 */ /* 0x000ff00000301000 */
[----:B------:R-:W2:Y:S01]  /*1b80*/  F2F.F32.F64 R13, R26 ;  /* 0x0000001a000d7310 */ /* 0x000ea20000301000 */
[----:B------:R-:W-:-:S05]  /*1b90*/  IMAD R6, R22, 0x4, R1 ;  /* 0x0000000416067824 */ /* 0x000fca00078e0201 */
[----:B------:R3:W-:Y:S04]  /*1ba0*/  STL.64 [R6], R8 ;  /* 0x0000000806007387 */ /* 0x0007e80000100a00 */
[----:B-1----:R3:W-:Y:S04]  /*1bb0*/  STL.64 [R6+0x8], R10 ;  /* 0x0000080a06007387 */ /* 0x0027e80000100a00 */
[----:B0-----:R3:W-:Y:S04]  /*1bc0*/  STL.64 [R6+0x10], R14 ;  /* 0x0000100e06007387 */ /* 0x0017e80000100a00 */
[----:B--2---:R3:W-:Y:S01]  /*1bd0*/  STL.64 [R6+0x18], R12 ;  /* 0x0000180c06007387 */ /* 0x0047e20000100a00 */
[----:B------:R-:W-:-:S07]  /*1be0*/  IADD3 R22, PT, PT, R22, 0x8, RZ ;  /* 0x0000000816167810 */ /* 0x000fce0007ffe0ff */
.L_x_106:
[----:B------:R-:W-:Y:S05]  /*1bf0*/  @!P2 BRA `(.L_x_95) ;  /* 0x0000000000c8a947 */ /* 0x000fea0003800000 */
[----:B------:R-:W-:Y:S02]  /*1c00*/  ISETP.GE.U32.AND P1, PT, R20, 0x4, PT ;  /* 0x000000041400780c */ /* 0x000fe40003f26070 */
[----:B------:R-:W-:-:S04]  /*1c10*/  LOP3.LUT R5, R4, 0x3, RZ, 0xc0, !PT ;  /* 0x0000000304057812 */ /* 0x000fc800078ec0ff */
[----:B------:R-:W-:-:S07]  /*1c20*/  ISETP.NE.AND P2, PT, R5, RZ, PT ;  /* 0x000000ff0500720c */ /* 0x000fce0003f45270 */
[----:B------:R-:W-:Y:S06]  /*1c30*/  @!P1 BRA `(.L_x_107) ;  /* 0x0000000000609947 */ /* 0x000fec0003800000 */
[----:B---3--:R-:W0:Y:S02]  /*1c40*/  LDC.64 R6, c[0x0][0x3a8] ;  /* 0x0000ea00ff067b82 */ /* 0x008e240000000a00 */
[----:B0-----:R-:W-:-:S05]  /*1c50*/  IMAD.WIDE.U32 R12, R22, 0x4, R6 ;  /* 0x00000004160c7825 */ /* 0x001fca00078e0006 */
[----:B------:R-:W2:Y:S04]  /*1c60*/  LDG.E R20, desc[UR6][R12.64] ;  /* 0x000000060c147981 */ /* 0x000ea8000c1e1900 */
[----:B------:R-:W3:Y:S04]  /*1c70*/  LDG.E R21, desc[UR6][R12.64+0x4] ;  /* 0x000004060c157981 */ /* 0x000ee8000c1e1900 */
[----:B------:R-:W4:Y:S04]  /*1c80*/  LDG.E R23, desc[UR6][R12.64+0x8] ;  /* 0x000008060c177981 */ /* 0x000f28000c1e1900 */
[----:B------:R-:W4:Y:S01]  /*1c90*/  LDG.E R24, desc[UR6][R12.64+0xc] ;  /* 0x00000c060c187981 */ /* 0x000f22000c1e1900 */
[----:B------:R-:W-:-:S02]  /*1ca0*/  IMAD.MOV.U32 R6, RZ, RZ, 0x0 ;  /* 0x00000000ff067424 */ /* 0x000fc400078e00ff */
[----:B------:R-:W-:Y:S01]  /*1cb0*/  IMAD.MOV.U32 R7, RZ, RZ, 0x3fe00000 ;  /* 0x3fe00000ff077424 */ /* 0x000fe200078e00ff */
[----:B--2---:R-:W0:Y:S08]  /*1cc0*/  F2F.F64.F32 R8, R20 ;  /* 0x0000001400087310 */ /* 0x004e300000201800 */
[----:B---3--:R-:W1:Y:S01]  /*1cd0*/  F2F.F64.F32 R16, R21 ;  /* 0x0000001500107310 */ /* 0x008e620000201800 */
[----:B0-----:R-:W-:-:S07]  /*1ce0*/  DFMA R14, R8, R6, 0.5 ;  /* 0x3fe00000080e742b */ /* 0x001fce0000000006 */
[----:B----4-:R-:W0:Y:S01]  /*1cf0*/  F2F.F64.F32 R18, R23 ;  /* 0x0000001700127310 */ /* 0x010e220000201800 */
[----:B-1----:R-:W-:-:S07]  /*1d00*/  DFMA R16, R16, R6, 0.5 ;  /* 0x3fe000001010742b */ /* 0x002fce0000000006 */
[----:B------:R-:W1:Y:S01]  /*1d10*/  F2F.F64.F32 R10, R24 ;  /* 0x00000018000a7310 */ /* 0x000e620000201800 */
[----:B0-----:R-:W-:-:S07]  /*1d20*/  DFMA R18, R18, R6, 0.5 ;  /* 0x3fe000001212742b */ /* 0x001fce0000000006 */
[----:B------:R-:W-:Y:S01]  /*1d30*/  F2F.F32.F64 R8, R14 ;  /* 0x0000000e00087310 */ /* 0x000fe20000301000 */
[----:B-1----:R-:W-:-:S07]  /*1d40*/  DFMA R10, R10, R6, 0.5 ;  /* 0x3fe000000a0a742b */ /* 0x002fce0000000006 */
[----:B------:R-:W0:Y:S01]  /*1d50*/  F2F.F32.F64 R9, R16 ;  /* 0x0000001000097310 */ /* 0x000e220000301000 */
[C---:B------:R-:W-:Y:S01]  /*1d60*/  IMAD R6, R22.reuse, 0x4, R1 ;  /* 0x0000000416067824 */ /* 0x040fe200078e0201 */
[----:B------:R-:W-:-:S06]  /*1d70*/  IADD3 R22, PT, PT, R22, 0x4, RZ ;  /* 0x0000000416167810 */ /* 0x000fcc0007ffe0ff */
[----:B------:R-:W-:Y:S01]  /*1d80*/  F2F.F32.F64 R12, R18 ;  /* 0x00000012000c7310 */ /* 0x000fe20000301000 */
[----:B0-----:R0:W-:Y:S07]  /*1d90*/  STL.64 [R6], R8 ;  /* 0x0000000806007387 */ /* 0x0011ee0000100a00 */
[----:B------:R-:W1:Y:S02]  /*1da0*/  F2F.F32.F64 R13, R10 ;  /* 0x0000000a000d7310 */ /* 0x000e640000301000 */
[----:B-1----:R0:W-:Y:S02]  /*1db0*/  STL.64 [R6+0x8], R12 ;  /* 0x0000080c06007387 */ /* 0x0021e40000100a00 */
.L_x_107:
[----:B------:R-:W-:Y:S05]  /*1dc0*/  @!P2 BRA `(.L_x_95) ;  /* 0x000000000054a947 */ /* 0x000fea0003800000 */
[----:B0--3--:R-:W0:Y:S01]  /*1dd0*/  LDC.64 R6, c[0x0][0x3a8] ;  /* 0x0000ea00ff067b82 */ /* 0x009e220000000a00 */
[----:B------:R-:W-:Y:S02]  /*1de0*/  IMAD.MOV R5, RZ, RZ, -R5 ;  /* 0x000000ffff057224 */ /* 0x000fe400078e0a05 */
[C---:B------:R-:W-:Y:S02]  /*1df0*/  IMAD R15, R22.reuse, 0x4, R1 ;  /* 0x00000004160f7824 */ /* 0x040fe400078e0201 */
[----:B0-----:R-:W-:-:S04]  /*1e00*/  IMAD.WIDE.U32 R6, R22, 0x4, R6 ;  /* 0x0000000416067825 */ /* 0x001fc800078e0006 */
[----:B------:R-:W-:Y:S02]  /*1e10*/  IMAD.MOV.U32 R12, RZ, RZ, R6 ;  /* 0x000000ffff0c7224 */ /* 0x000fe400078e0006 */
[----:B------:R-:W-:-:S07]  /*1e20*/  IMAD.MOV.U32 R13, RZ, RZ, R7 ;  /* 0x000000ffff0d7224 */ /* 0x000fce00078e0007 */
.L_x_108:
[----:B------:R-:W-:Y:S01]  /*1e30*/  MOV R8, R12 ;  /* 0x0000000c00087202 */ /* 0x000fe20000000f00 */
[----:B------:R-:W-:-:S05]  /*1e40*/  IMAD.MOV.U32 R9, RZ, RZ, R13 ;  /* 0x000000ffff097224 */ /* 0x000fca00078e000d */
[----:B------:R-:W2:Y:S01]  /*1e50*/  LDG.E R8, desc[UR6][R8.64] ;  /* 0x0000000608087981 */ /* 0x000ea2000c1e1900 */
[----:B------:R-:W-:Y:S01]  /*1e60*/  IMAD.MOV.U32 R10, RZ, RZ, 0x0 ;  /* 0x00000000ff0a7424 */ /* 0x000fe200078e00ff */
[----:B------:R-:W-:Y:S01]  /*1e70*/  IADD3 R5, PT, PT, R5, 0x1, RZ ;  /* 0x0000000105057810 */ /* 0x000fe20007ffe0ff */
[----:B------:R-:W-:Y:S01]  /*1e80*/  IMAD.MOV.U32 R11, RZ, RZ, 0x3fe00000 ;  /* 0x3fe00000ff0b7424 */ /* 0x000fe200078e00ff */
[----:B------:R-:W-:Y:S02]  /*1e90*/  IADD3 R12, P2, PT, R12, 0x4, RZ ;  /* 0x000000040c0c7810 */ /* 0x000fe40007f5e0ff */
[----:B------:R-:W-:-:S03]  /*1ea0*/  ISETP.NE.AND P1, PT, R5, RZ, PT ;  /* 0x000000ff0500720c */ /* 0x000fc60003f25270 */
[----:B------:R-:W-:Y:S01]  /*1eb0*/  IMAD.X R13, RZ, RZ, R13, P2 ;  /* 0x000000ffff0d7224 */ /* 0x000fe200010e060d */
[----:B--2---:R-:W0:Y:S02]  /*1ec0*/  F2F.F64.F32 R6, R8 ;  /* 0x0000000800067310 */ /* 0x004e240000201800 */
[----:B0-----:R-:W-:-:S10]  /*1ed0*/  DFMA R6, R6, R10, 0.5 ;  /* 0x3fe000000606742b */ /* 0x001fd4000000000a */
[----:B------:R-:W0:Y:S02]  /*1ee0*/  F2F.F32.F64 R6, R6 ;  /* 0x0000000600067310 */ /* 0x000e240000301000 */
[----:B0-----:R0:W-:Y:S02]  /*1ef0*/  STL [R15], R6 ;  /* 0x000000060f007387 */ /* 0x0011e40000100800 */
[----:B0-----:R-:W-:Y:S01]  /*1f00*/  VIADD R15, R15, 0x4 ;  /* 0x000000040f0f7836 */ /* 0x001fe20000000000 */
[----:B------:R-:W-:Y:S06]  /*1f10*/  @P1 BRA `(.L_x_108) ;  /* 0xfffffffc00c41947 */ /* 0x000fec000383ffff */
.L_x_95:
[----:B------:R-:W-:Y:S05]  /*1f20*/  BSYNC.RECONVERGENT B0 ;  /* 0x0000000000007941 */ /* 0x000fea0003800200 */
.L_x_92:
[----:B-1---5:R-:W-:Y:S01]  /*1f30*/  VIMNMX.U32 R5, PT, PT, R2, 0x2, PT ;  /* 0x0000000202057848 */ /* 0x022fe20003fe0000 */
[----:B------:R-:W-:Y:S04]  /*1f40*/  BAR.SYNC.DEFER_BLOCKING 0x0 ;  /* 0x0000000000007b1d */ /* 0x000fe80000010000 */
[----:B0--3--:R-:W-:Y:S01]  /*1f50*/  IMAD.SHL.U32 R8, R5, 0x4, RZ ;  /* 0x0000000405087824 */ /* 0x009fe200078e00ff */
[----:B------:R-:W-:Y:S01]  /*1f60*/  IADD3 R5, PT, PT, R1, 0x28, RZ ;  /* 0x0000002801057810 */ /* 0x000fe20007ffe0ff */
[----:B------:R-:W-:Y:S02]  /*1f70*/  BSSY.RECONVERGENT B0, `(.L_x_109) ;  /* 0x0000156000007945 */ /* 0x000fe40003800200 */
[----:B------:R-:W0:Y:S02]  /*1f80*/  LDC R6, c[0x2][R8] ;  /* 0x0080000008067b82 */ /* 0x000e240000000800 */
[----:B0-----:R-:W-:-:S04]  /*1f90*/  SHF.R.S32.HI R7, RZ, 0x1f, R6 ;  /* 0x0000001fff077819 */ /* 0x001fc80000011406 */
.L_x_215:
[----:B------:R-:W-:Y:S05]  /*1fa0*/  BRX R6 -0x1fb0                                                          (*"BRANCH_TARGETS .L_x_216,.L_x_217,.L_x_218"*) ;  /* 0xffffffe006147949 */ /* 0x000fea000383ffff */
.L_x_218:
[----:B------:R-:W-:Y:S01]  /*1fb0*/  ISETP.NE.OR P0, PT, R2, 0x2, !P0 ;  /* 0x000000020200780c */ /* 0x000fe20004705670 */
[----:B------:R-:W-:-:S12]  /*1fc0*/  BSSY.RECONVERGENT B1, `(.L_x_110) ;  /* 0x000002f000017945 */ /* 0x000fd80003800200 */
[----:B------:R-:W-:Y:S05]  /*1fd0*/  @P0 BRA `(.L_x_111) ;  /* 0x0000000000b40947 */ /* 0x000fea0003800000 */
[C---:B------:R-:W-:Y:S01]  /*1fe0*/  VIADD R2, R4.reuse, 0xffffffff ;  /* 0xffffffff04027836 */ /* 0x040fe20000000000 */
[----:B------:R-:W-:Y:S01]  /*1ff0*/  LOP3.LUT R8, R4, 0xf, RZ, 0xc0, !PT ;  /* 0x0000000f04087812 */ /* 0x000fe200078ec0ff */
[----:B------:R-:W-:Y:S03]  /*2000*/  BSSY.RECONVERGENT B2, `(.L_x_112) ;  /* 0x0000014000027945 */ /* 0x000fe60003800200 */
[----:B------:R-:W-:Y:S01]  /*2010*/  ISETP.GE.U32.AND P0, PT, R2, 0xf, PT ;  /* 0x0000000f0200780c */ /* 0x000fe20003f06070 */
[----:B------:R-:W-:Y:S01]  /*2020*/  IMAD.MOV.U32 R2, RZ, RZ, RZ ;  /* 0x000000ffff027224 */ /* 0x000fe200078e00ff */
[----:B------:R-:W-:-:S11]  /*2030*/  ISETP.NE.AND P1, PT, R8, RZ, PT ;  /* 0x000000ff0800720c */ /* 0x000fd60003f25270 */
[----:B------:R-:W-:Y:S05]  /*2040*/  @!P0 BRA `(.L_x_113) ;  /* 0x00000000003c8947 */ /* 0x000fea0003800000 */
[----:B------:R-:W-:Y:S01]  /*2050*/  LOP3.LUT R2, R4, 0x7ffffff0, RZ, 0xc0, !PT ;  /* 0x7ffffff004027812 */ /* 0x000fe200078ec0ff */
[----:B------:R-:W-:-:S03]  /*2060*/  VIADD R7, R1, 0x48 ;  /* 0x0000004801077836 */ /* 0x000fc60000000000 */
[----:B------:R-:W-:-:S07]  /*2070*/  IADD3 R6, PT, PT, -R2, RZ, RZ ;  /* 0x000000ff02067210 */ /* 0x000fce0007ffe1ff */
.L_x_114:
        /* <DEDUP_REMOVED lines=12> */
.L_x_113:
[----:B------:R-:W-:Y:S05]  /*2140*/  BSYNC.RECONVERGENT B2 ;  /* 0x0000000000027941 */ /* 0x000fea0003800200 */
.L_x_112:
[----:B------:R-:W-:Y:S05]  /*2150*/  @!P1 BRA `(.L_x_111) ;  /* 0x0000000000549947 */ /* 0x000fea0003800000 */
[----:B------:R-:W-:Y:S02]  /*2160*/  ISETP.GE.U32.AND P0, PT, R8, 0x8, PT ;  /* 0x000000080800780c */ /* 0x000fe40003f06070 */
[----:B------:R-:W-:-:S04]  /*2170*/  LOP3.LUT R7, R4, 0x7, RZ, 0xc0, !PT ;  /* 0x0000000704077812 */ /* 0x000fc800078ec0ff */
[----:B------:R-:W-:-:S07]  /*2180*/  ISETP.NE.AND P1, PT, R7, RZ, PT ;  /* 0x000000ff0700720c */ /* 0x000fce0003f25270 */
[C---:B------:R-:W-:Y:S01]  /*2190*/  @P0 IMAD R6, R2.reuse, 0x4, R5 ;  /* 0x0000000402060824 */ /* 0x040fe200078e0205 */
[----:B------:R-:W-:-:S04]  /*21a0*/  @P0 IADD3 R2, PT, PT, R2, 0x8, RZ ;  /* 0x0000000802020810 */ /* 0x000fc80007ffe0ff */
[----:B------:R0:W-:Y:S01]  /*21b0*/  @P0 STL [R6], RZ ;  /* 0x000000ff06000387 */ /* 0x0001e20000100800 */
[----:B------:R-:W-:Y:S05]  /*21c0*/  @!P1 BRA `(.L_x_111) ;  /* 0x0000000000389947 */ /* 0x000fea0003800000 */
[----:B------:R-:W-:Y:S02]  /*21d0*/  ISETP.GE.U32.AND P0, PT, R7, 0x4, PT ;  /* 0x000000040700780c */ /* 0x000fe40003f06070 */
[----:B------:R-:W-:-:S04]  /*21e0*/  LOP3.LUT R4, R4, 0x3, RZ, 0xc0, !PT ;  /* 0x0000000304047812 */ /* 0x000fc800078ec0ff */
[----:B------:R-:W-:-:S07]  /*21f0*/  ISETP.NE.AND P1, PT, R4, RZ, PT ;  /* 0x000000ff0400720c */ /* 0x000fce0003f25270 */
[C---:B0-----:R-:W-:Y:S02]  /*2200*/  @P0 IMAD R6, R2.reuse, 0x4, R5 ;  /* 0x0000000402060824 */ /* 0x041fe400078e0205 */
[----:B------:R-:W-:-:S03]  /*2210*/  @P0 VIADD R2, R2, 0x4 ;  /* 0x0000000402020836 */ /* 0x000fc60000000000 */
[----:B------:R1:W-:Y:S01]  /*2220*/  @P0 STL [R6], RZ ;  /* 0x000000ff06000387 */ /* 0x0003e20000100800 */
[----:B------:R-:W-:Y:S05]  /*2230*/  @!P1 BRA `(.L_x_111) ;  /* 0x00000000001c9947 */ /* 0x000fea0003800000 */
[----:B------:R-:W-:Y:S02]  /*2240*/  IMAD R5, R2, 0x4, R5 ;  /* 0x0000000402057824 */ /* 0x000fe400078e0205 */
[----:B------:R-:W-:-:S07]  /*2250*/  IMAD.MOV R2, RZ, RZ, -R4 ;  /* 0x000000ffff027224 */ /* 0x000fce00078e0a04 */
.L_x_115:
[----:B------:R-:W-:Y:S01]  /*2260*/  IADD3 R2, PT, PT, R2, 0x1, RZ ;  /* 0x0000000102027810 */ /* 0x000fe20007ffe0ff */
[----:B------:R0:W-:Y:S03]  /*2270*/  STL [R5], RZ ;  /* 0x000000ff05007387 */ /* 0x0001e60000100800 */
[----:B------:R-:W-:Y:S01]  /*2280*/  ISETP.NE.AND P0, PT, R2, RZ, PT ;  /* 0x000000ff0200720c */ /* 0x000fe20003f05270 */
[----:B0-----:R-:W-:-:S12]  /*2290*/  VIADD R5, R5, 0x4 ;  /* 0x0000000405057836 */ /* 0x001fd80000000000 */
[----:B------:R-:W-:Y:S05]  /*22a0*/  @P0 BRA `(.L_x_115) ;  /* 0xfffffffc00ec0947 */ /* 0x000fea000383ffff */
.L_x_111:
[----:B------:R-:W-:Y:S05]  /*22b0*/  BSYNC.RECONVERGENT B1 ;  /* 0x0000000000017941 */ /* 0x000fea0003800200 */
.L_x_110:
[----:B------:R-:W-:Y:S05]  /*22c0*/  BRA `(.L_x_116) ;  /* 0x0000001000807947 */ /* 0x000fea0003800000 */
.L_x_217:
[----:B------:R-:W-:Y:S04]  /*22d0*/  BSSY.RECONVERGENT B1, `(.L_x_117) ;  /* 0x00000b2000017945 */ /* 0x000fe80003800200 */
[----:B------:R-:W-:Y:S05]  /*22e0*/  @!P0 BRA `(.L_x_118) ;  /* 0x0000000800c08947 */ /* 0x000fea0003800000 */
[C---:B------:R-:W-:Y:S01]  /*22f0*/  VIADD R5, R4.reuse, 0xffffffff ;  /* 0xffffffff04057836 */ /* 0x040fe20000000000 */
[----:B------:R-:W-:Y:S01]  /*2300*/  LOP3.LUT R2, R4, 0xf, RZ, 0xc0, !PT ;  /* 0x0000000f04027812 */ /* 0x000fe200078ec0ff */
[----:B------:R-:W-:Y:S01]  /*2310*/  BSSY.RECONVERGENT B2, `(.L_x_119) ;  /* 0x000006b000027945 */ /* 0x000fe20003800200 */
[----:B------:R-:W-:Y:S02]  /*2320*/  IMAD.MOV.U32 R6, RZ, RZ, RZ ;  /* 0x000000ffff067224 */ /* 0x000fe400078e00ff */
        /* <DEDUP_REMOVED lines=10> */
[----:B--2---:R-:W-:-:S07]  /*23d0*/  IMAD.U32 R9, RZ, RZ, UR5 ;  /* 0x00000005ff097e24 */ /* 0x004fce000f8e00ff */
.L_x_121:
[----:B------:R-:W2:Y:S04]  /*23e0*/  LDG.E R17, desc[UR6][R8.64+-0x1c] ;  /* 0xffffe40608117981 */ /* 0x000ea8000c1e1900 */
[----:B------:R-:W3:Y:S04]  /*23f0*/  LDG.E R11, desc[UR6][R8.64+-0x20] ;  /* 0xffffe006080b7981 */ /* 0x000ee8000c1e1900 */
[----:B------:R-:W4:Y:S04]  /*2400*/  LDG.E R18, desc[UR6][R8.64+-0x18] ;  /* 0xffffe80608127981 */ /* 0x000f28000c1e1900 */
[----:B------:R-:W5:Y:S04]  /*2410*/  LDG.E R29, desc[UR6][R8.64+-0x10] ;  /* 0xfffff006081d7981 */ /* 0x000f68000c1e1900 */
[----:B------:R-:W5:Y:S04]  /*2420*/  LDG.E R16, desc[UR6][R8.64+-0x14] ;  /* 0xffffec0608107981 */ /* 0x000f68000c1e1900 */
[----:B------:R-:W5:Y:S04]  /*2430*/  LDG.E R10, desc[UR6][R8.64+-0x8] ;  /* 0xfffff806080a7981 */ /* 0x000f68000c1e1900 */
[----:B------:R-:W5:Y:S04]  /*2440*/  LDG.E R19, desc[UR6][R8.64+-0xc] ;  /* 0xfffff40608137981 */ /* 0x000f68000c1e1900 */
[----:B------:R-:W5:Y:S04]  /*2450*/  LDG.E R28, desc[UR6][R8.64+-0x4] ;  /* 0xfffffc06081c7981 */ /* 0x000f68000c1e1900 */
[----:B------:R-:W5:Y:S04]  /*2460*/  LDG.E R26, desc[UR6][R8.64] ;  /* 0x00000006081a7981 */ /* 0x000f68000c1e1900 */
[----:B------:R-:W5:Y:S04]  /*2470*/  LDG.E R27, desc[UR6][R8.64+0x4] ;  /* 0x00000406081b7981 */ /* 0x000f68000c1e1900 */
[----:B------:R-:W5:Y:S04]  /*2480*/  LDG.E R25, desc[UR6][R8.64+0xc] ;  /* 0x00000c0608197981 */ /* 0x000f68000c1e1900 */
[----:B------:R-:W5:Y:S01]  /*2490*/  LDG.E R24, desc[UR6][R8.64+0x8] ;  /* 0x0000080608187981 */ /* 0x000f62000c1e1900 */
[----:B--2---:R-:W0:Y:S08]  /*24a0*/  F2F.F64.F32 R14, R17 ;  /* 0x00000011000e7310 */ /* 0x004e300000201800 */
[----:B---3--:R-:W1:Y:S08]  /*24b0*/  F2F.F64.F32 R20, R11 ;  /* 0x0000000b00147310 */ /* 0x008e700000201800 */
[----:B----4-:R-:W2:Y:S01]  /*24c0*/  F2F.F64.F32 R12, R18 ;  /* 0x00000012000c7310 */ /* 0x010ea20000201800 */
[----:B0-----:R-:W-:-:S02]  /*24d0*/  DADD R14, R14, 1 ;  /* 0x3ff000000e0e7429 */ /* 0x001fc40000000000 */
[----:B-1----:R-:W-:-:S06]  /*24e0*/  DADD R20, R20, 1 ;  /* 0x3ff0000014147429 */ /* 0x002fcc0000000000 */
[----:B------:R-:W-:Y:S02]  /*24f0*/  DMUL R14, R14, 0.5 ;  /* 0x3fe000000e0e7828 */ /* 0x000fe40000000000 */
[----:B--2---:R-:W-:-:S04]  /*2500*/  DADD R12, R12, 1 ;  /* 0x3ff000000c0c7429 */ /* 0x004fc80000000000 */
[----:B------:R-:W-:Y:S01]  /*2510*/  F2F.F32.F64 R23, R14 ;  /* 0x0000000e00177310 */ /* 0x000fe20000301000 */
[----:B------:R-:W-:-:S03]  /*2520*/  DMUL R20, R20, 0.5 ;  /* 0x3fe0000014147828 */ /* 0x000fc60000000000 */
[----:B------:R-:W-:-:S04]  /*2530*/  DMUL R12, R12, 0.5 ;  /* 0x3fe000000c0c7828 */ /* 0x000fc80000000000 */
[----:B-----5:R-:W0:Y:S08]  /*2540*/  F2F.F64.F32 R14, R29 ;  /* 0x0000001d000e7310 */ /* 0x020e300000201800 */
[----:B------:R-:W1:Y:S08]  /*2550*/  F2F.F64.F32 R16, R16 ;  /* 0x0000001000107310 */ /* 0x000e700000201800 */
[----:B------:R-:W-:Y:S01]  /*2560*/  F2F.F32.F64 R22, R20 ;  /* 0x0000001400167310 */ /* 0x000fe20000301000 */
[----:B0-----:R-:W-:-:S07]  /*2570*/  DADD R14, R14, 1 ;  /* 0x3ff000000e0e7429 */ /* 0x001fce0000000000 */
[----:B------:R-:W-:Y:S08]  /*2580*/  F2F.F32.F64 R20, R12 ;  /* 0x0000000c00147310 */ /* 0x000ff00000301000 */
[----:B------:R-:W0:Y:S08]  /*2590*/  F2F.F64.F32 R10, R10 ;  /* 0x0000000a000a7310 */ /* 0x000e300000201800 */
[----:B------:R2:W3:Y:S01]  /*25a0*/  F2F.F64.F32 R12, R19 ;  /* 0x00000013000c7310 */ /* 0x0004e20000201800 */
[----:B-1----:R-:W-:-:S02]  /*25b0*/  DADD R16, R16, 1 ;  /* 0x3ff0000010107429 */ /* 0x002fc40000000000 */
[----:B--2---:R-:W-:Y:S02]  /*25c0*/  DMUL R18, R14, 0.5 ;  /* 0x3fe000000e127828 */ /* 0x004fe40000000000 */
[----:B0-----:R-:W-:Y:S01]  /*25d0*/  DADD R14, R10, 1 ;  /* 0x3ff000000a0e7429 */ /* 0x001fe20000000000 */
[----:B------:R-:W2:Y:S01]  /*25e0*/  LDG.E R10, desc[UR6][R8.64+0x10] ;  /* 0x00001006080a7981 */ /* 0x000ea2000c1e1900 */
[----:B---3--:R-:W-:-:S03]  /*25f0*/  DADD R12, R12, 1 ;  /* 0x3ff000000c0c7429 */ /* 0x008fc60000000000 */
[----:B------:R-:W3:Y:S01]  /*2600*/  LDG.E R11, desc[UR6][R8.64+0x14] ;  /* 0x00001406080b7981 */ /* 0x000ee2000c1e1900 */
[----:B------:R-:W-:-:S04]  /*2610*/  DMUL R16, R16, 0.5 ;  /* 0x3fe0000010107828 */ /* 0x000fc80000000000 */
[----:B------:R-:W-:Y:S02]  /*2620*/  DMUL R12, R12, 0.5 ;  /* 0x3fe000000c0c7828 */ /* 0x000fe40000000000 */
[----:B------:R0:W-:Y:S02]  /*2630*/  F2F.F32.F64 R21, R16 ;  /* 0x0000001000157310 */ /* 0x0001e40000301000 */
[----:B0-----:R-:W-:-:S06]  /*2640*/  DMUL R16, R14, 0.5 ;  /* 0x3fe000000e107828 */ /* 0x001fcc0000000000 */
[----:B------:R-:W0:Y:S08]  /*2650*/  F2F.F64.F32 R14, R28 ;  /* 0x0000001c000e7310 */ /* 0x000e300000201800 */
[----:B------:R-:W-:Y:S08]  /*2660*/  F2F.F32.F64 R18, R18 ;  /* 0x0000001200127310 */ /* 0x000ff00000301000 */
[----:B------:R-:W-:Y:S08]  /*2670*/  F2F.F32.F64 R19, R12 ;  /* 0x0000000c00137310 */ /* 0x000ff00000301000 */
[----:B------:R-:W1:Y:S01]  /*2680*/  F2F.F64.F32 R12, R26 ;  /* 0x0000001a000c7310 */ /* 0x000e620000201800 */
[----:B0-----:R-:W-:-:S07]  /*2690*/  DADD R14, R14, 1 ;  /* 0x3ff000000e0e7429 */ /* 0x001fce0000000000 */
[----:B------:R-:W0:Y:S01]  /*26a0*/  F2F.F64.F32 R26, R27 ;  /* 0x0000001b001a7310 */ /* 0x000e220000201800 */
[----:B------:R-:W-:Y:S02]  /*26b0*/  DMUL R14, R14, 0.5 ;  /* 0x3fe000000e0e7828 */ /* 0x000fe40000000000 */
[----:B-1----:R-:W-:-:S05]  /*26c0*/  DADD R12, R12, 1 ;  /* 0x3ff000000c0c7429 */ /* 0x002fca0000000000 */
[----:B------:R-:W-:Y:S01]  /*26d0*/  F2F.F32.F64 R16, R16 ;  /* 0x0000001000107310 */ /* 0x000fe20000301000 */
[----:B0-----:R-:W-:-:S07]  /*26e0*/  DADD R28, R26, 1 ;  /* 0x3ff000001a1c7429 */ /* 0x001fce0000000000 */
[----:B------:R0:W-:Y:S01]  /*26f0*/  F2F.F32.F64 R17, R14 ;  /* 0x0000000e00117310 */ /* 0x0001e20000301000 */
[----:B------:R-:W-:Y:S02]  /*2700*/  DMUL R28, R28, 0.5 ;  /* 0x3fe000001c1c7828 */ /* 0x000fe40000000000 */
[----:B0-----:R-:W-:-:S10]  /*2710*/  DMUL R14, R12, 0.5 ;  /* 0x3fe000000c0e7828 */ /* 0x001fd40000000000 */
[----:B------:R-:W-:Y:S08]  /*2720*/  F2F.F32.F64 R14, R14 ;  /* 0x0000000e000e7310 */ /* 0x000ff00000301000 */
[----:B------:R0:W-:Y:S02]  /*2730*/  F2F.F32.F64 R15, R28 ;  /* 0x0000001c000f7310 */ /* 0x0001e40000301000 */
[----:B0-----:R-:W4:Y:S04]  /*2740*/  LDG.E R29, desc[UR6][R8.64+0x18] ;  /* 0x00001806081d7981 */ /* 0x001f28000c1e1900 */
[----:B------:R0:W5:Y:S02]  /*2750*/  LDG.E R28, desc[UR6][R8.64+0x1c] ;  /* 0x00001c06081c7981 */ /* 0x000164000c1e1900 */
[----:B------:R-:W1:Y:S08]  /*2760*/  F2F.F64.F32 R26, R25 ;  /* 0x00000019001a7310 */ /* 0x000e700000201800 */
[----:B------:R0:W0:Y:S01]  /*2770*/  F2F.F64.F32 R12, R24 ;  /* 0x00000018000c7310 */ /* 0x0000220000201800 */
[----:B-1----:R-:W-:-:S08]  /*2780*/  DADD R26, R26, 1 ;  /* 0x3ff000001a1a7429 */ /* 0x002fd00000000000 */
[----:B0-----:R-:W-:Y:S02]  /*2790*/  DMUL R24, R26, 0.5 ;  /* 0x3fe000001a187828 */ /* 0x001fe40000000000 */
[----:B------:R-:W-:-:S08]  /*27a0*/  DADD R12, R12, 1 ;  /* 0x3ff000000c0c7429 */ /* 0x000fd00000000000 */
[----:B------:R-:W-:-:S10]  /*27b0*/  DMUL R12, R12, 0.5 ;  /* 0x3fe000000c0c7828 */ /* 0x000fd40000000000 */
[----:B------:R-:W-:Y:S08]  /*27c0*/  F2F.F32.F64 R12, R12 ;  /* 0x0000000c000c7310 */ /* 0x000ff00000301000 */
[----:B------:R-:W0:Y:S01]  /*27d0*/  F2F.F32.F64 R13, R24 ;  /* 0x00000018000d7310 */ /* 0x000e220000301000 */
[----:B------:R-:W-:-:S04]  /*27e0*/  IADD3 R7, PT, PT, R7, 0x10, RZ ;  /* 0x0000001007077810 */ /* 0x000fc80007ffe0ff */
[----:B------:R-:W-:Y:S02]  /*27f0*/  ISETP.NE.AND P0, PT, R7, RZ, PT ;  /* 0x000000ff0700720c */ /* 0x000fe40003f05270 */
[----:B------:R-:W-:Y:S01]  /*2800*/  IADD3 R8, P1, PT, R8, 0x40, RZ ;  /* 0x0000004008087810 */ /* 0x000fe20007f3e0ff */
[----:B------:R-:W-:Y:S04]  /*2810*/  STL.64 [R5+-0x20], R22 ;  /* 0xffffe01605007387 */ /* 0x000fe80000100a00 */
[----:B------:R-:W-:Y:S01]  /*2820*/  STL.64 [R5+-0x18], R20 ;  /* 0xffffe81405007387 */ /* 0x000fe20000100a00 */
[----:B------:R-:W-:-:S03]  /*2830*/  IMAD.X R9, RZ, RZ, R9, P1 ;  /* 0x000000ffff097224 */ /* 0x000fc600008e0609 */
[----:B------:R-:W-:Y:S04]  /*2840*/  STL.64 [R5+-0x10], R18 ;  /* 0xfffff01205007387 */ /* 0x000fe80000100a00 */
[----:B------:R-:W-:Y:S04]  /*2850*/  STL.64 [R5+-0x8], R16 ;  /* 0xfffff81005007387 */ /* 0x000fe80000100a00 */
[----:B------:R-:W-:Y:S04]  /*2860*/  STL.64 [R5], R14 ;  /* 0x0000000e05007387 */ /* 0x000fe80000100a00 */
[----:B0-----:R-:W-:Y:S01]  /*2870*/  STL.64 [R5+0x8], R12 ;  /* 0x0000080c05007387 */ /* 0x001fe20000100a00 */
[----:B--2---:R-:W0:Y:S02]  /*2880*/  F2F.F64.F32 R26, R10 ;  /* 0x0000000a001a7310 */ /* 0x004e240000201800 */
[----:B0-----:R-:W-:-:S08]  /*2890*/  DADD R26, R26, 1 ;  /* 0x3ff000001a1a7429 */ /* 0x001fd00000000000 */
[----:B------:R-:W-:Y:S02]  /*28a0*/  DMUL R24, R26, 0.5 ;  /* 0x3fe000001a187828 */ /* 0x000fe40000000000 */
[----:B---3--:R-:W0:Y:S02]  /*28b0*/  F2F.F64.F32 R26, R11 ;  /* 0x0000000b001a7310 */ /* 0x008e240000201800 */
[----:B0-----:R-:W-:-:S06]  /*28c0*/  DADD R26, R26, 1 ;  /* 0x3ff000001a1a7429 */ /* 0x001fcc0000000000 */
[----:B------:R-:W-:Y:S02]  /*28d0*/  F2F.F32.F64 R10, R24 ;  /* 0x00000018000a7310 */ /* 0x000fe40000301000 */
[----:B------:R-:W-:-:S06]  /*28e0*/  DMUL R26, R26, 0.5 ;  /* 0x3fe000001a1a7828 */ /* 0x000fcc0000000000 */
[----:B------:R-:W-:Y:S08]  /*28f0*/  F2F.F32.F64 R11, R26 ;  /* 0x0000001a000b7310 */ /* 0x000ff00000301000 */
[----:B----4-:R-:W0:Y:S08]  /*2900*/  F2F.F64.F32 R24, R29 ;  /* 0x0000001d00187310 */ /* 0x010e300000201800 */
[----:B-----5:R-:W1:Y:S01]  /*2910*/  F2F.F64.F32 R26, R28 ;  /* 0x0000001c001a7310 */ /* 0x020e620000201800 */
[----:B0-----:R-:W-:-:S02]  /*2920*/  DADD R24, R24, 1 ;  /* 0x3ff0000018187429 */ /* 0x001fc40000000000 */
[----:B-1----:R-:W-:-:S06]  /*2930*/  DADD R26, R26, 1 ;  /* 0x3ff000001a1a7429 */ /* 0x002fcc0000000000 */
[----:B------:R-:W-:Y:S02]  /*2940*/  DMUL R24, R24, 0.5 ;  /* 0x3fe0000018187828 */ /* 0x000fe40000000000 */
[----:B------:R-:W-:-:S08]  /*2950*/  DMUL R26, R26, 0.5 ;  /* 0x3fe000001a1a7828 */ /* 0x000fd00000000000 */
[----:B------:R-:W-:Y:S08]  /*2960*/  F2F.F32.F64 R24, R24 ;  /* 0x0000001800187310 */ /* 0x000ff00000301000 */
[----:B------:R-:W0:Y:S01]  /*2970*/  F2F.F32.F64 R25, R26 ;  /* 0x0000001a00197310 */ /* 0x000e220000301000 */
[----:B------:R-:W-:Y:S04]  /*2980*/  STL.64 [R5+0x10], R10 ;  /* 0x0000100a05007387 */ /* 0x000fe80000100a00 */
[----:B0-----:R0:W-:Y:S02]  /*2990*/  STL.64 [R5+0x18], R24 ;  /* 0x0000181805007387 */ /* 0x0011e40000100a00 */
[----:B0-----:R-:W-:Y:S01]  /*29a0*/  VIADD R5, R5, 0x40 ;  /* 0x0000004005057836 */ /* 0x001fe20000000000 */
[----:B------:R-:W-:Y:S06]  /*29b0*/  @P0 BRA `(.L_x_121) ;  /* 0xfffffff800880947 */ /* 0x000fec000383ffff */
.L_x_120:
[----:B------:R-:W-:Y:S05]  /*29c0*/  BSYNC.RECONVERGENT B2 ;  /* 0x0000000000027941 */ /* 0x000fea0003800200 */
.L_x_119:
[----:B------:R-:W-:Y:S05]  /*29d0*/  @!P2 BRA `(.L_x_118) ;  /* 0x000000040004a947 */ /* 0x000fea0003800000 */
[----:B------:R-:W-:Y:S01]  /*29e0*/  ISETP.GE.U32.AND P0, PT, R2, 0x8, PT ;  /* 0x000000080200780c */ /* 0x000fe20003f06070 */
[----:B------:R-:W-:Y:S01]  /*29f0*/  BSSY.RECONVERGENT B2, `(.L_x_122) ;  /* 0x000000e000027945 */ /* 0x000fe20003800200 */
[----:B------:R-:W-:-:S04]  /*2a00*/  LOP3.LUT R7, R4, 0x7, RZ, 0xc0, !PT ;  /* 0x0000000704077812 */ /* 0x000fc800078ec0ff */
[----:B------:R-:W-:-:S07]  /*2a10*/  ISETP.NE.AND P1, PT, R7, RZ, PT ;  /* 0x000000ff0700720c */ /* 0x000fce0003f25270 */
[----:B------:R-:W-:Y:S06]  /*2a20*/  @!P0 BRA `(.L_x_123) ;  /* 0x0000000000288947 */ /* 0x000fec0003800000 */
[----:B--2---:R-:W0:Y:S02]  /*2a30*/  LDC.64 R8, c[0x0][0x3a8] ;  /* 0x0000ea00ff087b82 */ /* 0x004e240000000a00 */
[----:B0-----:R-:W-:-:S06]  /*2a40*/  IMAD.WIDE.U32 R8, R6, 0x4, R8 ;  /* 0x0000000406087825 */ /* 0x001fcc00078e0008 */
[----:B------:R-:W2:Y:S01]  /*2a50*/  LDG.E R8, desc[UR6][R8.64] ;  /* 0x0000000608087981 */ /* 0x000ea2000c1e1900 */
[C---:B------:R-:W-:Y:S01]  /*2a60*/  IMAD R5, R6.reuse, 0x4, R1 ;  /* 0x0000000406057824 */ /* 0x040fe200078e0201 */
[----:B------:R-:W-:Y:S01]  /*2a70*/  IADD3 R6, PT, PT, R6, 0x8, RZ ;  /* 0x0000000806067810 */ /* 0x000fe20007ffe0ff */
[----:B--2---:R-:W0:Y:S02]  /*2a80*/  F2F.F64.F32 R10, R8 ;  /* 0x00000008000a7310 */ /* 0x004e240000201800 */
[----:B0-----:R-:W-:-:S08]  /*2a90*/  DADD R10, R10, 1 ;  /* 0x3ff000000a0a7429 */ /* 0x001fd00000000000 */
[----:B------:R-:W-:-:S10]  /*2aa0*/  DMUL R10, R10, 0.5 ;  /* 0x3fe000000a0a7828 */ /* 0x000fd40000000000 */
[----:B------:R-:W0:Y:S02]  /*2ab0*/  F2F.F32.F64 R10, R10 ;  /* 0x0000000a000a7310 */ /* 0x000e240000301000 */
[----:B0-----:R0:W-:Y:S02]  /*2ac0*/  STL [R5+0x28], R10 ;  /* 0x0000280a05007387 */ /* 0x0011e40000100800 */
.L_x_123:
[----:B------:R-:W-:Y:S05]  /*2ad0*/  BSYNC.RECONVERGENT B2 ;  /* 0x0000000000027941 */ /* 0x000fea0003800200 */
.L_x_122:
[----:B------:R-:W-:Y:S05]  /*2ae0*/  @!P1 BRA `(.L_x_118) ;  /* 0x0000000000c09947 */ /* 0x000fea0003800000 */
[----:B------:R-:W-:Y:S01]  /*2af0*/  ISETP.GE.U32.AND P0, PT, R7, 0x4, PT ;  /* 0x000000040700780c */ /* 0x000fe20003f06070 */
[----:B------:R-:W-:Y:S01]  /*2b00*/  BSSY.RECONVERGENT B2, `(.L_x_124) ;  /* 0x000000e000027945 */ /* 0x000fe20003800200 */
[----:B------:R-:W-:-:S04]  /*2b10*/  LOP3.LUT R4, R4, 0x3, RZ, 0xc0, !PT ;  /* 0x0000000304047812 */ /* 0x000fc800078ec0ff */
[----:B------:R-:W-:-:S07]  /*2b20*/  ISETP.NE.AND P1, PT, R4, RZ, PT ;  /* 0x000000ff0400720c */ /* 0x000fce0003f25270 */
[----:B------:R-:W-:Y:S06]  /*2b30*/  @!P0 BRA `(.L_x_125) ;  /* 0x0000000000288947 */ /* 0x000fec0003800000 */
[----:B--2---:R-:W1:Y:S02]  /*2b40*/  LDC.64 R8, c[0x0][0x3a8] ;  /* 0x0000ea00ff087b82 */ /* 0x004e640000000a00 */
[----:B-1----:R-:W-:-:S06]  /*2b50*/  IMAD.WIDE.U32 R8, R6, 0x4, R8 ;  /* 0x0000000406087825 */ /* 0x002fcc00078e0008 */
[----:B------:R-:W2:Y:S01]  /*2b60*/  LDG.E R8, desc[UR6][R8.64] ;  /* 0x0000000608087981 */ /* 0x000ea2000c1e1900 */
[C---:B0-----:R-:W-:Y:S02]  /*2b70*/  IMAD R5, R6.reuse, 0x4, R1 ;  /* 0x0000000406057824 */ /* 0x041fe400078e0201 */
[----:B------:R-:W-:Y:S01]  /*2b80*/  VIADD R6, R6, 0x4 ;  /* 0x0000000406067836 */ /* 0x000fe20000000000 */
[----:B--2---:R-:W0:Y:S02]  /*2b90*/  F2F.F64.F32 R10, R8 ;  /* 0x00000008000a7310 */ /* 0x004e240000201800 */
[----:B0-----:R-:W-:-:S08]  /*2ba0*/  DADD R10, R10, 1 ;  /* 0x3ff000000a0a7429 */ /* 0x001fd00000000000 */
[----:B------:R-:W-:-:S10]  /*2bb0*/  DMUL R10, R10, 0.5 ;  /* 0x3fe000000a0a7828 */ /* 0x000fd40000000000 */
[----:B------:R-:W0:Y:S02]  /*2bc0*/  F2F.F32.F64 R10, R10 ;  /* 0x0000000a000a7310 */ /* 0x000e240000301000 */
[----:B0-----:R1:W-:Y:S02]  /*2bd0*/  STL [R5+0x28], R10 ;  /* 0x0000280a05007387 */ /* 0x0013e40000100800 */
.L_x_125:
[----:B------:R-:W-:Y:S05]  /*2be0*/  BSYNC.RECONVERGENT B2 ;  /* 0x0000000000027941 */ /* 0x000fea0003800200 */
.L_x_124:
[----:B------:R-:W-:Y:S05]  /*2bf0*/  @!P1 BRA `(.L_x_118) ;  /* 0x00000000007c9947 */ /* 0x000fea0003800000 */
[----:B--2---:R-:W2:Y:S02]  /*2c00*/  LDC.64 R8, c[0x0][0x3a8] ;  /* 0x0000ea00ff087b82 */ /* 0x004ea40000000a00 */
[----:B--2---:R-:W-:-:S05]  /*2c10*/  IMAD.WIDE.U32 R8, R6, 0x4, R8 ;  /* 0x0000000406087825 */ /* 0x004fca00078e0008 */
[----:B------:R-:W2:Y:S01]  /*2c20*/  LDG.E R2, desc[UR6][R8.64] ;  /* 0x0000000608027981 */ /* 0x000ea2000c1e1900 */
[----:B01----:R-:W-:Y:S01]  /*2c30*/  IMAD R5, R6, 0x4, R1 ;  /* 0x0000000406057824 */ /* 0x003fe200078e0201 */
[----:B--2---:R0:W1:Y:S02]  /*2c40*/  F2F.F64.F32 R10, R2 ;  /* 0x00000002000a7310 */ /* 0x0040640000201800 */
[----:B0-----:R-:W-:Y:S02]  /*2c50*/  IADD3 R2, PT, PT, -R4, 0x1, RZ ;  /* 0x0000000104027810 */ /* 0x001fe40007ffe1ff */
[----:B------:R-:W-:Y:S02]  /*2c60*/  IADD3 R4, P0, PT, R8, 0x4, RZ ;  /* 0x0000000408047810 */ /* 0x000fe40007f1e0ff */
[----:B------:R-:W-:Y:S01]  /*2c70*/  ISETP.NE.AND P1, PT, R2, RZ, PT ;  /* 0x000000ff0200720c */ /* 0x000fe20003f25270 */
[----:B-1----:R-:W-:Y:S02]  /*2c80*/  DADD R10, R10, 1 ;  /* 0x3ff000000a0a7429 */ /* 0x002fe40000000000 */
[----:B------:R-:W-:-:S06]  /*2c90*/  IMAD.X R6, RZ, RZ, R9, P0 ;  /* 0x000000ffff067224 */ /* 0x000fcc00000e0609 */
[----:B------:R-:W-:-:S10]  /*2ca0*/  DMUL R10, R10, 0.5 ;  /* 0x3fe000000a0a7828 */ /* 0x000fd40000000000 */
[----:B------:R-:W0:Y:S02]  /*2cb0*/  F2F.F32.F64 R10, R10 ;  /* 0x0000000a000a7310 */ /* 0x000e240000301000 */
[----:B0-----:R3:W-:Y:S01]  /*2cc0*/  STL [R5+0x28], R10 ;  /* 0x0000280a05007387 */ /* 0x0017e20000100800 */
[----:B------:R-:W-:Y:S05]  /*2cd0*/  @!P1 BRA `(.L_x_118) ;  /* 0x0000000000449947 */ /* 0x000fea0003800000 */
[----:B------:R-:W-:Y:S01]  /*2ce0*/  IADD3 R11, PT, PT, R5, 0x2c, RZ ;  /* 0x0000002c050b7810 */ /* 0x000fe20007ffe0ff */
[----:B------:R-:W-:Y:S02]  /*2cf0*/  IMAD.MOV.U32 R8, RZ, RZ, R4 ;  /* 0x000000ffff087224 */ /* 0x000fe400078e0004 */
[----:B------:R-:W-:-:S07]  /*2d00*/  IMAD.MOV.U32 R9, RZ, RZ, R6 ;  /* 0x000000ffff097224 */ /* 0x000fce00078e0006 */
.L_x_126:
[----:B------:R-:W-:Y:S01]  /*2d10*/  IMAD.MOV.U32 R6, RZ, RZ, R8 ;  /* 0x000000ffff067224 */ /* 0x000fe200078e0008 */
[----:B------:R-:W-:-:S05]  /*2d20*/  MOV R7, R9 ;  /* 0x0000000900077202 */ /* 0x000fca0000000f00 */
[----:B------:R-:W3:Y:S01]  /*2d30*/  LDG.E R6, desc[UR6][R6.64] ;  /* 0x0000000606067981 */ /* 0x000ee2000c1e1900 */
[----:B------:R-:W-:Y:S01]  /*2d40*/  VIADD R2, R2, 0x1 ;  /* 0x0000000102027836 */ /* 0x000fe20000000000 */
[----:B------:R-:W-:-:S04]  /*2d50*/  IADD3 R8, P1, PT, R8, 0x4, RZ ;  /* 0x0000000408087810 */ /* 0x000fc80007f3e0ff */
[----:B------:R-:W-:Y:S01]  /*2d60*/  ISETP.NE.AND P0, PT, R2, RZ, PT ;  /* 0x000000ff0200720c */ /* 0x000fe20003f05270 */
[----:B------:R-:W-:Y:S01]  /*2d70*/  IMAD.X R9, RZ, RZ, R9, P1 ;  /* 0x000000ffff097224 */ /* 0x000fe200008e0609 */
[----:B---3--:R-:W0:Y:S02]  /*2d80*/  F2F.F64.F32 R4, R6 ;  /* 0x0000000600047310 */ /* 0x008e240000201800 */
[----:B0-----:R-:W-:-:S08]  /*2d90*/  DADD R4, R4, 1 ;  /* 0x3ff0000004047429 */ /* 0x001fd00000000000 */
[----:B------:R-:W-:-:S10]  /*2da0*/  DMUL R4, R4, 0.5 ;  /* 0x3fe0000004047828 */ /* 0x000fd40000000000 */
[----:B------:R-:W0:Y:S02]  /*2db0*/  F2F.F32.F64 R4, R4 ;  /* 0x0000000400047310 */ /* 0x000e240000301000 */
[----:B0-----:R0:W-:Y:S02]  /*2dc0*/  STL [R11], R4 ;  /* 0x000000040b007387 */ /* 0x0011e40000100800 */
[----:B0-----:R-:W-:Y:S01]  /*2dd0*/  VIADD R11, R11, 0x4 ;  /* 0x000000040b0b7836 */ /* 0x001fe20000000000 */
[----:B------:R-:W-:Y:S06]  /*2de0*/  @P0 BRA `(.L_x_126) ;  /* 0xfffffffc00c80947 */ /* 0x000fec000383ffff */
.L_x_118:
[----:B------:R-:W-:Y:S05]  /*2df0*/  BSYNC.RECONVERGENT B1 ;  /* 0x0000000000017941 */ /* 0x000fea0003800200 */
.L_x_117:
[----:B------:R-:W-:Y:S05]  /*2e00*/  BRA `(.L_x_116) ;  /* 0x0000000400b07947 */ /* 0x000fea0003800000 */
.L_x_216:
[----:B------:R-:W-:Y:S05]  /*2e10*/  @!P0 BRA `(.L_x_116) ;  /* 0x0000000400ac8947 */ /* 0x000fea0003800000 */
[C---:B------:R-:W-:Y:S01]  /*2e20*/  IADD3 R25, PT, PT, R4.reuse, -0x1, RZ ;  /* 0xffffffff04197810 */ /* 0x040fe20007ffe0ff */
[----:B------:R-:W-:Y:S01]  /*2e30*/  BSSY.RECONVERGENT B1, `(.L_x_127) ;  /* 0x0000038000017945 */ /* 0x000fe20003800200 */
[----:B------:R-:W-:Y:S01]  /*2e40*/  LOP3.LUT R2, R4, 0x7, RZ, 0xc0, !PT ;  /* 0x0000000704027812 */ /* 0x000fe200078ec0ff */
[----:B------:R-:W-:Y:S01]  /*2e50*/  IMAD.MOV.U32 R6, RZ, RZ, RZ ;  /* 0x000000ffff067224 */ /* 0x000fe200078e00ff */
[----:B------:R-:W-:Y:S02]  /*2e60*/  ISETP.GE.U32.AND P0, PT, R25, 0x7, PT ;  /* 0x000000071900780c */ /* 0x000fe40003f06070 */
[----:B------:R-:W-:-:S11]  /*2e70*/  ISETP.NE.AND P1, PT, R2, RZ, PT ;  /* 0x000000ff0200720c */ /* 0x000fd60003f25270 */
[----:B------:R-:W-:Y:S05]  /*2e80*/  @!P0 BRA `(.L_x_128) ;  /* 0x0000000000c88947 */ /* 0x000fea0003800000 */
[----:B--2---:R-:W0:Y:S01]  /*2e90*/  LDC.64 R8, c[0x0][0x3a8] ;  /* 0x0000ea00ff087b82 */ /* 0x004e220000000a00 */
[----:B------:R-:W-:Y:S01]  /*2ea0*/  LOP3.LUT R6, R4, 0x7ffffff8, RZ, 0xc0, !PT ;  /* 0x7ffffff804067812 */ /* 0x000fe200078ec0ff */
[----:B------:R-:W-:-:S04]  /*2eb0*/  VIADD R7, R1, 0x38 ;  /* 0x0000003801077836 */ /* 0x000fc80000000000 */
[----:B------:R-:W-:Y:S01]  /*2ec0*/  IMAD.MOV R24, RZ, RZ, -R6 ;  /* 0x000000ffff187224 */ /* 0x000fe200078e0a06 */
[----:B0-----:R-:W-:-:S04]  /*2ed0*/  IADD3 R8, P0, PT, R8, -0xc, RZ ;  /* 0xfffffff408087810 */ /* 0x001fc80007f1e0ff */
[----:B------:R-:W-:-:S09]  /*2ee0*/  IADD3.X R9, PT, PT, R9, -0x1, RZ, P0, !PT ;  /* 0xffffffff09097810 */ /* 0x000fd200007fe4ff */
.L_x_129:
[----:B------:R-:W-:-:S05]  /*2ef0*/  IMAD.WIDE R14, R25, 0x4, R8 ;  /* 0x00000004190e7825 */ /* 0x000fca00078e0208 */
[----:B------:R-:W2:Y:S04]  /*2f00*/  LDG.E R21, desc[UR6][R14.64+0x4] ;  /* 0x000004060e157981 */ /* 0x000ea8000c1e1900 */
[----:B------:R-:W3:Y:S04]  /*2f10*/  LDG.E R16, desc[UR6][R14.64+-0x4] ;  /* 0xfffffc060e107981 */ /* 0x000ee8000c1e1900 */
[----:B------:R-:W4:Y:S04]  /*2f20*/  LDG.E R10, desc[UR6][R14.64+0xc] ;  /* 0x00000c060e0a7981 */ /* 0x000f28000c1e1900 */
[----:B------:R-:W5:Y:S04]  /*2f30*/  LDG.E R26, desc[UR6][R14.64] ;  /* 0x000000060e1a7981 */ /* 0x000f68000c1e1900 */
[----:B------:R-:W5:Y:S04]  /*2f40*/  LDG.E R19, desc[UR6][R14.64+-0x8] ;  /* 0xfffff8060e137981 */ /* 0x000f68000c1e1900 */
[----:B------:R-:W5:Y:S04]  /*2f50*/  LDG.E R18, desc[UR6][R14.64+-0xc] ;  /* 0xfffff4060e127981 */ /* 0x000f68000c1e1900 */
[----:B------:R-:W5:Y:S04]  /*2f60*/  LDG.E R22, desc[UR6][R14.64+0x8] ;  /* 0x000008060e167981 */ /* 0x000f68000c1e1900 */
[----:B------:R0:W5:Y:S01]  /*2f70*/  LDG.E R20, desc[UR6][R14.64+-0x10] ;  /* 0xfffff0060e147981 */ /* 0x000162000c1e1900 */
[----:B------:R-:W-:-:S02]  /*2f80*/  IMAD.MOV.U32 R11, RZ, RZ, 0x3fe00000 ;  /* 0x3fe00000ff0b7424 */ /* 0x000fc400078e00ff */
[----:B------:R-:W-:-:S05]  /*2f90*/  VIADD R24, R24, 0x8 ;  /* 0x0000000818187836 */ /* 0x000fca0000000000 */
[----:B------:R-:W-:Y:S01]  /*2fa0*/  ISETP.NE.AND P0, PT, R24, RZ, PT ;  /* 0x000000ff1800720c */ /* 0x000fe20003f05270 */
[----:B------:R-:W-:Y:S01]  /*2fb0*/  VIADD R25, R25, 0xfffffff8 ;  /* 0xfffffff819197836 */ /* 0x000fe20000000000 */
[----:B--2---:R-:W1:Y:S08]  /*2fc0*/  F2F.F64.F32 R28, R21 ;  /* 0x00000015001c7310 */ /* 0x004e700000201800 */
[----:B---3--:R-:W2:Y:S08]  /*2fd0*/  F2F.F64.F32 R16, R16 ;  /* 0x0000001000107310 */ /* 0x008eb00000201800 */
[----:B----4-:R3:W-:Y:S02]  /*2fe0*/  F2F.F64.F32 R12, R10 ;  /* 0x0000000a000c7310 */ /* 0x0107e40000201800 */
[----:B---3--:R-:W-:-:S06]  /*2ff0*/  MOV R10, 0x0 ;  /* 0x00000000000a7802 */ /* 0x008fcc0000000f00 */
[----:B-----5:R-:W3:Y:S01]  /*3000*/  F2F.F64.F32 R26, R26 ;  /* 0x0000001a001a7310 */ /* 0x020ee20000201800 */
[----:B-1----:R-:W-:-:S07]  /*3010*/  DFMA R28, R28, R10, 0.5 ;  /* 0x3fe000001c1c742b */ /* 0x002fce000000000a */
[----:B0-----:R2:W-:Y:S02]  /*3020*/  F2F.F32.F64 R14, R28 ;  /* 0x0000001c000e7310 */ /* 0x0015e40000301000 */
[----:B--2---:R-:W-:-:S06]  /*3030*/  DFMA R28, R16, R10, 0.5 ;  /* 0x3fe00000101c742b */ /* 0x004fcc000000000a */
[----:B------:R-:W-:Y:S01]  /*3040*/  F2F.F64.F32 R16, R19 ;  /* 0x0000001300107310 */ /* 0x000fe20000201800 */
[----:B---3--:R-:W-:-:S07]  /*3050*/  DFMA R26, R26, R10, 0.5 ;  /* 0x3fe000001a1a742b */ /* 0x008fce000000000a */
[----:B------:R-:W-:Y:S08]  /*3060*/  F2F.F64.F32 R18, R18 ;  /* 0x0000001200127310 */ /* 0x000ff00000201800 */
[----:B------:R-:W0:Y:S08]  /*3070*/  F2F.F64.F32 R22, R22 ;  /* 0x0000001600167310 */ /* 0x000e300000201800 */
[----:B------:R-:W1:Y:S01]  /*3080*/  F2F.F64.F32 R20, R20 ;  /* 0x0000001400147310 */ /* 0x000e620000201800 */
[----:B------:R-:W-:-:S07]  /*3090*/  DFMA R12, R12, R10, 0.5 ;  /* 0x3fe000000c0c742b */ /* 0x000fce000000000a */
[----:B------:R2:W-:Y:S01]  /*30a0*/  F2F.F32.F64 R15, R26 ;  /* 0x0000001a000f7310 */ /* 0x0005e20000301000 */
[-C--:B0-----:R-:W-:Y:S02]  /*30b0*/  DFMA R22, R22, R10.reuse, 0.5 ;  /* 0x3fe000001616742b */ /* 0x081fe4000000000a */
[-C--:B--2---:R-:W-:Y:S02]  /*30c0*/  DFMA R26, R16, R10.reuse, 0.5 ;  /* 0x3fe00000101a742b */ /* 0x084fe4000000000a */
[-C--:B------:R-:W-:Y:S02]  /*30d0*/  DFMA R16, R18, R10.reuse, 0.5 ;  /* 0x3fe000001210742b */ /* 0x080fe4000000000a */
[----:B-1----:R-:W-:Y:S01]  /*30e0*/  DFMA R10, R20, R10, 0.5 ;  /* 0x3fe00000140a742b */ /* 0x002fe2000000000a */
[----:B------:R-:W-:Y:S08]  /*30f0*/  F2F.F32.F64 R12, R12 ;  /* 0x0000000c000c7310 */ /* 0x000ff00000301000 */
[----:B------:R-:W0:Y:S08]  /*3100*/  F2F.F32.F64 R13, R22 ;  /* 0x00000016000d7310 */ /* 0x000e300000301000 */
[----:B------:R-:W-:Y:S08]  /*3110*/  F2F.F32.F64 R16, R16 ;  /* 0x0000001000107310 */ /* 0x000ff00000301000 */
[----:B------:R-:W-:Y:S08]  /*3120*/  F2F.F32.F64 R22, R28 ;  /* 0x0000001c00167310 */ /* 0x000ff00000301000 */
[----:B------:R-:W1:Y:S08]  /*3130*/  F2F.F32.F64 R23, R26 ;  /* 0x0000001a00177310 */ /* 0x000e700000301000 */
[----:B------:R-:W2:Y:S01]  /*3140*/  F2F.F32.F64 R17, R10 ;  /* 0x0000000a00117310 */ /* 0x000ea20000301000 */
[----:B0-----:R-:W-:Y:S04]  /*3150*/  STL.64 [R7+-0x10], R12 ;  /* 0xfffff00c07007387 */ /* 0x001fe80000100a00 */
[----:B------:R-:W-:Y:S04]  /*3160*/  STL.64 [R7+-0x8], R14 ;  /* 0xfffff80e07007387 */ /* 0x000fe80000100a00 */
[----:B-1----:R-:W-:Y:S04]  /*3170*/  STL.64 [R7], R22 ;  /* 0x0000001607007387 */ /* 0x002fe80000100a00 */
[----:B--2---:R0:W-:Y:S02]  /*3180*/  STL.64 [R7+0x8], R16 ;  /* 0x0000081007007387 */ /* 0x0041e40000100a00 */
[----:B0-----:R-:W-:Y:S01]  /*3190*/  IADD3 R7, PT, PT, R7, 0x20, RZ ;  /* 0x0000002007077810 */ /* 0x001fe20007ffe0ff */
[----:B------:R-:W-:Y:S06]  /*31a0*/  @P0 BRA `(.L_x_129) ;  /* 0xfffffffc00500947 */ /* 0x000fec000383ffff */
.L_x_128:
[----:B------:R-:W-:Y:S05]  /*31b0*/  BSYNC.RECONVERGENT B1 ;  /* 0x0000000000017941 */ /* 0x000fea0003800200 */
.L_x_127:
[----:B------:R-:W-:Y:S05]  /*31c0*/  @!P1 BRA `(.L_x_116) ;  /* 0x0000000000c09947 */ /* 0x000fea0003800000 */
[----:B------:R-:W-:Y:S01]  /*31d0*/  ISETP.GE.U32.AND P0, PT, R2, 0x4, PT ;  /* 0x000000040200780c */ /* 0x000fe20003f06070 */
[----:B------:R-:W-:Y:S01]  /*31e0*/  BSSY.RECONVERGENT B1, `(.L_x_130) ;  /* 0x0000011000017945 */ /* 0x000fe20003800200 */
[----:B------:R-:W-:-:S04]  /*31f0*/  LOP3.LUT R14, R4, 0x3, RZ, 0xc0, !PT ;  /* 0x00000003040e7812 */ /* 0x000fc800078ec0ff */
[----:B------:R-:W-:-:S07]  /*3200*/  ISETP.NE.AND P1, PT, R14, RZ, PT ;  /* 0x000000ff0e00720c */ /* 0x000fce0003f25270 */
[----:B------:R-:W-:Y:S06]  /*3210*/  @!P0 BRA `(.L_x_131) ;  /* 0x0000000000348947 */ /* 0x000fec0003800000 */
[----:B--2---:R-:W0:Y:S01]  /*3220*/  LDC.64 R8, c[0x0][0x3a8] ;  /* 0x0000ea00ff087b82 */ /* 0x004e220000000a00 */
[----:B------:R-:W-:-:S05]  /*3230*/  LOP3.LUT R7, RZ, R6, RZ, 0x33, !PT ;  /* 0x00000006ff077212 */ /* 0x000fca00078e33ff */
[----:B------:R-:W-:-:S04]  /*3240*/  IMAD.IADD R7, R7, 0x1, R4 ;  /* 0x0000000107077824 */ /* 0x000fc800078e0204 */
[----:B0-----:R-:W-:-:S06]  /*3250*/  IMAD.WIDE R8, R7, 0x4, R8 ;  /* 0x0000000407087825 */ /* 0x001fcc00078e0208 */
[----:B------:R-:W2:Y:S01]  /*3260*/  LDG.E R8, desc[UR6][R8.64] ;  /* 0x0000000608087981 */ /* 0x000ea2000c1e1900 */
[----:B------:R-:W-:Y:S01]  /*3270*/  IMAD.MOV.U32 R12, RZ, RZ, 0x0 ;  /* 0x00000000ff0c7424 */ /* 0x000fe200078e00ff */
[C---:B------:R-:W-:Y:S01]  /*3280*/  LEA R7, R6.reuse, R5, 0x2 ;  /* 0x0000000506077211 */ /* 0x040fe200078e10ff */
[----:B------:R-:W-:Y:S02]  /*3290*/  IMAD.MOV.U32 R13, RZ, RZ, 0x3fe00000 ;  /* 0x3fe00000ff0d7424 */ /* 0x000fe400078e00ff */
[----:B------:R-:W-:Y:S01]  /*32a0*/  VIADD R6, R6, 0x4 ;  /* 0x0000000406067836 */ /* 0x000fe20000000000 */
[----:B--2---:R-:W0:Y:S03]  /*32b0*/  F2F.F64.F32 R10, R8 ;  /* 0x00000008000a7310 */ /* 0x004e260000201800 */
[----:B0-----:R-:W-:-:S10]  /*32c0*/  DFMA R10, R10, R12, 0.5 ;  /* 0x3fe000000a0a742b */ /* 0x001fd4000000000c */
[----:B------:R-:W0:Y:S02]  /*32d0*/  F2F.F32.F64 R10, R10 ;  /* 0x0000000a000a7310 */ /* 0x000e240000301000 */
[----:B0-----:R0:W-:Y:S02]  /*32e0*/  STL [R7], R10 ;  /* 0x0000000a07007387 */ /* 0x0011e40000100800 */
.L_x_131:
[----:B------:R-:W-:Y:S05]  /*32f0*/  BSYNC.RECONVERGENT B1 ;  /* 0x0000000000017941 */ /* 0x000fea0003800200 */
.L_x_130:
[----:B------:R-:W-:Y:S05]  /*3300*/  @!P1 BRA `(.L_x_116) ;  /* 0x0000000000709947 */ /* 0x000fea0003800000 */
[----:B------:R-:W-:Y:S02]  /*3310*/  ISETP.NE.AND P0, PT, R14, 0x1, PT ;  /* 0x000000010e00780c */ /* 0x000fe40003f05270 */
[----:B------:R-:W-:-:S04]  /*3320*/  LOP3.LUT R2, R4, 0x1, RZ, 0xc0, !PT ;  /* 0x0000000104027812 */ /* 0x000fc800078ec0ff */
[----:B------:R-:W-:-:S07]  /*3330*/  ISETP.NE.U32.AND P1, PT, R2, 0x1, PT ;  /* 0x000000010200780c */ /* 0x000fce0003f25070 */
[----:B--2---:R-:W1:Y:S01]  /*3340*/  @P0 LDC.64 R8, c[0x0][0x3a8] ;  /* 0x0000ea00ff080b82 */ /* 0x004e620000000a00 */
[----:B0-----:R-:W-:Y:S01]  /*3350*/  @P0 LOP3.LUT R7, RZ, R6, RZ, 0x33, !PT ;  /* 0x00000006ff070212 */ /* 0x001fe200078e33ff */
[C---:B------:R-:W-:Y:S02]  /*3360*/  @P0 IMAD R2, R6.reuse, 0x4, R5 ;  /* 0x0000000406020824 */ /* 0x040fe400078e0205 */
[----:B------:R-:W-:Y:S01]  /*3370*/  @P0 VIADD R6, R6, 0x2 ;  /* 0x0000000206060836 */ /* 0x000fe20000000000 */
[----:B------:R-:W-:-:S03]  /*3380*/  @P0 IADD3 R13, PT, PT, R7, R4, RZ ;  /* 0x00000004070d0210 */ /* 0x000fc60007ffe0ff */
[----:B------:R-:W0:Y:S01]  /*3390*/  @!P1 LDC.64 R10, c[0x0][0x3a8] ;  /* 0x0000ea00ff0a9b82 */ /* 0x000e220000000a00 */
[----:B------:R-:W-:-:S05]  /*33a0*/  @!P1 LOP3.LUT R7, RZ, R6, RZ, 0x33, !PT ;  /* 0x00000006ff079212 */ /* 0x000fca00078e33ff */
[----:B------:R-:W-:Y:S02]  /*33b0*/  @!P1 IMAD.IADD R7, R7, 0x1, R4 ;  /* 0x0000000107079824 */ /* 0x000fe400078e0204 */
[----:B-1----:R-:W-:-:S06]  /*33c0*/  @P0 IMAD.WIDE R12, R13, 0x4, R8 ;  /* 0x000000040d0c0825 */ /* 0x002fcc00078e0208 */
[----:B------:R-:W2:Y:S01]  /*33d0*/  @P0 LDG.E R12, desc[UR6][R12.64] ;  /* 0x000000060c0c0981 */ /* 0x000ea2000c1e1900 */
[----:B0-----:R-:W-:-:S06]  /*33e0*/  @!P1 IMAD.WIDE R8, R7, 0x4, R10 ;  /* 0x0000000407089825 */ /* 0x001fcc00078e020a */
[----:B------:R-:W3:Y:S01]  /*33f0*/  @!P1 LDG.E R8, desc[UR6][R8.64] ;  /* 0x0000000608089981 */ /* 0x000ee2000c1e1900 */
[----:B------:R-:W-:Y:S02]  /*3400*/  @P0 IMAD.MOV.U32 R16, RZ, RZ, 0x0 ;  /* 0x00000000ff100424 */ /* 0x000fe400078e00ff */
[----:B------:R-:W-:Y:S02]  /*3410*/  @P0 IMAD.MOV.U32 R17, RZ, RZ, 0x3fe00000 ;  /* 0x3fe00000ff110424 */ /* 0x000fe400078e00ff */
[----:B------:R-:W-:Y:S01]  /*3420*/  @!P1 IMAD R5, R6, 0x4, R5 ;  /* 0x0000000406059824 */ /* 0x000fe200078e0205 */
[----:B--2---:R-:W0:Y:S08]  /*3430*/  @P0 F2F.F64.F32 R14, R12 ;  /* 0x0000000c000e0310 */ /* 0x004e300000201800 */
[----:B---3--:R-:W1:Y:S01]  /*3440*/  @!P1 F2F.F64.F32 R10, R8 ;  /* 0x00000008000a9310 */ /* 0x008e620000201800 */
[----:B0-----:R-:W-:Y:S01]  /*3450*/  @P0 DFMA R14, R14, R16, 0.5 ;  /* 0x3fe000000e0e042b */ /* 0x001fe20000000010 */
[----:B------:R-:W-:Y:S01]  /*3460*/  @!P1 MOV R16, 0x0 ;  /* 0x0000000000109802 */ /* 0x000fe20000000f00 */
[----:B------:R-:W-:-:S06]  /*3470*/  @!P1 IMAD.MOV.U32 R17, RZ, RZ, 0x3fe00000 ;  /* 0x3fe00000ff119424 */ /* 0x000fcc00078e00ff */
[----:B-1----:R-:W-:Y:S02]  /*3480*/  @!P1 DFMA R10, R10, R16, 0.5 ;  /* 0x3fe000000a0a942b */ /* 0x002fe40000000010 */
[----:B------:R-:W0:Y:S08]  /*3490*/  @P0 F2F.F32.F64 R15, R14 ;  /* 0x0000000e000f0310 */ /* 0x000e300000301000 */
[----:B------:R-:W1:Y:S01]  /*34a0*/  @!P1 F2F.F32.F64 R10, R10 ;  /* 0x0000000a000a9310 */ /* 0x000e620000301000 */
[----:B0-----:R3:W-:Y:S04]  /*34b0*/  @P0 STL [R2], R15 ;  /* 0x0000000f02000387 */ /* 0x0017e80000100800 */
[----:B-1----:R3:W-:Y:S02]  /*34c0*/  @!P1 STL [R5], R10 ;  /* 0x0000000a05009387 */ /* 0x0027e40000100800 */
.L_x_116:
[----:B------:R-:W-:Y:S05]  /*34d0*/  BSYNC.RECONVERGENT B0 ;  /* 0x0000000000007941 */ /* 0x000fea0003800200 */
.L_x_109:
[----:B01-3--:R-:W0:Y:S08]  /*34e0*/  LDC R10, c[0x0][0x41c] ;  /* 0x00010700ff0a7b82 */ /* 0x00be300000000800 */
[----:B------:R-:W-:Y:S01]  /*34f0*/  BAR.SYNC.DEFER_BLOCKING 0x0 ;  /* 0x0000000000007b1d */ /* 0x000fe20000010000 */
[----:B0-----:R-:W-:-:S13]  /*3500*/  ISETP.GE.AND P0, PT, R10, 0x1, PT ;  /* 0x000000010a00780c */ /* 0x001fda0003f06270 */
[----:B------:R-:W-:Y:S05]  /*3510*/  @!P0 EXIT ;  /* 0x000000000000894d */ /* 0x000fea0003800000 */
[----:B------:R0:W5:Y:S04]  /*3520*/  LDL R19, [R1] ;  /* 0x0000000001137983 */ /* 0x0001680000100800 */
[----:B------:R0:W5:Y:S01]  /*3530*/  LDL R2, [R1+0x28] ;  /* 0x0000280001027983 */ /* 0x0001620000100800 */
[C---:B------:R-:W-:Y:S01]  /*3540*/  ISETP.GE.U32.AND P0, PT, R10.reuse, 0x4, PT ;  /* 0x000000040a00780c */ /* 0x040fe20003f06070 */
[----:B------:R-:W-:Y:S01]  /*3550*/  IMAD.MOV.U32 R4, RZ, RZ, RZ ;  /* 0x000000ffff047224 */ /* 0x000fe200078e00ff */
[----:B------:R-:W-:-:S04]  /*3560*/  LOP3.LUT R5, R10, 0x3, RZ, 0xc0, !PT ;  /* 0x000000030a057812 */ /* 0x000fc800078ec0ff */
[----:B------:R-:W-:-:S07]  /*3570*/  ISETP.NE.AND P1, PT, R5, RZ, PT ;  /* 0x000000ff0500720c */ /* 0x000fce0003f25270 */
[----:B0-----:R-:W-:Y:S06]  /*3580*/  @!P0 BRA `(.L_x_132) ;  /* 0x0000000000748947 */ /* 0x001fec0003800000 */
[----:B------:R-:W0:Y:S01]  /*3590*/  LDC.64 R6, c[0x0][0x388] ;  /* 0x0000e200ff067b82 */ /* 0x000e220000000a00 */
[----:B------:R-:W-:Y:S02]  /*35a0*/  LOP3.LUT R4, R10, 0x7ffffffc, RZ, 0xc0, !PT ;  /* 0x7ffffffc0a047812 */ /* 0x000fe400078ec0ff */
[----:B------:R-:W-:-:S03]  /*35b0*/  MOV R29, R3 ;  /* 0x00000003001d7202 */ /* 0x000fc60000000f00 */
[----:B------:R-:W-:Y:S02]  /*35c0*/  IMAD.MOV R18, RZ, RZ, -R4 ;  /* 0x000000ffff127224 */ /* 0x000fe400078e0a04 */
[----:B--2---:R-:W1:Y:S05]  /*35d0*/  LDC.64 R8, c[0x0][0x390] ;  /* 0x0000e400ff087b82 */ /* 0x004e6a0000000a00 */
.L_x_133:
[----:B------:R-:W-:Y:S01]  /*35e0*/  BAR.SYNC.DEFER_BLOCKING 0x0 ;  /* 0x0000000000007b1d */ /* 0x000fe20000010000 */
[----:B0--3--:R-:W-:-:S04]  /*35f0*/  IMAD.WIDE R20, R29, 0x4, R6 ;  /* 0x000000041d147825 */ /* 0x009fc800078e0206 */
[----:B-1----:R-:W-:-:S04]  /*3600*/  IMAD.WIDE R22, R29, 0x4, R8 ;  /* 0x000000041d167825 */ /* 0x002fc800078e0208 */
[----:B------:R-:W-:-:S04]  /*3610*/  IMAD.WIDE R10, R0, 0x4, R20 ;  /* 0x00000004000a7825 */ /* 0x000fc800078e0214 */
[----:B------:R-:W-:-:S04]  /*3620*/  IMAD.WIDE R16, R0, 0x4, R22 ;  /* 0x0000000400107825 */ /* 0x000fc800078e0216 */
[----:B------:R-:W-:-:S04]  /*3630*/  IMAD.WIDE R14, R0, 0x4, R10 ;  /* 0x00000004000e7825 */ /* 0x000fc800078e020a */
[C---:B------:R-:W-:Y:S01]  /*3640*/  IMAD.WIDE R12, R0.reuse, 0x4, R16 ;  /* 0x00000004000c7825 */ /* 0x040fe200078e0210 */
[----:B-----5:R3:W-:Y:S03]  /*3650*/  STG.E desc[UR6][R20.64], R19 ;  /* 0x0000001314007986 */ /* 0x0207e6000c101906 */
[C---:B------:R-:W-:Y:S01]  /*3660*/  IMAD.WIDE R24, R0.reuse, 0x4, R14 ;  /* 0x0000000400187825 */ /* 0x040fe200078e020e */
[----:B------:R3:W-:Y:S03]  /*3670*/  STG.E desc[UR6][R22.64], R2 ;  /* 0x0000000216007986 */ /* 0x0007e6000c101906 */
[----:B------:R-:W-:Y:S01]  /*3680*/  IMAD.WIDE R26, R0, 0x4, R12 ;  /* 0x00000004001a7825 */ /* 0x000fe200078e020c */
[----:B------:R-:W-:Y:S03]  /*3690*/  BAR.SYNC.DEFER_BLOCKING 0x0 ;  /* 0x0000000000007b1d */ /* 0x000fe60000010000 */
[----:B------:R-:W-:-:S02]  /*36a0*/  VIADD R18, R18, 0x4 ;  /* 0x0000000412127836 */ /* 0x000fc40000000000 */
[----:B------:R-:W-:-:S03]  /*36b0*/  IMAD R29, R0, 0x4, R29 ;  /* 0x00000004001d7824 */ /* 0x000fc600078e021d */
[----:B------:R-:W-:Y:S01]  /*36c0*/  ISETP.NE.AND P0, PT, R18, RZ, PT ;  /* 0x000000ff1200720c */ /* 0x000fe20003f05270 */
[----:B------:R3:W-:Y:S04]  /*36d0*/  STG.E desc[UR6][R10.64], R19 ;  /* 0x000000130a007986 */ /* 0x0007e8000c101906 */
[----:B------:R3:W-:Y:S01]  /*36e0*/  STG.E desc[UR6][R16.64], R2 ;  /* 0x0000000210007986 */ /* 0x0007e2000c101906 */
[----:B------:R-:W-:Y:S06]  /*36f0*/  BAR.SYNC.DEFER_BLOCKING 0x0 ;  /* 0x0000000000007b1d */ /* 0x000fec0000010000 */
[----:B------:R3:W-:Y:S04]  /*3700*/  STG.E desc[UR6][R14.64], R19 ;  /* 0x000000130e007986 */ /* 0x0007e8000c101906 */
[----:B------:R3:W-:Y:S01]  /*3710*/  STG.E desc[UR6][R12.64], R2 ;  /* 0x000000020c007986 */ /* 0x0007e2000c101906 */
[----:B------:R-:W-:Y:S06]  /*3720*/  BAR.SYNC.DEFER_BLOCKING 0x0 ;  /* 0x0000000000007b1d */ /* 0x000fec0000010000 */
[----:B------:R3:W-:Y:S04]  /*3730*/  STG.E desc[UR6][R24.64], R19 ;  /* 0x0000001318007986 */ /* 0x0007e8000c101906 */
[----:B------:R3:W-:Y:S01]  /*3740*/  STG.E desc[UR6][R26.64], R2 ;  /* 0x000000021a007986 */ /* 0x0007e2000c101906 */
[----:B------:R-:W-:Y:S05]  /*3750*/  @P0 BRA `(.L_x_133) ;  /* 0xfffffffc00a00947 */ /* 0x000fea000383ffff */
.L_x_132:
[----:B------:R-:W-:Y:S05]  /*3760*/  @!P1 EXIT ;  /* 0x000000000000994d */ /* 0x000fea0003800000 */
[----:B--2---:R-:W0:Y:S01]  /*3770*/  LDC.64 R8, c[0x0][0x388] ;  /* 0x0000e200ff087b82 */ /* 0x004e220000000a00 */
[----:B------:R-:W-:Y:S01]  /*3780*/  IMAD R3, R4, R0, R3 ;  /* 0x0000000004037224 */ /* 0x000fe200078e0203 */
[----:B---3--:R-:W-:-:S06]  /*3790*/  IADD3 R12, PT, PT, -R5, RZ, RZ ;  /* 0x000000ff050c7210 */ /* 0x008fcc0007ffe1ff */
[----:B------:R-:W1:Y:S02]  /*37a0*/  LDC.64 R10, c[0x0][0x390] ;  /* 0x0000e400ff0a7b82 */ /* 0x000e640000000a00 */
.L_x_134:
[----:B------:R-:W-:Y:S01]  /*37b0*/  BAR.SYNC.DEFER_BLOCKING 0x0 ;  /* 0x0000000000007b1d */ /* 0x000fe20000010000 */
[----:B0-2---:R-:W-:-:S04]  /*37c0*/  IMAD.WIDE R4, R3, 0x4, R8 ;  /* 0x0000000403047825 */ /* 0x005fc800078e0208 */
[----:B-1----:R-:W-:-:S04]  /*37d0*/  IMAD.WIDE R6, R3, 0x4, R10 ;  /* 0x0000000403067825 */ /* 0x002fc800078e020a */
[----:B------:R-:W-:Y:S02]  /*37e0*/  VIADD R12, R12, 0x1 ;  /* 0x000000010c0c7836 */ /* 0x000fe40000000000 */
[----:B------:R-:W-:-:S03]  /*37f0*/  IMAD.IADD R3, R3, 0x1, R0 ;  /* 0x0000000103037824 */ /* 0x000fc600078e0200 */
[----:B------:R-:W-:Y:S01]  /*3800*/  ISETP.NE.AND P0, PT, R12, RZ, PT ;  /* 0x000000ff0c00720c */ /* 0x000fe20003f05270 */
[----:B-----5:R2:W-:Y:S04]  /*3810*/  STG.E desc[UR6][R4.64], R19 ;  /* 0x0000001304007986 */ /* 0x0205e8000c101906 */
[----:B------:R2:W-:Y:S08]  /*3820*/  STG.E desc[UR6][R6.64], R2 ;  /* 0x0000000206007986 */ /* 0x0005f0000c101906 */
[----:B------:R-:W-:Y:S05]  /*3830*/  @P0 BRA `(.L_x_134) ;  /* 0xfffffffc00dc0947 */ /* 0x000fea000383ffff */
[----:B------:R-:W-:Y:S05]  /*3840*/  EXIT ;  /* 0x000000000000794d */ /* 0x000fea0003800000 */
.L_x_135:
        /* <DEDUP_REMOVED lines=11> */
.L_x_230:


//--------------------- .text._Z14preval_normalsPfS_S_S_S_S_S_S_S_S_S_S_PiS0_i --------------------------
	.section	.text._Z14preval_normalsPfS_S_S_S_S_S_S_S_S_S_S_PiS0_i,"ax",@progbits
	.align	128
        .global         _Z14preval_normalsPfS_S_S_S_S_S_S_S_S_S_S_PiS0_i
        .type           _Z14preval_normalsPfS_S_S_S_S_S_S_S_S_S_S_PiS0_i,@function
        .size           _Z14preval_normalsPfS_S_S_S_S_S_S_S_S_S_S_PiS0_i,(.L_x_222 - _Z14preval_normalsPfS_S_S_S_S_S_S_S_S_S_S_PiS0_i)
        .other          _Z14preval_normalsPfS_S_S_S_S_S_S_S_S_S_S_PiS0_i,@"STO_CUDA_ENTRY STV_DEFAULT"
_Z14preval_normalsPfS_S_S_S_S_S_S_S_S_S_S_PiS0_i:
.text._Z14preval_normalsPfS_S_S_S_S_S_S_S_S_S_S_PiS0_i:
        /* <DEDUP_REMOVED lines=8> */
[----:B------:R-:W0:Y:S01]  /*0080*/  LDC.64 R12, c[0x0][0x390] ;  /* 0x0000e400ff0c7b82 */ /* 0x000e220000000a00 */
[----:B------:R-:W1:Y:S07]  /*0090*/  LDCU.64 UR4, c[0x0][0x358] ;  /* 0x00006b00ff0477ac */ /* 0x000e6e0008000a00 */
[----:B------:R-:W2:Y:S08]  /*00a0*/  LDC.64 R18, c[0x0][0x3a0] ;  /* 0x0000e800ff127b82 */ /* 0x000eb00000000a00 */
[----:B------:R-:W3:Y:S08]  /*00b0*/  LDC.64 R16, c[0x0][0x398] ;  /* 0x0000e600ff107b82 */ /* 0x000ef00000000a00 */
[----:B------:R-:W4:Y:S01]  /*00c0*/  LDC.64 R20, c[0x0][0x3a8] ;  /* 0x0000ea00ff147b82 */ /* 0x000f220000000a00 */
[----:B0-----:R-:W-:-:S05]  /*00d0*/  IMAD.WIDE R12, R4, 0x4, R12 ;  /* 0x00000004040c7825 */ /* 0x001fca00078e020c */
[----:B-1----:R0:W4:Y:S02]  /*00e0*/  LDG.E R5, desc[UR4][R12.64] ;  /* 0x000000040c057981 */ /* 0x002124000c1e1900 */
[----:B------:R-:W1:Y:S01]  /*00f0*/  LDC.64 R10, c[0x0][0x3e0] ;  /* 0x0000f800ff0a7b82 */ /* 0x000e620000000a00 */
[----:B--2---:R-:W-:-:S05]  /*0100*/  IMAD.WIDE R18, R4, 0x4, R18 ;  /* 0x0000000404127825 */ /* 0x004fca00078e0212 */
[----:B------:R-:W2:Y:S02]  /*0110*/  LDG.E R8, desc[UR4][R18.64] ;  /* 0x0000000412087981 */ /* 0x000ea4000c1e1900 */
[----:B------:R-:W0:Y:S01]  /*0120*/  LDC.64 R2, c[0x0][0x3e8] ;  /* 0x0000fa00ff027b82 */ /* 0x000e220000000a00 */
[----:B---3--:R-:W-:-:S05]  /*0130*/  IMAD.WIDE R16, R4, 0x4, R16 ;  /* 0x0000000404107825 */ /* 0x008fca00078e0210 */
[----:B------:R-:W3:Y:S01]  /*0140*/  LDG.E R6, desc[UR4][R16.64] ;  /* 0x0000000410067981 */ /* 0x000ee2000c1e1900 */
[----:B----4-:R-:W-:-:S05]  /*0150*/  IMAD.WIDE R20, R4, 0x4, R20 ;  /* 0x0000000404147825 */ /* 0x010fca00078e0214 */
[----:B------:R-:W3:Y:S01]  /*0160*/  LDG.E R7, desc[UR4][R20.64] ;  /* 0x0000000414077981 */ /* 0x000ee2000c1e1900 */
[----:B-1----:R-:W-:-:S05]  /*0170*/  IMAD.WIDE R14, R4, 0x4, R10 ;  /* 0x00000004040e7825 */ /* 0x002fca00078e020a */
[----:B------:R1:W5:Y:S01]  /*0180*/  LDG.E R9, desc[UR4][R14.64] ;  /* 0x000000040e097981 */ /* 0x000362000c1e1900 */
[----:B0-----:R-:W-:-:S06]  /*0190*/  IMAD.WIDE R10, R4, 0x4, R2 ;  /* 0x00000004040a7825 */ /* 0x001fcc00078e0202 */
[----:B------:R1:W5:Y:S01]  /*01a0*/  LDG.E R10, desc[UR4][R10.64] ;  /* 0x000000040a0a7981 */ /* 0x000362000c1e1900 */
[----:B------:R-:W-:Y:S01]  /*01b0*/  BSSY.RECONVERGENT B0, `(.L_x_136) ;  /* 0x0000049000007945 */ /* 0x000fe20003800200 */
[----:B------:R-:W-:Y:S01]  /*01c0*/  HFMA2 R3, -RZ, RZ, 1.875, 0 ;  /* 0x3f800000ff037431 */ /* 0x000fe200000001ff */
[----:B------:R-:W-:Y:S01]  /*01d0*/  MOV R12, 0x3f800000 ;  /* 0x3f800000000c7802 */ /* 0x000fe20000000f00 */
[----:B--2---:R-:W-:-:S05]  /*01e0*/  FADD R0, -R5, R8 ;  /* 0x0000000805007221 */ /* 0x004fca0000000100 */
[----:B------:R-:W-:Y:S01]  /*01f0*/  FSETP.NEU.AND P0, PT, R0, 1, PT ;  /* 0x3f8000000000780b */ /* 0x000fe20003f0d000 */
[----:B---3--:R-:W-:-:S05]  /*0200*/  FADD R2, -R6, R7 ;  /* 0x0000000706027221 */ /* 0x008fca0000000100 */
[----:B------:R-:W-:-:S07]  /*0210*/  FSETP.NEU.AND P1, PT, R2, 1, PT ;  /* 0x3f8000000200780b */ /* 0x000fce0003f2d000 */
[----:B-1----:R-:W-:Y:S06]  /*0220*/  @!P0 BRA `(.L_x_137) ;  /* 0x0000000400048947 */ /* 0x002fec0003800000 */
[----:B------:R-:W-:-:S13]  /*0230*/  FSETP.NAN.AND P0, PT, |R0|, |R0|, PT ;  /* 0x400000000000720b */ /* 0x000fda0003f08200 */
[----:B------:R-:W-:Y:S01]  /*0240*/  @P0 FADD R12, R0, 2 ;  /* 0x40000000000c0421 */ /* 0x000fe20000000000 */
[----:B------:R-:W-:Y:S06]  /*0250*/  @P0 BRA `(.L_x_137) ;  /* 0x0000000000f80947 */ /* 0x000fec0003800000 */
[C---:B------:R-:W-:Y:S01]  /*0260*/  FMUL R11, |R0|.reuse, 16777216 ;  /* 0x4b800000000b7820 */ /* 0x040fe20000400200 */
[----:B------:R-:W-:Y:S01]  /*0270*/  FSETP.GEU.AND P0, PT, |R0|, 1.175494350822287508e-38, PT ;  /* 0x008000000000780b */ /* 0x000fe20003f0e200 */
[----:B------:R-:W-:-:S03]  /*0280*/  HFMA2 R18, -RZ, RZ, 0.771484375, 0.21533203125 ;  /* 0x3a2c32e4ff127431 */ /* 0x000fc600000001ff */
[----:B------:R-:W-:Y:S02]  /*0290*/  FSEL R11, R11, |R0|, !P0 ;  /* 0x400000000b0b7208 */ /* 0x000fe40004000000 */
[----:B------:R-:W-:Y:S02]  /*02a0*/  FSEL R13, RZ, -24, P0 ;  /* 0xc1c00000ff0d7808 */ /* 0x000fe40000000000 */
[----:B------:R-:W-:Y:S02]  /*02b0*/  IADD3 R12, PT, PT, R11, -0x3f3504f3, RZ ;  /* 0xc0cafb0d0b0c7810 */ /* 0x000fe40007ffe0ff */
[----:B------:R-:W-:Y:S02]  /*02c0*/  FSETP.NEU.AND P0, PT, |R0|, +INF , PT ;  /* 0x7f8000000000780b */ /* 0x000fe40003f0d200 */
[----:B------:R-:W-:Y:S02]  /*02d0*/  LOP3.LUT R12, R12, 0xff800000, RZ, 0xc0, !PT ;  /* 0xff8000000c0c7812 */ /* 0x000fe400078ec0ff */
[----:B------:R-:W-:-:S02]  /*02e0*/  FSETP.NEU.AND P0, PT, R0, RZ, P0 ;  /* 0x000000ff0000720b */ /* 0x000fc4000070d000 */
[-C--:B------:R-:W-:Y:S02]  /*02f0*/  IADD3 R11, PT, PT, R11, -R12.reuse, RZ ;  /* 0x8000000c0b0b7210 */ /* 0x080fe40007ffe0ff */
[----:B------:R-:W-:-:S03]  /*0300*/  I2FP.F32.S32 R12, R12 ;  /* 0x0000000c000c7245 */ /* 0x000fc60000201400 */
[C---:B------:R-:W-:Y:S01]  /*0310*/  FADD R15, R11.reuse, 1 ;  /* 0x3f8000000b0f7421 */ /* 0x040fe20000000000 */
[----:B------:R-:W-:-:S04]  /*0320*/  FADD R16, R11, -1 ;  /* 0xbf8000000b107421 */ /* 0x000fc80000000000 */
[----:B------:R-:W-:Y:S01]  /*0330*/  FADD R14, R16, R16 ;  /* 0x00000010100e7221 */ /* 0x000fe20000000000 */
[----:B------:R-:W0:Y:S03]  /*0340*/  MUFU.RCP R15, R15 ;  /* 0x0000000f000f7308 */ /* 0x000e260000001000 */
[----:B0-----:R-:W-:Y:S01]  /*0350*/  FMUL R11, R15, R14 ;  /* 0x0000000e0f0b7220 */ /* 0x001fe20000400000 */
[----:B------:R-:W-:-:S03]  /*0360*/  FFMA R14, R12, 1.1920928955078125e-07, R13 ;  /* 0x340000000c0e7823 */ /* 0x000fc6000000000d */
[----:B------:R-:W-:Y:S01]  /*0370*/  FADD R17, R16, -R11 ;  /* 0x8000000b10117221 */ /* 0x000fe20000000000 */
[CC--:B------:R-:W-:Y:S01]  /*0380*/  FMUL R13, R11.reuse, R11.reuse ;  /* 0x0000000b0b0d7220 */ /* 0x0c0fe20000400000 */
[----:B------:R-:W-:Y:S02]  /*0390*/  FFMA R12, R11, 1.4426950216293334961, R14 ;  /* 0x3fb8aa3b0b0c7823 */ /* 0x000fe4000000000e */
[----:B------:R-:W-:Y:S01]  /*03a0*/  FADD R17, R17, R17 ;  /* 0x0000001111117221 */ /* 0x000fe20000000000 */
[C---:B------:R-:W-:Y:S01]  /*03b0*/  FFMA R18, R13.reuse, R18, 0.0032181653659790754318 ;  /* 0x3b52e7db0d127423 */ /* 0x040fe20000000012 */
[----:B------:R-:W-:Y:S02]  /*03c0*/  FADD R14, R14, -R12 ;  /* 0x8000000c0e0e7221 */ /* 0x000fe40000000000 */
[----:B------:R-:W-:Y:S01]  /*03d0*/  FFMA R16, R16, -R11, R17 ;  /* 0x8000000b10107223 */ /* 0x000fe20000000011 */
[----:B------:R-:W-:Y:S01]  /*03e0*/  FFMA R18, R13, R18, 0.018033718690276145935 ;  /* 0x3c93bb730d127423 */ /* 0x000fe20000000012 */
[----:B------:R-:W-:-:S02]  /*03f0*/  FFMA R17, R11, 1.4426950216293334961, R14 ;  /* 0x3fb8aa3b0b117823 */ /* 0x000fc4000000000e */
[----:B------:R-:W-:Y:S01]  /*0400*/  FMUL R16, R15, R16 ;  /* 0x000000100f107220 */ /* 0x000fe20000400000 */
[----:B------:R-:W-:-:S03]  /*0410*/  FFMA R18, R13, R18, 0.12022458761930465698 ;  /* 0x3df6384f0d127423 */ /* 0x000fc60000000012 */
[----:B------:R-:W-:Y:S01]  /*0420*/  FFMA R14, R16, 1.4426950216293334961, R17 ;  /* 0x3fb8aa3b100e7823 */ /* 0x000fe20000000011 */
[----:B------:R-:W-:-:S03]  /*0430*/  FMUL R18, R13, R18 ;  /* 0x000000120d127220 */ /* 0x000fc60000400000 */
[----:B------:R-:W-:Y:S01]  /*0440*/  FFMA R15, R11, 1.9251366722983220825e-08, R14 ;  /* 0x32a55e340b0f7823 */ /* 0x000fe2000000000e */
[----:B------:R-:W-:-:S04]  /*0450*/  FMUL R13, R18, 3 ;  /* 0x40400000120d7820 */ /* 0x000fc80000400000 */
[----:B------:R-:W-:Y:S01]  /*0460*/  FFMA R13, R16, R13, R15 ;  /* 0x0000000d100d7223 */ /* 0x000fe2000000000f */
[----:B------:R-:W-:-:S03]  /*0470*/  MOV R16, 0x391fcb8e ;  /* 0x391fcb8e00107802 */ /* 0x000fc60000000f00 */
[----:B------:R-:W-:-:S04]  /*0480*/  FFMA R13, R11, R18, R13 ;  /* 0x000000120b0d7223 */ /* 0x000fc8000000000d */
[----:B------:R-:W-:-:S04]  /*0490*/  FADD R11, R12, R13 ;  /* 0x0000000d0c0b7221 */ /* 0x000fc80000000000 */
[----:B------:R-:W-:Y:S01]  /*04a0*/  FMUL R14, R11, 2 ;  /* 0x400000000b0e7820 */ /* 0x000fe20000400000 */
[----:B------:R-:W-:-:S03]  /*04b0*/  FADD R12, -R12, R11 ;  /* 0x0000000b0c0c7221 */ /* 0x000fc60000000100 */
[----:B------:R-:W0:Y:S01]  /*04c0*/  FRND R15, R14 ;  /* 0x0000000e000f7307 */ /* 0x000e220000201000 */
[----:B------:R-:W-:Y:S01]  /*04d0*/  FADD R12, R13, -R12 ;  /* 0x8000000c0d0c7221 */ /* 0x000fe20000000000 */
[----:B------:R-:W-:Y:S01]  /*04e0*/  FFMA R11, R11, 2, -R14 ;  /* 0x400000000b0b7823 */ /* 0x000fe2000000080e */
[----:B------:R-:W-:-:S03]  /*04f0*/  FSETP.GT.AND P3, PT, |R14|, 152, PT ;  /* 0x431800000e00780b */ /* 0x000fc60003f64200 */
[----:B------:R-:W-:Y:S02]  /*0500*/  FFMA R12, R12, 2, R11 ;  /* 0x400000000c0c7823 */ /* 0x000fe4000000000b */
[----:B------:R-:W1:Y:S01]  /*0510*/  F2I.NTZ R13, R14 ;  /* 0x0000000e000d7305 */ /* 0x000e620000203100 */
[----:B0-----:R-:W-:Y:S01]  /*0520*/  FADD R11, R14, -R15 ;  /* 0x8000000f0e0b7221 */ /* 0x001fe20000000000 */
[----:B------:R-:W-:-:S03]  /*0530*/  FSETP.GT.AND P2, PT, R15, RZ, PT ;  /* 0x000000ff0f00720b */ /* 0x000fc60003f44000 */
[----:B------:R-:W-:-:S04]  /*0540*/  FADD R11, R11, R12 ;  /* 0x0000000c0b0b7221 */ /* 0x000fc80000000000 */
[----:B------:R-:W-:-:S04]  /*0550*/  FFMA R12, R11, R16, 0.0013391353422775864601 ;  /* 0x3aaf85ed0b0c7423 */ /* 0x000fc80000000010 */
[----:B------:R-:W-:-:S04]  /*0560*/  FFMA R12, R11, R12, 0.0096188392490148544312 ;  /* 0x3c1d98560b0c7423 */ /* 0x000fc8000000000c */
[----:B------:R-:W-:-:S04]  /*0570*/  FFMA R12, R11, R12, 0.055503588169813156128 ;  /* 0x3d6357bb0b0c7423 */ /* 0x000fc8000000000c */
[C---:B------:R-:W-:Y:S01]  /*0580*/  FFMA R16, R11.reuse, R12, 0.24022644758224487305 ;  /* 0x3e75fdec0b107423 */ /* 0x040fe2000000000c */
[----:B------:R-:W-:Y:S02]  /*0590*/  SEL R12, RZ, 0x83000000, P2 ;  /* 0x83000000ff0c7807 */ /* 0x000fe40001000000 */
[----:B------:R-:W-:Y:S01]  /*05a0*/  FSETP.GEU.AND P2, PT, R14, RZ, PT ;  /* 0x000000ff0e00720b */ /* 0x000fe20003f4e000 */
[----:B------:R-:W-:Y:S01]  /*05b0*/  FFMA R16, R11, R16, 0.69314718246459960938 ;  /* 0x3f3172180b107423 */ /* 0x000fe20000000010 */
[----:B------:R-:W-:Y:S02]  /*05c0*/  IADD3 R15, PT, PT, R12, 0x7f000000, RZ ;  /* 0x7f0000000c0f7810 */ /* 0x000fe40007ffe0ff */
[----:B-1----:R-:W-:Y:S01]  /*05d0*/  LEA R13, R13, -R12, 0x17 ;  /* 0x8000000c0d0d7211 */ /* 0x002fe200078eb8ff */
[----:B------:R-:W-:Y:S01]  /*05e0*/  FFMA R16, R11, R16, 1 ;  /* 0x3f8000000b107423 */ /* 0x000fe20000000010 */
[----:B------:R-:W-:Y:S01]  /*05f0*/  @!P0 FADD R11, R0, R0 ;  /* 0x00000000000b8221 */ /* 0x000fe20000000000 */
[----:B------:R-:W-:-:S02]  /*0600*/  FSEL R12, RZ, +INF , !P2 ;  /* 0x7f800000ff0c7808 */ /* 0x000fc40005000000 */
[----:B------:R-:W-:-:S04]  /*0610*/  FMUL R16, R15, R16 ;  /* 0x000000100f107220 */ /* 0x000fc80000400000 */
[----:B------:R-:W-:Y:S01]  /*0620*/  @!P3 FMUL R12, R13, R16 ;  /* 0x000000100d0cb220 */ /* 0x000fe20000400000 */
[----:B------:R-:W-:-:S07]  /*0630*/  @!P0 LOP3.LUT R12, R11, 0x7fffffff, RZ, 0xc0, !PT ;  /* 0x7fffffff0b0c8812 */ /* 0x000fce00078ec0ff */
.L_x_137:
[----:B------:R-:W-:Y:S05]  /*0640*/  BSYNC.RECONVERGENT B0 ;  /* 0x0000000000007941 */ /* 0x000fea0003800200 */
.L_x_136:
[----:B------:R-:W-:Y:S04]  /*0650*/  BSSY.RECONVERGENT B0, `(.L_x_138) ;  /* 0x0000043000007945 */ /* 0x000fe80003800200 */
[----:B------:R-:W-:Y:S05]  /*0660*/  @!P1 BRA `(.L_x_139) ;  /* 0x0000000400049947 */ /* 0x000fea0003800000 */
[----:B------:R-:W-:-:S13]  /*0670*/  FSETP.NAN.AND P0, PT, |R2|, |R2|, PT ;  /* 0x400000020200720b */ /* 0x000fda0003f08200 */
[----:B------:R-:W-:Y:S01]  /*0680*/  @P0 FADD R3, R2, 2 ;  /* 0x4000000002030421 */ /* 0x000fe20000000000 */
[----:B------:R-:W-:Y:S06]  /*0690*/  @P0 BRA `(.L_x_139) ;  /* 0x0000000000f80947 */ /* 0x000fec0003800000 */
[C---:B------:R-:W-:Y:S01]  /*06a0*/  FMUL R3, |R2|.reuse, 16777216 ;  /* 0x4b80000002037820 */ /* 0x040fe20000400200 */
[----:B------:R-:W-:-:S04]  /*06b0*/  FSETP.GEU.AND P0, PT, |R2|, 1.175494350822287508e-38, PT ;  /* 0x008000000200780b */ /* 0x000fc80003f0e200 */
[----:B------:R-:W-:-:S04]  /*06c0*/  FSEL R3, R3, |R2|, !P0 ;  /* 0x4000000203037208 */ /* 0x000fc80004000000 */
[----:B------:R-:W-:-:S04]  /*06d0*/  IADD3 R11, PT, PT, R3, -0x3f3504f3, RZ ;  /* 0xc0cafb0d030b7810 */ /* 0x000fc80007ffe0ff */
[----:B------:R-:W-:Y:S02]  /*06e0*/  LOP3.LUT R14, R11, 0xff800000, RZ, 0xc0, !PT ;  /* 0xff8000000b0e7812 */ /* 0x000fe400078ec0ff */
[----:B------:R-:W-:Y:S02]  /*06f0*/  FSEL R11, RZ, -24, P0 ;  /* 0xc1c00000ff0b7808 */ /* 0x000fe40000000000 */
[-C--:B------:R-:W-:Y:S02]  /*0700*/  IADD3 R3, PT, PT, R3, -R14.reuse, RZ ;  /* 0x8000000e03037210 */ /* 0x080fe40007ffe0ff */
[----:B------:R-:W-:Y:S02]  /*0710*/  I2FP.F32.S32 R14, R14 ;  /* 0x0000000e000e7245 */ /* 0x000fe40000201400 */
[----:B------:R-:W-:Y:S01]  /*0720*/  FSETP.NEU.AND P0, PT, |R2|, +INF , PT ;  /* 0x7f8000000200780b */ /* 0x000fe20003f0d200 */
[C---:B------:R-:W-:Y:S01]  /*0730*/  FADD R13, R3.reuse, 1 ;  /* 0x3f800000030d7421 */ /* 0x040fe20000000000 */
[----:B------:R-:W-:Y:S01]  /*0740*/  FADD R16, R3, -1 ;  /* 0xbf80000003107421 */ /* 0x000fe20000000000 */
[----:B------:R-:W-:Y:S01]  /*0750*/  FFMA R14, R14, 1.1920928955078125e-07, R11 ;  /* 0x340000000e0e7823 */ /* 0x000fe2000000000b */
[----:B------:R-:W-:-:S02]  /*0760*/  FSETP.NEU.AND P0, PT, R2, RZ, P0 ;  /* 0x000000ff0200720b */ /* 0x000fc4000070d000 */
[----:B------:R-:W-:Y:S01]  /*0770*/  FADD R18, R16, R16 ;  /* 0x0000001010127221 */ /* 0x000fe20000000000 */
[----:B------:R-:W0:Y:S03]  /*0780*/  MUFU.RCP R13, R13 ;  /* 0x0000000d000d7308 */ /* 0x000e260000001000 */
[----:B0-----:R-:W-:Y:S01]  /*0790*/  FMUL R3, R13, R18 ;  /* 0x000000120d037220 */ /* 0x001fe20000400000 */
[----:B------:R-:W-:-:S03]  /*07a0*/  HFMA2 R18, -RZ, RZ, 0.771484375, 0.21533203125 ;  /* 0x3a2c32e4ff127431 */ /* 0x000fc600000001ff */
[----:B------:R-:W-:Y:S01]  /*07b0*/  FADD R17, R16, -R3 ;  /* 0x8000000310117221 */ /* 0x000fe20000000000 */
[CC--:B------:R-:W-:Y:S01]  /*07c0*/  FMUL R15, R3.reuse, R3.reuse ;  /* 0x00000003030f7220 */ /* 0x0c0fe20000400000 */
[----:B------:R-:W-:Y:S02]  /*07d0*/  FFMA R11, R3, 1.4426950216293334961, R14 ;  /* 0x3fb8aa3b030b7823 */ /* 0x000fe4000000000e */
[----:B------:R-:W-:Y:S02]  /*07e0*/  FADD R17, R17, R17 ;  /* 0x0000001111117221 */ /* 0x000fe40000000000 */
[----:B------:R-:W-:Y:S01]  /*07f0*/  FADD R14, R14, -R11 ;  /* 0x8000000b0e0e7221 */ /* 0x000fe20000000000 */
[----:B------:R-:W-:Y:S01]  /*0800*/  FFMA R18, R15, R18, 0.0032181653659790754318 ;  /* 0x3b52e7db0f127423 */ /* 0x000fe20000000012 */
[----:B------:R-:W-:Y:S02]  /*0810*/  FFMA R16, R16, -R3, R17 ;  /* 0x8000000310107223 */ /* 0x000fe40000000011 */
[----:B------:R-:W-:Y:S01]  /*0820*/  FFMA R17, R3, 1.4426950216293334961, R14 ;  /* 0x3fb8aa3b03117823 */ /* 0x000fe2000000000e */
[----:B------:R-:W-:Y:S01]  /*0830*/  FFMA R18, R15, R18, 0.018033718690276145935 ;  /* 0x3c93bb730f127423 */ /* 0x000fe20000000012 */
[----:B------:R-:W-:-:S03]  /*0840*/  FMUL R16, R13, R16 ;  /* 0x000000100d107220 */ /* 0x000fc60000400000 */
[----:B------:R-:W-:Y:S01]  /*0850*/  FFMA R18, R15, R18, 0.12022458761930465698 ;  /* 0x3df6384f0f127423 */ /* 0x000fe20000000012 */
[----:B------:R-:W-:-:S03]  /*0860*/  FFMA R14, R16, 1.4426950216293334961, R17 ;  /* 0x3fb8aa3b100e7823 */ /* 0x000fc60000000011 */
[----:B------:R-:W-:Y:S01]  /*0870*/  FMUL R18, R15, R18 ;  /* 0x000000120f127220 */ /* 0x000fe20000400000 */
[----:B------:R-:W-:-:S03]  /*0880*/  FFMA R15, R3, 1.9251366722983220825e-08, R14 ;  /* 0x32a55e34030f7823 */ /* 0x000fc6000000000e */
[----:B------:R-:W-:-:S04]  /*0890*/  FMUL R13, R18, 3 ;  /* 0x40400000120d7820 */ /* 0x000fc80000400000 */
[----:B------:R-:W-:-:S04]  /*08a0*/  FFMA R13, R16, R13, R15 ;  /* 0x0000000d100d7223 */ /* 0x000fc8000000000f */
[----:B------:R-:W-:-:S04]  /*08b0*/  FFMA R18, R3, R18, R13 ;  /* 0x0000001203127223 */ /* 0x000fc8000000000d */
[----:B------:R-:W-:-:S04]  /*08c0*/  FADD R14, R11, R18 ;  /* 0x000000120b0e7221 */ /* 0x000fc80000000000 */
[----:B------:R-:W-:Y:S01]  /*08d0*/  FMUL R3, R14, 2 ;  /* 0x400000000e037820 */ /* 0x000fe20000400000 */
[----:B------:R-:W-:-:S03]  /*08e0*/  FADD R11, -R11, R14 ;  /* 0x0000000e0b0b7221 */ /* 0x000fc60000000100 */
[----:B------:R-:W0:Y:S01]  /*08f0*/  FRND R16, R3 ;  /* 0x0000000300107307 */ /* 0x000e220000201000 */
[----:B------:R-:W-:Y:S01]  /*0900*/  FADD R11, R18, -R11 ;  /* 0x8000000b120b7221 */ /* 0x000fe20000000000 */
[----:B------:R-:W-:Y:S01]  /*0910*/  FFMA R14, R14, 2, -R3 ;  /* 0x400000000e0e7823 */ /* 0x000fe20000000803 */
[----:B------:R-:W-:Y:S02]  /*0920*/  MOV R18, 0x391fcb8e ;  /* 0x391fcb8e00127802 */ /* 0x000fe40000000f00 */
[----:B------:R-:W-:Y:S01]  /*0930*/  FSETP.GT.AND P2, PT, |R3|, 152, PT ;  /* 0x431800000300780b */ /* 0x000fe20003f44200 */
[----:B------:R-:W-:Y:S01]  /*0940*/  FFMA R14, R11, 2, R14 ;  /* 0x400000000b0e7823 */ /* 0x000fe2000000000e */
[----:B0-----:R-:W-:Y:S01]  /*0950*/  FADD R11, R3, -R16 ;  /* 0x80000010030b7221 */ /* 0x001fe20000000000 */
[----:B------:R-:W-:-:S03]  /*0960*/  FSETP.GT.AND P1, PT, R16, RZ, PT ;  /* 0x000000ff1000720b */ /* 0x000fc60003f24000 */
[----:B------:R-:W-:Y:S01]  /*0970*/  FADD R11, R11, R14 ;  /* 0x0000000e0b0b7221 */ /* 0x000fe20000000000 */
[----:B------:R-:W-:Y:S02]  /*0980*/  SEL R13, RZ, 0x83000000, P1 ;  /* 0x83000000ff0d7807 */ /* 0x000fe40000800000 */
[----:B------:R-:W-:Y:S01]  /*0990*/  FSETP.GEU.AND P1, PT, R3, RZ, PT ;  /* 0x000000ff0300720b */ /* 0x000fe20003f2e000 */
[----:B------:R-:W-:Y:S01]  /*09a0*/  FFMA R14, R11, R18, 0.0013391353422775864601 ;  /* 0x3aaf85ed0b0e7423 */ /* 0x000fe20000000012 */
[----:B------:R-:W-:-:S03]  /*09b0*/  IADD3 R15, PT, PT, R13, 0x7f000000, RZ ;  /* 0x7f0000000d0f7810 */ /* 0x000fc60007ffe0ff */
[C---:B------:R-:W-:Y:S02]  /*09c0*/  FFMA R18, R11.reuse, R14, 0.0096188392490148544312 ;  /* 0x3c1d98560b127423 */ /* 0x040fe4000000000e */
[----:B------:R0:W1:Y:S02]  /*09d0*/  F2I.NTZ R14, R3 ;  /* 0x00000003000e7305 */ /* 0x0000640000203100 */
[----:B------:R-:W-:-:S04]  /*09e0*/  FFMA R18, R11, R18, 0.055503588169813156128 ;  /* 0x3d6357bb0b127423 */ /* 0x000fc80000000012 */
[----:B------:R-:W-:Y:S01]  /*09f0*/  FFMA R18, R11, R18, 0.24022644758224487305 ;  /* 0x3e75fdec0b127423 */ /* 0x000fe20000000012 */
[----:B0-----:R-:W-:-:S03]  /*0a00*/  FSEL R3, RZ, +INF , !P1 ;  /* 0x7f800000ff037808 */ /* 0x001fc60004800000 */
[----:B------:R-:W-:-:S04]  /*0a10*/  FFMA R18, R11, R18, 0.69314718246459960938 ;  /* 0x3f3172180b127423 */ /* 0x000fc80000000012 */
[----:B------:R-:W-:Y:S01]  /*0a20*/  FFMA R18, R11, R18, 1 ;  /* 0x3f8000000b127423 */ /* 0x000fe20000000012 */
[----:B-1----:R-:W-:Y:S01]  /*0a30*/  LEA R14, R14, -R13, 0x17 ;  /* 0x8000000d0e0e7211 */ /* 0x002fe200078eb8ff */
[----:B------:R-:W-:Y:S02]  /*0a40*/  @!P0 FADD R11, R2, R2 ;  /* 0x00000002020b8221 */ /* 0x000fe40000000000 */
[----:B------:R-:W-:-:S04]  /*0a50*/  FMUL R15, R15, R18 ;  /* 0x000000120f0f7220 */ /* 0x000fc80000400000 */
[----:B------:R-:W-:Y:S01]  /*0a60*/  @!P2 FMUL R3, R14, R15 ;  /* 0x0000000f0e03a220 */ /* 0x000fe20000400000 */
[----:B------:R-:W-:-:S07]  /*0a70*/  @!P0 LOP3.LUT R3, R11, 0x7fffffff, RZ, 0xc0, !PT ;  /* 0x7fffffff0b038812 */ /* 0x000fce00078ec0ff */
.L_x_139:
[----:B------:R-:W-:Y:S05]  /*0a80*/  BSYNC.RECONVERGENT B0 ;  /* 0x0000000000007941 */ /* 0x000fea0003800200 */
.L_x_138:
[----:B------:R-:W-:Y:S01]  /*0a90*/  FADD R12, R3, R12 ;  /* 0x0000000c030c7221 */ /* 0x000fe20000000000 */
[----:B------:R-:W-:Y:S03]  /*0aa0*/  BSSY.RECONVERGENT B0, `(.L_x_140) ;  /* 0x000000d000007945 */ /* 0x000fe60003800200 */
[----:B------:R0:W1:Y:S01]  /*0ab0*/  MUFU.RSQ R11, R12 ;  /* 0x0000000c000b7308 */ /* 0x0000620000001400 */
[----:B------:R-:W-:-:S04]  /*0ac0*/  IADD3 R3, PT, PT, R12, -0xd000000, RZ ;  /* 0xf30000000c037810 */ /* 0x000fc80007ffe0ff */
[----:B------:R-:W-:-:S13]  /*0ad0*/  ISETP.GT.U32.AND P0, PT, R3, 0x727fffff, PT ;  /* 0x727fffff0300780c */ /* 0x000fda0003f04070 */
[----:B01----:R-:W-:Y:S05]  /*0ae0*/  @!P0 BRA `(.L_x_141) ;  /* 0x0000000000108947 */ /* 0x003fea0003800000 */
[----:B------:R-:W-:-:S07]  /*0af0*/  MOV R16, 0xb10 ;  /* 0x00000b1000107802 */ /* 0x000fce0000000f00 */
[----:B-----5:R-:W-:Y:S05]  /*0b00*/  CALL.REL.NOINC `($__internal_2_$__cuda_sm20_sqrt_rn_f32_slowpath) ;  /* 0x0000000400d07944 */ /* 0x020fea0003c00000 */
[----:B------:R-:W-:Y:S01]  /*0b10*/  MOV R3, R11 ;  /* 0x0000000b00037202 */ /* 0x000fe20000000f00 */
[----:B------:R-:W-:Y:S06]  /*0b20*/  BRA `(.L_x_142) ;  /* 0x0000000000107947 */ /* 0x000fec0003800000 */
.L_x_141:
[----:B------:R-:W-:Y:S01]  /*0b30*/  FMUL.FTZ R3, R12, R11 ;  /* 0x0000000b0c037220 */ /* 0x000fe20000410000 */
[----:B------:R-:W-:-:S03]  /*0b40*/  FMUL.FTZ R11, R11, 0.5 ;  /* 0x3f0000000b0b7820 */ /* 0x000fc60000410000 */
[----:B------:R-:W-:-:S04]  /*0b50*/  FFMA R12, -R3, R3, R12 ;  /* 0x00000003030c7223 */ /* 0x000fc8000000010c */
[----:B------:R-:W-:-:S07]  /*0b60*/  FFMA R3, R12, R11, R3 ;  /* 0x0000000b0c037223 */ /* 0x000fce0000000003 */
.L_x_142:
[----:B------:R-:W-:Y:S05]  /*0b70*/  BSYNC.RECONVERGENT B0 ;  /* 0x0000000000007941 */ /* 0x000fea0003800200 */
.L_x_140:
[----:B-----5:R-:W-:Y:S01]  /*0b80*/  ISETP.NE.AND P0, PT, R10, 0x3, PT ;  /* 0x000000030a00780c */ /* 0x020fe20003f05270 */
[----:B------:R-:W-:-:S12]  /*0b90*/  BSSY.RECONVERGENT B0, `(.L_x_143) ;  /* 0x000001a000007945 */ /* 0x000fd80003800200 */
[----:B------:R-:W-:Y:S05]  /*0ba0*/  @!P0 BRA `(.L_x_144) ;  /* 0x0000000000488947 */ /* 0x000fea0003800000 */
[----:B------:R-:W-:-:S13]  /*0bb0*/  ISETP.NE.AND P0, PT, R10, 0x2, PT ;  /* 0x000000020a00780c */ /* 0x000fda0003f05270 */
[----:B------:R-:W-:Y:S05]  /*0bc0*/  @!P0 BRA `(.L_x_145) ;  /* 0x0000000000248947 */ /* 0x000fea0003800000 */
[----:B------:R-:W-:-:S13]  /*0bd0*/  ISETP.NE.AND P0, PT, R10, 0x1, PT ;  /* 0x000000010a00780c */ /* 0x000fda0003f05270 */
[----:B------:R-:W-:Y:S05]  /*0be0*/  @P0 BRA `(.L_x_146) ;  /* 0x0000000000500947 */ /* 0x000fea0003800000 */
[----:B------:R-:W0:Y:S08]  /*0bf0*/  LDC.64 R10, c[0x0][0x3d0] ;  /* 0x0000f400ff0a7b82 */ /* 0x000e300000000a00 */
[----:B------:R-:W1:Y:S01]  /*0c00*/  LDC.64 R12, c[0x0][0x3d8] ;  /* 0x0000f600ff0c7b82 */ /* 0x000e620000000a00 */
[----:B0-----:R-:W-:-:S06]  /*0c10*/  IMAD.WIDE R10, R9, 0x4, R10 ;  /* 0x00000004090a7825 */ /* 0x001fcc00078e020a */
[----:B------:R2:W5:Y:S01]  /*0c20*/  LDG.E R10, desc[UR4][R10.64] ;  /* 0x000000040a0a7981 */ /* 0x000562000c1e1900 */
[----:B-1----:R-:W-:-:S05]  /*0c30*/  IMAD.WIDE R12, R9, 0x4, R12 ;  /* 0x00000004090c7825 */ /* 0x002fca00078e020c */
[----:B------:R2:W5:Y:S01]  /*0c40*/  LDG.E R9, desc[UR4][R12.64] ;  /* 0x000000040c097981 */ /* 0x000562000c1e1900 */
[----:B------:R-:W-:Y:S05]  /*0c50*/  BRA `(.L_x_146) ;  /* 0x0000000000347947 */ /* 0x000fea0003800000 */
.L_x_145:
[----:B------:R-:W0:Y:S08]  /*0c60*/  LDC.64 R10, c[0x0][0x3b0] ;  /* 0x0000ec00ff0a7b82 */ /* 0x000e300000000a00 */
[----:B------:R-:W1:Y:S01]  /*0c70*/  LDC.64 R12, c[0x0][0x3b8] ;  /* 0x0000ee00ff0c7b82 */ /* 0x000e620000000a00 */
[----:B0-----:R-:W-:-:S06]  /*0c80*/  IMAD.WIDE R10, R9, 0x4, R10 ;  /* 0x00000004090a7825 */ /* 0x001fcc00078e020a */
[----:B------:R0:W5:Y:S01]  /*0c90*/  LDG.E R10, desc[UR4][R10.64] ;  /* 0x000000040a0a7981 */ /* 0x000162000c1e1900 */
[----:B-1----:R-:W-:-:S05]  /*0ca0*/  IMAD.WIDE R12, R9, 0x4, R12 ;  /* 0x00000004090c7825 */ /* 0x002fca00078e020c */
[----:B------:R0:W5:Y:S01]  /*0cb0*/  LDG.E R9, desc[UR4][R12.64] ;  /* 0x000000040c097981 */ /* 0x000162000c1e1900 */
[----:B------:R-:W-:Y:S05]  /*0cc0*/  BRA `(.L_x_146) ;  /* 0x0000000000187947 */ /* 0x000fea0003800000 */
.L_x_144:
[----:B------:R-:W0:Y:S08]  /*0cd0*/  LDC.64 R10, c[0x0][0x3c0] ;  /* 0x0000f000ff0a7b82 */ /* 0x000e300000000a00 */
[----:B------:R-:W1:Y:S01]  /*0ce0*/  LDC.64 R12, c[0x0][0x3c8] ;  /* 0x0000f200ff0c7b82 */ /* 0x000e620000000a00 */
[----:B0-----:R-:W-:-:S06]  /*0cf0*/  IMAD.WIDE R10, R9, 0x4, R10 ;  /* 0x00000004090a7825 */ /* 0x001fcc00078e020a */
[----:B------:R3:W5:Y:S01]  /*0d00*/  LDG.E R10, desc[UR4][R10.64] ;  /* 0x000000040a0a7981 */ /* 0x000762000c1e1900 */
[----:B-1----:R-:W-:-:S05]  /*0d10*/  IMAD.WIDE R12, R9, 0x4, R12 ;  /* 0x00000004090c7825 */ /* 0x002fca00078e020c */
[----:B------:R3:W5:Y:S02]  /*0d20*/  LDG.E R9, desc[UR4][R12.64] ;  /* 0x000000040c097981 */ /* 0x000764000c1e1900 */
.L_x_146:
[----:B------:R-:W-:Y:S05]  /*0d30*/  BSYNC.RECONVERGENT B0 ;  /* 0x0000000000007941 */ /* 0x000fea0003800200 */
.L_x_143:
[----:B------:R-:W-:Y:S01]  /*0d40*/  FADD R14, R6, R7 ;  /* 0x00000007060e7221 */ /* 0x000fe20000000000 */
[----:B------:R-:W-:Y:S01]  /*0d50*/  FADD R5, R5, R8 ;  /* 0x0000000805057221 */ /* 0x000fe20000000000 */
[----:B0-23-5:R-:W-:Y:S08]  /*0d60*/  F2F.F64.F32 R10, R10 ;  /* 0x0000000a000a7310 */ /* 0x02dff00000201800 */
[----:B------:R-:W-:Y:S08]  /*0d70*/  F2F.F64.F32 R12, R9 ;  /* 0x00000009000c7310 */ /* 0x000ff00000201800 */
[----:B------:R-:W0:Y:S08]  /*0d80*/  F2F.F64.F32 R14, R14 ;  /* 0x0000000e000e7310 */ /* 0x000e300000201800 */
[----:B------:R-:W1:Y:S01]  /*0d90*/  F2F.F64.F32 R6, R5 ;  /* 0x0000000500067310 */ /* 0x000e620000201800 */
[----:B0-----:R-:W-:-:S02]  /*0da0*/  DFMA R12, R14, -0.5, R12 ;  /* 0xbfe000000e0c782b */ /* 0x001fc4000000000c */
[----:B-1----:R-:W-:-:S08]  /*0db0*/  DFMA R6, R6, -0.5, R10 ;  /* 0xbfe000000606782b */ /* 0x002fd0000000000a */
[----:B------:R-:W0:Y:S08]  /*0dc0*/  F2F.F32.F64 R13, R12 ;  /* 0x0000000c000d7310 */ /* 0x000e300000301000 */
[----:B------:R-:W1:Y:S01]  /*0dd0*/  F2F.F32.F64 R7, R6 ;  /* 0x0000000600077310 */ /* 0x000e620000301000 */
[----:B0-----:R-:W-:Y:S01]  /*0de0*/  FMUL R8, R0, R13 ;  /* 0x0000000d00087220 */ /* 0x001fe20000400000 */
[----:B-1----:R-:W-:-:S05]  /*0df0*/  FMUL R11, R2, R7 ;  /* 0x00000007020b7220 */ /* 0x002fca0000400000 */
[----:B------:R-:W-:-:S13]  /*0e00*/  FSETP.GEU.AND P0, PT, R8, R11, PT ;  /* 0x0000000b0800720b */ /* 0x000fda0003f0e000 */
[----:B------:R-:W-:Y:S05]  /*0e10*/  @P0 BRA `(.L_x_147) ;  /* 0x0000000000880947 */ /* 0x000fea0003800000 */
[----:B------:R-:W0:Y:S01]  /*0e20*/  MUFU.RCP R6, R3 ;  /* 0x0000000300067308 */ /* 0x000e220000001000 */
[----:B------:R-:W-:Y:S07]  /*0e30*/  BSSY.RECONVERGENT B0, `(.L_x_148) ;  /* 0x000000a000007945 */ /* 0x000fee0003800200 */
[----:B------:R-:W1:Y:S01]  /*0e40*/  FCHK P0, R2, R3 ;  /* 0x0000000302007302 */ /* 0x000e620000000000 */
[----:B0-----:R-:W-:-:S04]  /*0e50*/  FFMA R5, R6, -R3, 1 ;  /* 0x3f80000006057423 */ /* 0x001fc80000000803 */
[----:B------:R-:W-:-:S04]  /*0e60*/  FFMA R5, R6, R5, R6 ;  /* 0x0000000506057223 */ /* 0x000fc80000000006 */
[----:B------:R-:W-:-:S04]  /*0e70*/  FFMA R6, R2, R5, RZ ;  /* 0x0000000502067223 */ /* 0x000fc800000000ff */
[----:B------:R-:W-:-:S04]  /*0e80*/  FFMA R7, R6, -R3, R2 ;  /* 0x8000000306077223 */ /* 0x000fc80000000002 */
[----:B------:R-:W-:Y:S01]  /*0e90*/  FFMA R5, R5, R7, R6 ;  /* 0x0000000705057223 */ /* 0x000fe20000000006 */
[----:B-1----:R-:W-:Y:S06]  /*0ea0*/  @!P0 BRA `(.L_x_149) ;  /* 0x0000000000088947 */ /* 0x002fec0003800000 */
[----:B------:R-:W-:-:S07]  /*0eb0*/  MOV R6, 0xed0 ;  /* 0x00000ed000067802 */ /* 0x000fce0000000f00 */
[----:B------:R-:W-:Y:S05]  /*0ec0*/  CALL.REL.NOINC `($__internal_3_$__cuda_sm3x_div_rn_noftz_f32_slowpath) ;  /* 0x00000004003c7944 */ /* 0x000fea0003c00000 */
.L_x_149:
[----:B------:R-:W-:Y:S05]  /*0ed0*/  BSYNC.RECONVERGENT B0 ;  /* 0x0000000000007941 */ /* 0x000fea0003800200 */
.L_x_148:
[----:B------:R-:W0:Y:S01]  /*0ee0*/  LDC.64 R6, c[0x0][0x380] ;  /* 0x0000e000ff067b82 */ /* 0x000e220000000a00 */
[----:B------:R-:W1:Y:S01]  /*0ef0*/  MUFU.RCP R2, -R3 ;  /* 0x8000000300027308 */ /* 0x000e620000001000 */
[----:B------:R-:W-:Y:S07]  /*0f00*/  BSSY.RECONVERGENT B0, `(.L_x_150) ;  /* 0x000000f000007945 */ /* 0x000fee0003800200 */
[----:B------:R-:W2:Y:S01]  /*0f10*/  FCHK P0, R0, -R3 ;  /* 0x8000000300007302 */ /* 0x000ea20000000000 */
[----:B-1----:R-:W-:-:S04]  /*0f20*/  FFMA R9, R2, R3, 1 ;  /* 0x3f80000002097423 */ /* 0x002fc80000000003 */
[----:B------:R-:W-:Y:S01]  /*0f30*/  FFMA R9, R2, R9, R2 ;  /* 0x0000000902097223 */ /* 0x000fe20000000002 */
[----:B0-----:R-:W-:-:S04]  /*0f40*/  IMAD.WIDE R6, R4, 0x4, R6 ;  /* 0x0000000404067825 */ /* 0x001fc800078e0206 */
[----:B------:R-:W-:Y:S01]  /*0f50*/  FFMA R2, R0, R9, RZ ;  /* 0x0000000900027223 */ /* 0x000fe200000000ff */
[----:B------:R0:W-:Y:S03]  /*0f60*/  STG.E desc[UR4][R6.64], R5 ;  /* 0x0000000506007986 */ /* 0x0001e6000c101904 */
[----:B------:R-:W-:-:S04]  /*0f70*/  FFMA R8, R2, R3, R0 ;  /* 0x0000000302087223 */ /* 0x000fc80000000000 */
[----:B------:R-:W-:Y:S01]  /*0f80*/  FFMA R9, R9, R8, R2 ;  /* 0x0000000809097223 */ /* 0x000fe20000000002 */
[----:B--2---:R-:W-:Y:S06]  /*0f90*/  @!P0 BRA `(.L_x_151) ;  /* 0x0000000000148947 */ /* 0x004fec0003800000 */
[----:B------:R-:W-:Y:S01]  /*0fa0*/  MOV R2, R0 ;  /* 0x0000000000027202 */ /* 0x000fe20000000f00 */
[----:B------:R-:W-:Y:S01]  /*0fb0*/  FADD R3, -R3, -RZ ;  /* 0x800000ff03037221 */ /* 0x000fe20000000100 */
[----:B0-----:R-:W-:-:S07]  /*0fc0*/  MOV R6, 0xfe0 ;  /* 0x00000fe000067802 */ /* 0x001fce0000000f00 */
[----:B------:R-:W-:Y:S05]  /*0fd0*/  CALL.REL.NOINC `($__internal_3_$__cuda_sm3x_div_rn_noftz_f32_slowpath) ;  /* 0x0000000000f87944 */ /* 0x000fea0003c00000 */
[----:B------:R-:W-:-:S07]  /*0fe0*/  MOV R9, R5 ;  /* 0x0000000500097202 */ /* 0x000fce0000000f00 */
.L_x_151:
[----:B------:R-:W-:Y:S05]  /*0ff0*/  BSYNC.RECONVERGENT B0 ;  /* 0x0000000000007941 */ /* 0x000fea0003800200 */
.L_x_150:
[----:B------:R-:W0:Y:S02]  /*1000*/  LDC.64 R2, c[0x0][0x388] ;  /* 0x0000e200ff027b82 */ /* 0x000e240000000a00 */
[----:B0-----:R-:W-:-:S05]  /*1010*/  IMAD.WIDE R4, R4, 0x4, R2 ;  /* 0x0000000404047825 */ /* 0x001fca00078e0202 */
[----:B------:R-:W-:Y:S01]  /*1020*/  STG.E desc[UR4][R4.64], R9 ;  /* 0x0000000904007986 */ /* 0x000fe2000c101904 */
[----:B------:R-:W-:Y:S05]  /*1030*/  EXIT ;  /* 0x000000000000794d */ /* 0x000fea0003800000 */
.L_x_147:
        /* <DEDUP_REMOVED lines=11> */
.L_x_153:
[----:B------:R-:W-:Y:S05]  /*10f0*/  BSYNC.RECONVERGENT B0 ;  /* 0x0000000000007941 */ /* 0x000fea0003800200 */
.L_x_152:
[----:B------:R-:W0:Y:S01]  /*1100*/  LDC.64 R6, c[0x0][0x380] ;  /* 0x0000e000ff067b82 */ /* 0x000e220000000a00 */
[----:B------:R-:W1:Y:S01]  /*1110*/  MUFU.RCP R2, R3 ;  /* 0x0000000300027308 */ /* 0x000e620000001000 */
[----:B------:R-:W-:Y:S07]  /*1120*/  BSSY.RECONVERGENT B0, `(.L_x_154) ;  /* 0x000000e000007945 */ /* 0x000fee0003800200 */
[----:B------:R-:W2:Y:S01]  /*1130*/  FCHK P0, -R0, R3 ;  /* 0x0000000300007302 */ /* 0x000ea20000000100 */
[----:B-1----:R-:W-:-:S04]  /*1140*/  FFMA R9, R2, -R3, 1 ;  /* 0x3f80000002097423 */ /* 0x002fc80000000803 */
[----:B------:R-:W-:Y:S01]  /*1150*/  FFMA R8, R2, R9, R2 ;  /* 0x0000000902087223 */ /* 0x000fe20000000002 */
[----:B0-----:R-:W-:-:S04]  /*1160*/  IMAD.WIDE R6, R4, 0x4, R6 ;  /* 0x0000000404067825 */ /* 0x001fc800078e0206 */
[----:B------:R-:W-:Y:S01]  /*1170*/  FFMA R9, -R0, R8, RZ ;  /* 0x0000000800097223 */ /* 0x000fe200000001ff */
[----:B------:R0:W-:Y:S03]  /*1180*/  STG.E desc[UR4][R6.64], R5 ;  /* 0x0000000506007986 */ /* 0x0001e6000c101904 */
[----:B------:R-:W-:-:S04]  /*1190*/  FFMA R2, R9, -R3, -R0 ;  /* 0x8000000309027223 */ /* 0x000fc80000000800 */
[----:B------:R-:W-:Y:S01]  /*11a0*/  FFMA R9, R8, R2, R9 ;  /* 0x0000000208097223 */ /* 0x000fe20000000009 */
[----:B--2---:R-:W-:Y:S06]  /*11b0*/  @!P0 BRA `(.L_x_155) ;  /* 0x0000000000108947 */ /* 0x004fec0003800000 */
[----:B------:R-:W-:Y:S01]  /*11c0*/  FADD R2, -R0, -RZ ;  /* 0x800000ff00027221 */ /* 0x000fe20000000100 */
[----:B0-----:R-:W-:-:S07]  /*11d0*/  MOV R6, 0x11f0 ;  /* 0x000011f000067802 */ /* 0x001fce0000000f00 */
[----:B------:R-:W-:Y:S05]  /*11e0*/  CALL.REL.NOINC `($__internal_3_$__cuda_sm3x_div_rn_noftz_f32_slowpath) ;  /* 0x0000000000747944 */ /* 0x000fea0003c00000 */
[----:B------:R-:W-:-:S07]  /*11f0*/  MOV R9, R5 ;  /* 0x0000000500097202 */ /* 0x000fce0000000f00 */
.L_x_155:
[----:B------:R-:W-:Y:S05]  /*1200*/  BSYNC.RECONVERGENT B0 ;  /* 0x0000000000007941 */ /* 0x000fea0003800200 */
.L_x_154:
[----:B------:R-:W1:Y:S02]  /*1210*/  LDC.64 R2, c[0x0][0x388] ;  /* 0x0000e200ff027b82 */ /* 0x000e640000000a00 */
[----:B-1----:R-:W-:-:S05]  /*1220*/  IMAD.WIDE R2, R4, 0x4, R2 ;  /* 0x0000000404027825 */ /* 0x002fca00078e0202 */
[----:B------:R-:W-:Y:S01]  /*1230*/  STG.E desc[UR4][R2.64], R9 ;  /* 0x0000000902007986 */ /* 0x000fe2000c101904 */
[----:B------:R-:W-:Y:S05]  /*1240*/  EXIT ;  /* 0x000000000000794d */ /* 0x000fea0003800000 */
        .weak           $__internal_2_$__cuda_sm20_sqrt_rn_f32_slowpath
        .type           $__internal_2_$__cuda_sm20_sqrt_rn_f32_slowpath,@function
        .size           $__internal_2_$__cuda_sm20_sqrt_rn_f32_slowpath,($__internal_3_$__cuda_sm3x_div_rn_noftz_f32_slowpath - $__internal_2_$__cuda_sm20_sqrt_rn_f32_slowpath)
$__internal_2_$__cuda_sm20_sqrt_rn_f32_slowpath:
[----:B------:R-:W-:-:S13]  /*1250*/  LOP3.LUT P0, RZ, R12, 0x7fffffff, RZ, 0xc0, !PT ;  /* 0x7fffffff0cff7812 */ /* 0x000fda000780c0ff */
[----:B------:R-:W-:Y:S01]  /*1260*/  @!P0 MOV R11, R12 ;  /* 0x0000000c000b8202 */ /* 0x000fe20000000f00 */
[----:B------:R-:W-:Y:S06]  /*1270*/  @!P0 BRA `(.L_x_156) ;  /* 0x0000000000448947 */ /* 0x000fec0003800000 */
[----:B------:R-:W-:Y:S02]  /*1280*/  FSETP.GEU.FTZ.AND P0, PT, R12, RZ, PT ;  /* 0x000000ff0c00720b */ /* 0x000fe40003f1e000 */
[----:B------:R-:W-:-:S11]  /*1290*/  MOV R3, R12 ;  /* 0x0000000c00037202 */ /* 0x000fd60000000f00 */
[----:B------:R-:W-:Y:S01]  /*12a0*/  @!P0 MOV R11, 0x7fffffff ;  /* 0x7fffffff000b8802 */ /* 0x000fe20000000f00 */
[----:B------:R-:W-:Y:S06]  /*12b0*/  @!P0 BRA `(.L_x_156) ;  /* 0x0000000000348947 */ /* 0x000fec0003800000 */
[----:B------:R-:W-:-:S13]  /*12c0*/  FSETP.GTU.FTZ.AND P0, PT, |R3|, +INF , PT ;  /* 0x7f8000000300780b */ /* 0x000fda0003f1c200 */
[----:B------:R-:W-:Y:S01]  /*12d0*/  @P0 FADD.FTZ R11, R3, 1 ;  /* 0x3f800000030b0421 */ /* 0x000fe20000010000 */
[----:B------:R-:W-:Y:S06]  /*12e0*/  @P0 BRA `(.L_x_156) ;  /* 0x0000000000280947 */ /* 0x000fec0003800000 */
[----:B------:R-:W-:-:S13]  /*12f0*/  FSETP.NEU.FTZ.AND P0, PT, |R3|, +INF , PT ;  /* 0x7f8000000300780b */ /* 0x000fda0003f1d200 */
[----:B------:R-:W-:-:S04]  /*1300*/  @P0 FFMA R12, R3, 1.84467440737095516160e+19, RZ ;  /* 0x5f800000030c0823 */ /* 0x000fc800000000ff */
[----:B------:R-:W0:Y:S02]  /*1310*/  @P0 MUFU.RSQ R11, R12 ;  /* 0x0000000c000b0308 */ /* 0x000e240000001400 */
[----:B0-----:R-:W-:Y:S01]  /*1320*/  @P0 FMUL.FTZ R13, R12, R11 ;  /* 0x0000000b0c0d0220 */ /* 0x001fe20000410000 */
[----:B------:R-:W-:Y:S01]  /*1330*/  @P0 FMUL.FTZ R15, R11, 0.5 ;  /* 0x3f0000000b0f0820 */ /* 0x000fe20000410000 */
[----:B------:R-:W-:Y:S02]  /*1340*/  @!P0 MOV R11, R3 ;  /* 0x00000003000b8202 */ /* 0x000fe40000000f00 */
[----:B------:R-:W-:-:S04]  /*1350*/  @P0 FADD.FTZ R14, -R13, -RZ ;  /* 0x800000ff0d0e0221 */ /* 0x000fc80000010100 */
[----:B------:R-:W-:-:S04]  /*1360*/  @P0 FFMA R14, R13, R14, R12 ;  /* 0x0000000e0d0e0223 */ /* 0x000fc8000000000c */
[----:B------:R-:W-:-:S04]  /*1370*/  @P0 FFMA R14, R14, R15, R13 ;  /* 0x0000000f0e0e0223 */ /* 0x000fc8000000000d */
[----:B------:R-:W-:-:S07]  /*1380*/  @P0 FMUL.FTZ R11, R14, 2.3283064365386962891e-10 ;  /* 0x2f8000000e0b0820 */ /* 0x000fce0000410000 */
.L_x_156:
[----:B------:R-:W-:Y:S01]  /*1390*/  HFMA2 R13, -RZ, RZ, 0, 0 ;  /* 0x00000000ff0d7431 */ /* 0x000fe200000001ff */
[----:B------:R-:W-:-:S04]  /*13a0*/  MOV R12, R16 ;  /* 0x00000010000c7202 */ /* 0x000fc80000000f00 */
[----:B------:R-:W-:Y:S05]  /*13b0*/  RET.REL.NODEC R12 `(_Z14preval_normalsPfS_S_S_S_S_S_S_S_S_S_S_PiS0_i) ;  /* 0xffffffec0c107950 */ /* 0x000fea0003c3ffff */
        .weak           $__internal_3_$__cuda_sm3x_div_rn_noftz_f32_slowpath
        .type           $__internal_3_$__cuda_sm3x_div_rn_noftz_f32_slowpath,@function
        .size           $__internal_3_$__cuda_sm3x_div_rn_noftz_f32_slowpath,(.L_x_222 - $__internal_3_$__cuda_sm3x_div_rn_noftz_f32_slowpath)
$__internal_3_$__cuda_sm3x_div_rn_noftz_f32_slowpath:
[----:B------:R-:W-:Y:S01]  /*13c0*/  SHF.R.U32.HI R7, RZ, 0x17, R3 ;  /* 0x00000017ff077819 */ /* 0x000fe20000011603 */
[----:B------:R-:W-:Y:S01]  /*13d0*/  BSSY.RECONVERGENT B1, `(.L_x_157) ;  /* 0x0000063000017945 */ /* 0x000fe20003800200 */
[----:B------:R-:W-:Y:S02]  /*13e0*/  SHF.R.U32.HI R5, RZ, 0x17, R2 ;  /* 0x00000017ff057819 */ /* 0x000fe40000011602 */
[----:B------:R-:W-:Y:S02]  /*13f0*/  LOP3.LUT R12, R7, 0xff, RZ, 0xc0, !PT ;  /* 0x000000ff070c7812 */ /* 0x000fe400078ec0ff */
[----:B------:R-:W-:Y:S02]  /*1400*/  LOP3.LUT R10, R5, 0xff, RZ, 0xc0, !PT ;  /* 0x000000ff050a7812 */ /* 0x000fe400078ec0ff */
[----:B------:R-:W-:Y:S02]  /*1410*/  IADD3 R9, PT, PT, R12, -0x1, RZ ;  /* 0xffffffff0c097810 */ /* 0x000fe40007ffe0ff */
[----:B------:R-:W-:-:S02]  /*1420*/  IADD3 R8, PT, PT, R10, -0x1, RZ ;  /* 0xffffffff0a087810 */ /* 0x000fc40007ffe0ff */
[----:B------:R-:W-:Y:S02]  /*1430*/  ISETP.GT.U32.AND P0, PT, R9, 0xfd, PT ;  /* 0x000000fd0900780c */ /* 0x000fe40003f04070 */
[----:B------:R-:W-:Y:S02]  /*1440*/  MOV R5, R3 ;  /* 0x0000000300057202 */ /* 0x000fe40000000f00 */
[----:B------:R-:W-:-:S13]  /*1450*/  ISETP.GT.U32.OR P0, PT, R8, 0xfd, P0 ;  /* 0x000000fd0800780c */ /* 0x000fda0000704470 */
[----:B------:R-:W-:Y:S01]  /*1460*/  @!P0 MOV R7, RZ ;  /* 0x000000ff00078202 */ /* 0x000fe20000000f00 */
[----:B------:R-:W-:Y:S06]  /*1470*/  @!P0 BRA `(.L_x_158) ;  /* 0x00000000005c8947 */ /* 0x000fec0003800000 */
[----:B------:R-:W-:Y:S02]  /*1480*/  FSETP.GTU.FTZ.AND P0, PT, |R2|, +INF , PT ;  /* 0x7f8000000200780b */ /* 0x000fe40003f1c200 */
[----:B------:R-:W-:-:S04]  /*1490*/  FSETP.GTU.FTZ.AND P1, PT, |R3|, +INF , PT ;  /* 0x7f8000000300780b */ /* 0x000fc80003f3c200 */
[----:B------:R-:W-:-:S13]  /*14a0*/  PLOP3.LUT P0, PT, P0, P1, PT, 0xf8, 0x8f ;  /* 0x00000000008f781c */ /* 0x000fda0000703f70 */
[----:B------:R-:W-:Y:S05]  /*14b0*/  @P0 BRA `(.L_x_159) ;  /* 0x00000004004c0947 */ /* 0x000fea0003800000 */
[----:B------:R-:W-:-:S13]  /*14c0*/  LOP3.LUT P0, RZ, R5, 0x7fffffff, R2, 0xc8, !PT ;  /* 0x7fffffff05ff7812 */ /* 0x000fda000780c802 */
[----:B------:R-:W-:Y:S05]  /*14d0*/  @!P0 BRA `(.L_x_160) ;  /* 0x00000004003c8947 */ /* 0x000fea0003800000 */
[C---:B------:R-:W-:Y:S02]  /*14e0*/  FSETP.NEU.FTZ.AND P1, PT, |R2|.reuse, +INF , PT ;  /* 0x7f8000000200780b */ /* 0x040fe40003f3d200 */
[----:B------:R-:W-:Y:S02]  /*14f0*/  FSETP.NEU.FTZ.AND P2, PT, |R3|, +INF , PT ;  /* 0x7f8000000300780b */ /* 0x000fe40003f5d200 */
[----:B------:R-:W-:-:S11]  /*1500*/  FSETP.NEU.FTZ.AND P0, PT, |R2|, +INF , PT ;  /* 0x7f8000000200780b */ /* 0x000fd60003f1d200 */
[----:B------:R-:W-:Y:S05]  /*1510*/  @!P2 BRA !P1, `(.L_x_160) ;  /* 0x00000004002ca947 */ /* 0x000fea0004800000 */
[----:B------:R-:W-:-:S04]  /*1520*/  LOP3.LUT P1, RZ, R2, 0x7fffffff, RZ, 0xc0, !PT ;  /* 0x7fffffff02ff7812 */ /* 0x000fc8000782c0ff */
[----:B------:R-:W-:-:S13]  /*1530*/  PLOP3.LUT P1, PT, P2, P1, PT, 0x2f, 0xf2 ;  /* 0x0000000000f2781c */ /* 0x000fda0001722577 */
[----:B------:R-:W-:Y:S05]  /*1540*/  @P1 BRA `(.L_x_161) ;  /* 0x0000000400181947 */ /* 0x000fea0003800000 */
[----:B------:R-:W-:-:S04]  /*1550*/  LOP3.LUT P1, RZ, R5, 0x7fffffff, RZ, 0xc0, !PT ;  /* 0x7fffffff05ff7812 */ /* 0x000fc8000782c0ff */
[----:B------:R-:W-:-:S13]  /*1560*/  PLOP3.LUT P0, PT, P0, P1, PT, 0x2f, 0xf2 ;  /* 0x0000000000f2781c */ /* 0x000fda0000702577 */
[----:B------:R-:W-:Y:S05]  /*1570*/  @P0 BRA `(.L_x_162) ;  /* 0x0000000400000947 */ /* 0x000fea0003800000 */
[----:B------:R-:W-:Y:S02]  /*1580*/  ISETP.GE.AND P0, PT, R8, RZ, PT ;  /* 0x000000ff0800720c */ /* 0x000fe40003f06270 */
[----:B------:R-:W-:-:S11]  /*1590*/  ISETP.GE.AND P1, PT, R9, RZ, PT ;  /* 0x000000ff0900720c */ /* 0x000fd60003f26270 */
[----:B------:R-:W-:Y:S01]  /*15a0*/  @P0 MOV R7, RZ ;  /* 0x000000ff00070202 */ /* 0x000fe20000000f00 */
[----:B------:R-:W-:Y:S01]  /*15b0*/  @!P0 FFMA R2, R2, 1.84467440737095516160e+19, RZ ;  /* 0x5f80000002028823 */ /* 0x000fe200000000ff */
[----:B------:R-:W-:Y:S01]  /*15c0*/  @!P0 MOV R7, 0xffffffc0 ;  /* 0xffffffc000078802 */ /* 0x000fe20000000f00 */
[----:B------:R-:W-:-:S03]  /*15d0*/  @!P1 FFMA R5, R3, 1.84467440737095516160e+19, RZ ;  /* 0x5f80000003059823 */ /* 0x000fc600000000ff */
[----:B------:R-:W-:-:S07]  /*15e0*/  @!P1 IADD3 R7, PT, PT, R7, 0x40, RZ ;  /* 0x0000004007079810 */ /* 0x000fce0007ffe0ff */
.L_x_158:
[----:B------:R-:W-:Y:S01]  /*15f0*/  LEA R8, R12, 0xc0800000, 0x17 ;  /* 0xc08000000c087811 */ /* 0x000fe200078eb8ff */
[----:B------:R-:W-:Y:S03]  /*1600*/  BSSY.RECONVERGENT B2, `(.L_x_163) ;  /* 0x0000036000027945 */ /* 0x000fe60003800200 */
[----:B------:R-:W-:Y:S02]  /*1610*/  IADD3 R8, PT, PT, -R8, R5, RZ ;  /* 0x0000000508087210 */ /* 0x000fe40007ffe1ff */
[----:B------:R-:W-:Y:S02]  /*1620*/  IADD3 R5, PT, PT, R10, -0x7f, RZ ;  /* 0xffffff810a057810 */ /* 0x000fe40007ffe0ff */
[----:B------:R0:W1:Y:S01]  /*1630*/  MUFU.RCP R9, R8 ;  /* 0x0000000800097308 */ /* 0x0000620000001000 */
[----:B------:R-:W-:Y:S02]  /*1640*/  FADD.FTZ R11, -R8, -RZ ;  /* 0x800000ff080b7221 */ /* 0x000fe40000010100 */
[C---:B------:R-:W-:Y:S01]  /*1650*/  IMAD R2, R5.reuse, -0x800000, R2 ;  /* 0xff80000005027824 */ /* 0x040fe200078e0202 */
[----:B0-----:R-:W-:-:S04]  /*1660*/  IADD3 R8, PT, PT, R5, 0x7f, -R12 ;  /* 0x0000007f05087810 */ /* 0x001fc80007ffe80c */
[----:B------:R-:W-:Y:S01]  /*1670*/  IADD3 R8, PT, PT, R8, R7, RZ ;  /* 0x0000000708087210 */ /* 0x000fe20007ffe0ff */
[----:B-1----:R-:W-:-:S04]  /*1680*/  FFMA R10, R9, R11, 1 ;  /* 0x3f800000090a7423 */ /* 0x002fc8000000000b */
[----:B------:R-:W-:-:S04]  /*1690*/  FFMA R14, R9, R10, R9 ;  /* 0x0000000a090e7223 */ /* 0x000fc80000000009 */
[----:B------:R-:W-:-:S04]  /*16a0*/  FFMA R9, R2, R14, RZ ;  /* 0x0000000e02097223 */ /* 0x000fc800000000ff */
[----:B------:R-:W-:-:S04]  /*16b0*/  FFMA R10, R11, R9, R2 ;  /* 0x000000090b0a7223 */ /* 0x000fc80000000002 */
[----:B------:R-:W-:-:S04]  /*16c0*/  FFMA R9, R14, R10, R9 ;  /* 0x0000000a0e097223 */ /* 0x000fc80000000009 */
[----:B------:R-:W-:-:S04]  /*16d0*/  FFMA R10, R11, R9, R2 ;  /* 0x000000090b0a7223 */ /* 0x000fc80000000002 */
[----:B------:R-:W-:-:S05]  /*16e0*/  FFMA R2, R14, R10, R9 ;  /* 0x0000000a0e027223 */ /* 0x000fca0000000009 */
[----:B------:R-:W-:-:S04]  /*16f0*/  SHF.R.U32.HI R5, RZ, 0x17, R2 ;  /* 0x00000017ff057819 */ /* 0x000fc80000011602 */
[----:B------:R-:W-:-:S04]  /*1700*/  LOP3.LUT R5, R5, 0xff, RZ, 0xc0, !PT ;  /* 0x000000ff05057812 */ /* 0x000fc800078ec0ff */
[----:B------:R-:W-:-:S04]  /*1710*/  IADD3 R11, PT, PT, R5, R8, RZ ;  /* 0x00000008050b7210 */ /* 0x000fc80007ffe0ff */
[----:B------:R-:W-:-:S04]  /*1720*/  IADD3 R5, PT, PT, R11, -0x1, RZ ;  /* 0xffffffff0b057810 */ /* 0x000fc80007ffe0ff */
[----:B------:R-:W-:-:S13]  /*1730*/  ISETP.GE.U32.AND P0, PT, R5, 0xfe, PT ;  /* 0x000000fe0500780c */ /* 0x000fda0003f06070 */
[----:B------:R-:W-:Y:S05]  /*1740*/  @!P0 BRA `(.L_x_164) ;  /* 0x0000000000808947 */ /* 0x000fea0003800000 */
[----:B------:R-:W-:-:S13]  /*1750*/  ISETP.GT.AND P0, PT, R11, 0xfe, PT ;  /* 0x000000fe0b00780c */ /* 0x000fda0003f04270 */
[----:B------:R-:W-:Y:S05]  /*1760*/  @P0 BRA `(.L_x_165) ;  /* 0x00000000006c0947 */ /* 0x000fea0003800000 */
[----:B------:R-:W-:-:S13]  /*1770*/  ISETP.GE.AND P0, PT, R11, 0x1, PT ;  /* 0x000000010b00780c */ /* 0x000fda0003f06270 */
[----:B------:R-:W-:Y:S05]  /*1780*/  @P0 BRA `(.L_x_166) ;  /* 0x0000000000740947 */ /* 0x000fea0003800000 */
[----:B------:R-:W-:Y:S02]  /*1790*/  ISETP.GE.AND P0, PT, R11, -0x18, PT ;  /* 0xffffffe80b00780c */ /* 0x000fe40003f06270 */
[----:B------:R-:W-:-:S11]  /*17a0*/  LOP3.LUT R2, R2, 0x80000000, RZ, 0xc0, !PT ;  /* 0x8000000002027812 */ /* 0x000fd600078ec0ff */
[----:B------:R-:W-:Y:S05]  /*17b0*/  @!P0 BRA `(.L_x_166) ;  /* 0x0000000000688947 */ /* 0x000fea0003800000 */
[CCC-:B------:R-:W-:Y:S01]  /*17c0*/  FFMA.RZ R5, R14.reuse, R10.reuse, R9.reuse ;  /* 0x0000000a0e057223 */ /* 0x1c0fe2000000c009 */
[CCC-:B------:R-:W-:Y:S01]  /*17d0*/  FFMA.RM R8, R14.reuse, R10.reuse, R9.reuse ;  /* 0x0000000a0e087223 */ /* 0x1c0fe20000004009 */
[C---:B------:R-:W-:Y:S02]  /*17e0*/  ISETP.NE.AND P2, PT, R11.reuse, RZ, PT ;  /* 0x000000ff0b00720c */ /* 0x040fe40003f45270 */
[----:B------:R-:W-:Y:S02]  /*17f0*/  ISETP.NE.AND P1, PT, R11, RZ, PT ;  /* 0x000000ff0b00720c */ /* 0x000fe40003f25270 */
[----:B------:R-:W-:Y:S01]  /*1800*/  LOP3.LUT R7, R5, 0x7fffff, RZ, 0xc0, !PT ;  /* 0x007fffff05077812 */ /* 0x000fe200078ec0ff */
[----:B------:R-:W-:Y:S01]  /*1810*/  FFMA.RP R5, R14, R10, R9 ;  /* 0x0000000a0e057223 */ /* 0x000fe20000008009 */
[----:B------:R-:W-:Y:S02]  /*1820*/  IADD3 R10, PT, PT, R11, 0x20, RZ ;  /* 0x000000200b0a7810 */ /* 0x000fe40007ffe0ff */
[----:B------:R-:W-:-:S02]  /*1830*/  LOP3.LUT R7, R7, 0x800000, RZ, 0xfc, !PT ;  /* 0x0080000007077812 */ /* 0x000fc400078efcff */
[----:B------:R-:W-:Y:S02]  /*1840*/  IADD3 R9, PT, PT, -R11, RZ, RZ ;  /* 0x000000ff0b097210 */ /* 0x000fe40007ffe1ff */
[----:B------:R-:W-:Y:S02]  /*1850*/  SHF.L.U32 R10, R7, R10, RZ ;  /* 0x0000000a070a7219 */ /* 0x000fe400000006ff */
[----:B------:R-:W-:Y:S02]  /*1860*/  FSETP.NEU.FTZ.AND P0, PT, R5, R8, PT ;  /* 0x000000080500720b */ /* 0x000fe40003f1d000 */
[----:B------:R-:W-:Y:S02]  /*1870*/  SEL R8, R9, RZ, P2 ;  /* 0x000000ff09087207 */ /* 0x000fe40001000000 */
[----:B------:R-:W-:Y:S02]  /*1880*/  ISETP.NE.AND P1, PT, R10, RZ, P1 ;  /* 0x000000ff0a00720c */ /* 0x000fe40000f25270 */
[----:B------:R-:W-:-:S02]  /*1890*/  SHF.R.U32.HI R8, RZ, R8, R7 ;  /* 0x00000008ff087219 */ /* 0x000fc40000011607 */
[----:B------:R-:W-:Y:S02]  /*18a0*/  PLOP3.LUT P0, PT, P0, P1, PT, 0xf8, 0x8f ;  /* 0x00000000008f781c */ /* 0x000fe40000703f70 */
[----:B------:R-:W-:Y:S02]  /*18b0*/  SHF.R.U32.HI R10, RZ, 0x1, R8 ;  /* 0x00000001ff0a7819 */ /* 0x000fe40000011608 */
[----:B------:R-:W-:-:S04]  /*18c0*/  SEL R5, RZ, 0x1, !P0 ;  /* 0x00000001ff057807 */ /* 0x000fc80004000000 */
[----:B------:R-:W-:-:S04]  /*18d0*/  LOP3.LUT R5, R5, 0x1, R10, 0xf8, !PT ;  /* 0x0000000105057812 */ /* 0x000fc800078ef80a */
[----:B------:R-:W-:-:S04]  /*18e0*/  LOP3.LUT R5, R5, R8, RZ, 0xc0, !PT ;  /* 0x0000000805057212 */ /* 0x000fc800078ec0ff */
[----:B------:R-:W-:-:S04]  /*18f0*/  IADD3 R5, PT, PT, R10, R5, RZ ;  /* 0x000000050a057210 */ /* 0x000fc80007ffe0ff */
[----:B------:R-:W-:Y:S01]  /*1900*/  LOP3.LUT R2, R5, R2, RZ, 0xfc, !PT ;  /* 0x0000000205027212 */ /* 0x000fe200078efcff */
[----:B------:R-:W-:Y:S06]  /*1910*/  BRA `(.L_x_166) ;  /* 0x0000000000107947 */ /* 0x000fec0003800000 */
.L_x_165:
[----:B------:R-:W-:-:S04]  /*1920*/  LOP3.LUT R2, R2, 0x80000000, RZ, 0xc0, !PT ;  /* 0x8000000002027812 */ /* 0x000fc800078ec0ff */
[----:B------:R-:W-:Y:S01]  /*1930*/  LOP3.LUT R2, R2, 0x7f800000, RZ, 0xfc, !PT ;  /* 0x7f80000002027812 */ /* 0x000fe200078efcff */
[----:B------:R-:W-:Y:S06]  /*1940*/  BRA `(.L_x_166) ;  /* 0x0000000000047947 */ /* 0x000fec0003800000 */
.L_x_164:
[----:B------:R-:W-:-:S07]  /*1950*/  LEA R2, R8, R2, 0x17 ;  /* 0x0000000208027211 */ /* 0x000fce00078eb8ff */
.L_x_166:
[----:B------:R-:W-:Y:S05]  /*1960*/  BSYNC.RECONVERGENT B2 ;  /* 0x0000000000027941 */ /* 0x000fea0003800200 */
.L_x_163:
[----:B------:R-:W-:Y:S05]  /*1970*/  BRA `(.L_x_167) ;  /* 0x0000000000207947 */ /* 0x000fea0003800000 */
.L_x_162:
[----:B------:R-:W-:-:S04]  /*1980*/  LOP3.LUT R2, R5, 0x80000000, R2, 0x48, !PT ;  /* 0x8000000005027812 */ /* 0x000fc800078e4802 */
[----:B------:R-:W-:Y:S01]  /*1990*/  LOP3.LUT R2, R2, 0x7f800000, RZ, 0xfc, !PT ;  /* 0x7f80000002027812 */ /* 0x000fe200078efcff */
[----:B------:R-:W-:Y:S06]  /*19a0*/  BRA `(.L_x_167) ;  /* 0x0000000000147947 */ /* 0x000fec0003800000 */
.L_x_161:
[----:B------:R-:W-:Y:S01]  /*19b0*/  LOP3.LUT R2, R5, 0x80000000, R2, 0x48, !PT ;  /* 0x8000000005027812 */ /* 0x000fe200078e4802 */
[----:B------:R-:W-:Y:S06]  /*19c0*/  BRA `(.L_x_167) ;  /* 0x00000000000c7947 */ /* 0x000fec0003800000 */
.L_x_160:
[----:B------:R-:W0:Y:S01]  /*19d0*/  MUFU.RSQ R2, -QNAN ;  /* 0xffc0000000027908 */ /* 0x000e220000001400 */
[----:B------:R-:W-:Y:S05]  /*19e0*/  BRA `(.L_x_167) ;  /* 0x0000000000047947 */ /* 0x000fea0003800000 */
.L_x_159:
[----:B------:R-:W-:-:S07]  /*19f0*/  FADD.FTZ R2, R2, R3 ;  /* 0x0000000302027221 */ /* 0x000fce0000010000 */
.L_x_167:
[----:B------:R-:W-:Y:S05]  /*1a00*/  BSYNC.RECONVERGENT B1 ;  /* 0x0000000000017941 */ /* 0x000fea0003800200 */
.L_x_157:
[----:B------:R-:W-:Y:S01]  /*1a10*/  HFMA2 R7, -RZ, RZ, 0, 0 ;  /* 0x00000000ff077431 */ /* 0x000fe200000001ff */
[----:B0-----:R-:W-:-:S03]  /*1a20*/  MOV R5, R2 ;  /* 0x0000000200057202 */ /* 0x001fc60000000f00 */
[----:B------:R-:W-:Y:S05]  /*1a30*/  RET.REL.NODEC R6 `(_Z14preval_normalsPfS_S_S_S_S_S_S_S_S_S_S_PiS0_i) ;  /* 0xffffffe406707950 */ /* 0x000fea0003c3ffff */
.L_x_168:
        /* <DEDUP_REMOVED lines=12> */
.L_x_222:


//--------------------- .text._Z20preval_jacobian_signPfS_S_S_S_i --------------------------
	.section	.text._Z20preval_jacobian_signPfS_S_S_S_i,"ax",@progbits
	.align	128
        .global         _Z20preval_jacobian_signPfS_S_S_S_i
        .type           _Z20preval_jacobian_signPfS_S_S_S_i,@function
        .size           _Z20preval_jacobian_signPfS_S_S_S_i,(.L_x_232 - _Z20preval_jacobian_signPfS_S_S_S_i)
        .other          _Z20preval_jacobian_signPfS_S_S_S_i,@"STO_CUDA_ENTRY STV_DEFAULT"
_Z20preval_jacobian_signPfS_S_S_S_i:
.text._Z20preval_jacobian_signPfS_S_S_S_i:
        /* <DEDUP_REMOVED lines=9> */
[----:B------:R-:W1:Y:S01]  /*0090*/  LDCU.64 UR4, c[0x0][0x358] ;  /* 0x00006b00ff0477ac */ /* 0x000e620008000a00 */
[----:B0-----:R-:W-:-:S05]  /*00a0*/  IMAD.WIDE R2, R13, 0x4, R2 ;  /* 0x000000040d027825 */ /* 0x001fca00078e0202 */
[----:B-1----:R-:W2:Y:S02]  /*00b0*/  LDG.E R0, desc[UR4][R2.64] ;  /* 0x0000000402007981 */ /* 0x002ea4000c1e1900 */
[----:B--2---:R-:W-:-:S13]  /*00c0*/  FSETP.GEU.AND P0, PT, R0, RZ, PT ;  /* 0x000000ff0000720b */ /* 0x004fda0003f0e000 */
[----:B------:R-:W-:Y:S05]  /*00d0*/  @P0 EXIT ;  /* 0x000000000000094d */ /* 0x000fea0003800000 */
[----:B------:R-:W0:Y:S08]  /*00e0*/  LDC.64 R8, c[0x0][0x398] ;  /* 0x0000e600ff087b82 */ /* 0x000e300000000a00 */
[----:B------:R-:W1:Y:S08]  /*00f0*/  LDC.64 R4, c[0x0][0x388] ;  /* 0x0000e200ff047b82 */ /* 0x000e700000000a00 */
[----:B------:R-:W2:Y:S01]  /*0100*/  LDC.64 R6, c[0x0][0x390] ;  /* 0x0000e400ff067b82 */ /* 0x000ea20000000a00 */
[----:B0-----:R-:W-:-:S07]  /*0110*/  IMAD.WIDE R8, R13, 0x4, R8 ;  /* 0x000000040d087825 */ /* 0x001fce00078e0208 */
[----:B------:R-:W0:Y:S01]  /*0120*/  LDC.64 R10, c[0x0][0x3a0] ;  /* 0x0000e800ff0a7b82 */ /* 0x000e220000000a00 */
[----:B------:R-:W3:Y:S01]  /*0130*/  LDG.E R17, desc[UR4][R8.64] ;  /* 0x0000000408117981 */ /* 0x000ee2000c1e1900 */
[----:B-1----:R-:W-:-:S04]  /*0140*/  IMAD.WIDE R4, R13, 0x4, R4 ;  /* 0x000000040d047825 */ /* 0x002fc800078e0204 */
[----:B--2---:R-:W-:-:S05]  /*0150*/  IMAD.WIDE R6, R13, 0x4, R6 ;  /* 0x000000040d067825 */ /* 0x004fca00078e0206 */
[----:B------:R-:W2:Y:S01]  /*0160*/  LDG.E R15, desc[UR4][R6.64] ;  /* 0x00000004060f7981 */ /* 0x000ea2000c1e1900 */
[----:B0-----:R-:W-:-:S03]  /*0170*/  IMAD.WIDE R10, R13, 0x4, R10 ;  /* 0x000000040d0a7825 */ /* 0x001fc600078e020a */
[----:B------:R-:W4:Y:S04]  /*0180*/  LDG.E R13, desc[UR4][R4.64] ;  /* 0x00000004040d7981 */ /* 0x000f28000c1e1900 */
[----:B---3--:R-:W-:Y:S04]  /*0190*/  STG.E desc[UR4][R4.64], R17 ;  /* 0x0000001104007986 */ /* 0x008fe8000c101904 */
[----:B------:R-:W3:Y:S04]  /*01a0*/  LDG.E R19, desc[UR4][R10.64] ;  /* 0x000000040a137981 */ /* 0x000ee8000c1e1900 */
[----:B---3--:R-:W-:Y:S04]  /*01b0*/  STG.E desc[UR4][R6.64], R19 ;  /* 0x0000001306007986 */ /* 0x008fe8000c101904 */
[----:B----4-:R-:W-:Y:S04]  /*01c0*/  STG.E desc[UR4][R8.64], R13 ;  /* 0x0000000d08007986 */ /* 0x010fe8000c101904 */
[----:B--2---:R-:W-:Y:S04]  /*01d0*/  STG.E desc[UR4][R10.64], R15 ;  /* 0x0000000f0a007986 */ /* 0x004fe8000c101904 */
[----:B------:R-:W2:Y:S02]  /*01e0*/  LDG.E R0, desc[UR4][R2.64] ;  /* 0x0000000402007981 */ /* 0x000ea4000c1e1900 */
[----:B--2---:R-:W-:-:S05]  /*01f0*/  FADD R21, -R0, -RZ ;  /* 0x800000ff00157221 */ /* 0x004fca0000000100 */
[----:B------:R-:W-:Y:S01]  /*0200*/  STG.E desc[UR4][R2.64], R21 ;  /* 0x0000001502007986 */ /* 0x000fe2000c101904 */
[----:B------:R-:W-:Y:S05]  /*0210*/  EXIT ;  /* 0x000000000000794d */ /* 0x000fea0003800000 */
.L_x_169:
        /* <DEDUP_REMOVED lines=14> */
.L_x_232:


//--------------------- .text._Z15preval_jacobianPfS_S_S_S_S_S_i --------------------------
	.section	.text._Z15preval_jacobianPfS_S_S_S_S_S_i,"ax",@progbits
	.align	128
        .global         _Z15preval_jacobianPfS_S_S_S_S_S_i
        .type           _Z15preval_jacobianPfS_S_S_S_S_S_i,@function
        .size           _Z15preval_jacobianPfS_S_S_S_S_S_i,(.L_x_233 - _Z15preval_jacobianPfS_S_S_S_S_S_i)
        .other          _Z15preval_jacobianPfS_S_S_S_S_S_i,@"STO_CUDA_ENTRY STV_DEFAULT"
_Z15preval_jacobianPfS_S_S_S_S_S_i:
.text._Z15preval_jacobianPfS_S_S_S_S_S_i:
        /* <DEDUP_REMOVED lines=13> */
[----:B0-----:R-:W-:-:S06]  /*00d0*/  IMAD.WIDE R4, R0, 0x4, R4 ;  /* 0x0000000400047825 */ /* 0x001fcc00078e0204 */
[----:B-1----:R-:W5:Y:S01]  /*00e0*/  LDG.E R4, desc[UR4][R4.64] ;  /* 0x0000000404047981 */ /* 0x002f62000c1e1900 */
[----:B------:R-:W0:Y:S01]  /*00f0*/  LDC.64 R8, c[0x0][0x398] ;  /* 0x0000e600ff087b82 */ /* 0x000e220000000a00 */
[----:B--2---:R-:W-:-:S06]  /*0100*/  IMAD.WIDE R12, R0, 0x4, R12 ;  /* 0x00000004000c7825 */ /* 0x004fcc00078e020c */
[----:B------:R-:W5:Y:S01]  /*0110*/  LDG.E R13, desc[UR4][R12.64] ;  /* 0x000000040c0d7981 */ /* 0x000f62000c1e1900 */
[----:B------:R-:W1:Y:S01]  /*0120*/  LDC.64 R2, c[0x0][0x3b0] ;  /* 0x0000ec00ff027b82 */ /* 0x000e620000000a00 */
[----:B---3--:R-:W-:-:S06]  /*0130*/  IMAD.WIDE R6, R0, 0x4, R6 ;  /* 0x0000000400067825 */ /* 0x008fcc00078e0206 */
[----:B------:R-:W2:Y:S01]  /*0140*/  LDG.E R6, desc[UR4][R6.64] ;  /* 0x0000000406067981 */ /* 0x000ea2000c1e1900 */
[C---:B----4-:R-:W-:Y:S01]  /*0150*/  IMAD.WIDE R10, R0.reuse, 0x4, R10 ;  /* 0x00000004000a7825 */ /* 0x050fe200078e020a */
[----:B------:R-:W3:Y:S05]  /*0160*/  LDC.64 R14, c[0x0][0x380] ;  /* 0x0000e000ff0e7b82 */ /* 0x000eea0000000a00 */
[----:B------:R-:W2:Y:S01]  /*0170*/  LDG.E R11, desc[UR4][R10.64] ;  /* 0x000000040a0b7981 */ /* 0x000ea2000c1e1900 */
[----:B0-----:R-:W-:-:S06]  /*0180*/  IMAD.WIDE R8, R0, 0x4, R8 ;  /* 0x0000000400087825 */ /* 0x001fcc00078e0208 */
[----:B------:R-:W4:Y:S01]  /*0190*/  LDG.E R9, desc[UR4][R8.64] ;  /* 0x0000000408097981 */ /* 0x000f22000c1e1900 */
[----:B-1----:R-:W-:-:S06]  /*01a0*/  IMAD.WIDE R2, R0, 0x4, R2 ;  /* 0x0000000400027825 */ /* 0x002fcc00078e0202 */
[----:B------:R-:W3:Y:S01]  /*01b0*/  LDG.E R3, desc[UR4][R2.64] ;  /* 0x0000000402037981 */ /* 0x000ee2000c1e1900 */
[----:B-----5:R-:W-:Y:S01]  /*01c0*/  FADD R17, -R4, R13 ;  /* 0x0000000d04117221 */ /* 0x020fe20000000100 */
[----:B--2---:R-:W-:-:S04]  /*01d0*/  FADD R18, -R6, R11 ;  /* 0x0000000b06127221 */ /* 0x004fc80000000100 */
[----:B------:R-:W-:Y:S01]  /*01e0*/  FMUL R17, R17, R18 ;  /* 0x0000001211117220 */ /* 0x000fe20000400000 */
[----:B----4-:R-:W-:Y:S01]  /*01f0*/  FADD R16, -R4, R9 ;  /* 0x0000000904107221 */ /* 0x010fe20000000100 */
[----:B---3--:R-:W-:-:S04]  /*0200*/  IMAD.WIDE R4, R0, 0x4, R14 ;  /* 0x0000000400047825 */ /* 0x008fc800078e020e */
[----:B------:R-:W-:-:S04]  /*0210*/  FADD R7, -R6, R3 ;  /* 0x0000000306077221 */ /* 0x000fc80000000100 */
[----:B------:R-:W-:-:S05]  /*0220*/  FFMA R7, R16, R7, -R17 ;  /* 0x0000000710077223 */ /* 0x000fca0000000811 */
[----:B------:R-:W-:Y:S01]  /*0230*/  STG.E desc[UR4][R4.64], R7 ;  /* 0x0000000704007986 */ /* 0x000fe2000c101904 */
[----:B------:R-:W-:Y:S05]  /*0240*/  EXIT ;  /* 0x000000000000794d */ /* 0x000fea0003800000 */
.L_x_170:
        /* <DEDUP_REMOVED lines=11> */
.L_x_233:


//--------------------- .text._Z18preval_side_lengthPfS_S_S_S_i --------------------------
	.section	.text._Z18preval_side_lengthPfS_S_S_S_i,"ax",@progbits
	.align	128
        .global         _Z18preval_side_lengthPfS_S_S_S_i
        .type           _Z18preval_side_lengthPfS_S_S_S_i,@function
        .size           _Z18preval_side_lengthPfS_S_S_S_i,(.L_x_223 - _Z18preval_side_lengthPfS_S_S_S_i)
        .other          _Z18preval_side_lengthPfS_S_S_S_i,@"STO_CUDA_ENTRY STV_DEFAULT"
_Z18preval_side_lengthPfS_S_S_S_i:
.text._Z18preval_side_lengthPfS_S_S_S_i:
        /* <DEDUP_REMOVED lines=15> */
[----:B--2---:R-:W-:-:S05]  /*00f0*/  IMAD.WIDE R8, R2, 0x4, R8 ;  /* 0x0000000402087825 */ /* 0x004fca00078e0208 */
[----:B------:R-:W5:Y:S01]  /*0100*/  LDG.E R4, desc[UR4][R8.64] ;  /* 0x0000000408047981 */ /* 0x000f62000c1e1900 */
[----:B---3--:R-:W-:-:S06]  /*0110*/  IMAD.WIDE R14, R2, 0x4, R14 ;  /* 0x00000004020e7825 */ /* 0x008fcc00078e020e */
[----:B------:R-:W2:Y:S01]  /*0120*/  LDG.E R15, desc[UR4][R14.64] ;  /* 0x000000040e0f7981 */ /* 0x000ea2000c1e1900 */
[----:B----4-:R-:W-:-:S05]  /*0130*/  IMAD.WIDE R12, R2, 0x4, R12 ;  /* 0x00000004020c7825 */ /* 0x010fca00078e020c */
[----:B------:R-:W2:Y:S01]  /*0140*/  LDG.E R0, desc[UR4][R12.64] ;  /* 0x000000040c007981 */ /* 0x000ea2000c1e1900 */
[----:B------:R-:W-:Y:S01]  /*0150*/  BSSY.RECONVERGENT B0, `(.L_x_171) ;  /* 0x0000049000007945 */ /* 0x000fe20003800200 */
[----:B------:R-:W-:Y:S01]  /*0160*/  HFMA2 R3, -RZ, RZ, 1.875, 0 ;  /* 0x3f800000ff037431 */ /* 0x000fe200000001ff */
[----:B------:R-:W-:Y:S01]  /*0170*/  MOV R6, 0x3f800000 ;  /* 0x3f80000000067802 */ /* 0x000fe20000000f00 */
[----:B-----5:R-:W-:-:S05]  /*0180*/  FADD R4, R4, -R11 ;  /* 0x8000000b04047221 */ /* 0x020fca0000000000 */
[----:B------:R-:W-:Y:S01]  /*0190*/  FSETP.NEU.AND P0, PT, R4, 1, PT ;  /* 0x3f8000000400780b */ /* 0x000fe20003f0d000 */
[----:B--2---:R-:W-:-:S05]  /*01a0*/  FADD R0, R0, -R15 ;  /* 0x8000000f00007221 */ /* 0x004fca0000000000 */
[----:B------:R-:W-:-:S07]  /*01b0*/  FSETP.NEU.AND P1, PT, R0, 1, PT ;  /* 0x3f8000000000780b */ /* 0x000fce0003f2d000 */
[----:B------:R-:W-:Y:S06]  /*01c0*/  @!P0 BRA `(.L_x_172) ;  /* 0x0000000400048947 */ /* 0x000fec0003800000 */
[----:B------:R-:W-:-:S13]  /*01d0*/  FSETP.NAN.AND P0, PT, |R4|, |R4|, PT ;  /* 0x400000040400720b */ /* 0x000fda0003f08200 */
[----:B------:R-:W-:Y:S01]  /*01e0*/  @P0 FADD R6, R4, 2 ;  /* 0x4000000004060421 */ /* 0x000fe20000000000 */
[----:B------:R-:W-:Y:S06]  /*01f0*/  @P0 BRA `(.L_x_172) ;  /* 0x0000000000f80947 */ /* 0x000fec0003800000 */
[C---:B------:R-:W-:Y:S01]  /*0200*/  FMUL R5, |R4|.reuse, 16777216 ;  /* 0x4b80000004057820 */ /* 0x040fe20000400200 */
[----:B------:R-:W-:Y:S01]  /*0210*/  FSETP.GEU.AND P0, PT, |R4|, 1.175494350822287508e-38, PT ;  /* 0x008000000400780b */ /* 0x000fe20003f0e200 */
[----:B------:R-:W-:-:S03]  /*0220*/  HFMA2 R11, -RZ, RZ, 0.771484375, 0.21533203125 ;  /* 0x3a2c32e4ff0b7431 */ /* 0x000fc600000001ff */
[----:B------:R-:W-:-:S04]  /*0230*/  FSEL R5, R5, |R4|, !P0 ;  /* 0x4000000405057208 */ /* 0x000fc80004000000 */
[----:B------:R-:W-:-:S04]  /*0240*/  IADD3 R6, PT, PT, R5, -0x3f3504f3, RZ ;  /* 0xc0cafb0d05067810 */ /* 0x000fc80007ffe0ff */
[----:B------:R-:W-:-:S04]  /*0250*/  LOP3.LUT R6, R6, 0xff800000, RZ, 0xc0, !PT ;  /* 0xff80000006067812 */ /* 0x000fc800078ec0ff */
[-C--:B------:R-:W-:Y:S02]  /*0260*/  IADD3 R5, PT, PT, R5, -R6.reuse, RZ ;  /* 0x8000000605057210 */ /* 0x080fe40007ffe0ff */
[----:B------:R-:W-:-:S03]  /*0270*/  I2FP.F32.S32 R6, R6 ;  /* 0x0000000600067245 */ /* 0x000fc60000201400 */
[C---:B------:R-:W-:Y:S01]  /*0280*/  FADD R8, R5.reuse, 1 ;  /* 0x3f80000005087421 */ /* 0x040fe20000000000 */
[----:B------:R-:W-:Y:S01]  /*0290*/  FADD R7, R5, -1 ;  /* 0xbf80000005077421 */ /* 0x000fe20000000000 */
[----:B------:R-:W-:Y:S02]  /*02a0*/  FSEL R5, RZ, -24, P0 ;  /* 0xc1c00000ff057808 */ /* 0x000fe40000000000 */
[----:B------:R-:W-:Y:S01]  /*02b0*/  FSETP.NEU.AND P0, PT, |R4|, +INF , PT ;  /* 0x7f8000000400780b */ /* 0x000fe20003f0d200 */
[----:B------:R-:W-:Y:S01]  /*02c0*/  FADD R9, R7, R7 ;  /* 0x0000000707097221 */ /* 0x000fe20000000000 */
[----:B------:R-:W0:Y:S01]  /*02d0*/  MUFU.RCP R8, R8 ;  /* 0x0000000800087308 */ /* 0x000e220000001000 */
[----:B------:R-:W-:Y:S01]  /*02e0*/  FFMA R5, R6, 1.1920928955078125e-07, R5 ;  /* 0x3400000006057823 */ /* 0x000fe20000000005 */
[----:B------:R-:W-:-:S13]  /*02f0*/  FSETP.NEU.AND P0, PT, R4, RZ, P0 ;  /* 0x000000ff0400720b */ /* 0x000fda000070d000 */
[----:B------:R-:W-:Y:S01]  /*0300*/  @!P0 FADD R4, R4, R4 ;  /* 0x0000000404048221 */ /* 0x000fe20000000000 */
[----:B0-----:R-:W-:-:S04]  /*0310*/  FMUL R10, R8, R9 ;  /* 0x00000009080a7220 */ /* 0x001fc80000400000 */
        /* <DEDUP_REMOVED lines=40> */
[----:B-1----:R-:W-:-:S03]  /*05a0*/  LEA R8, R8, -R7, 0x17 ;  /* 0x8000000708087211 */ /* 0x002fc600078eb8ff */
[----:B------:R-:W-:-:S04]  /*05b0*/  FMUL R9, R9, R10 ;  /* 0x0000000a09097220 */ /* 0x000fc80000400000 */
[----:B------:R-:W-:Y:S01]  /*05c0*/  @!P3 FMUL R6, R8, R9 ;  /* 0x000000090806b220 */ /* 0x000fe20000400000 */
[----:B------:R-:W-:-:S07]  /*05d0*/  @!P0 LOP3.LUT R6, R4, 0x7fffffff, RZ, 0xc0, !PT ;  /* 0x7fffffff04068812 */ /* 0x000fce00078ec0ff */
.L_x_172:
[----:B------:R-:W-:Y:S05]  /*05e0*/  BSYNC.RECONVERGENT B0 ;  /* 0x0000000000007941 */ /* 0x000fea0003800200 */
.L_x_171:
[----:B------:R-:W-:Y:S04]  /*05f0*/  BSSY.RECONVERGENT B0, `(.L_x_173) ;  /* 0x0000043000007945 */ /* 0x000fe80003800200 */
[----:B------:R-:W-:Y:S05]  /*0600*/  @!P1 BRA `(.L_x_174) ;  /* 0x0000000400049947 */ /* 0x000fea0003800000 */
        /* <DEDUP_REMOVED lines=36> */
[----:B------:R-:W-:-:S04]  /*0850*/  FFMA R10, R10, R3, R5 ;  /* 0x000000030a0a7223 */ /* 0x000fc80000000005 */
[----:B------:R-:W-:Y:S01]  /*0860*/  FFMA R9, R8, R9, R10 ;  /* 0x0000000908097223 */ /* 0x000fe2000000000a */
[----:B------:R-:W-:-:S03]  /*0870*/  MOV R8, 0x391fcb8e ;  /* 0x391fcb8e00087802 */ /* 0x000fc60000000f00 */
        /* <DEDUP_REMOVED lines=16> */
[----:B------:R-:W0:Y:S02]  /*0980*/  F2I.NTZ R8, R4 ;  /* 0x0000000400087305 */ /* 0x000e240000203100 */
[----:B------:R-:W-:-:S04]  /*0990*/  FFMA R10, R3, R10, 0.055503588169813156128 ;  /* 0x3d6357bb030a7423 */ /* 0x000fc8000000000a */
[----:B------:R-:W-:-:S04]  /*09a0*/  FFMA R10, R3, R10, 0.24022644758224487305 ;  /* 0x3e75fdec030a7423 */ /* 0x000fc8000000000a */
[----:B------:R-:W-:-:S04]  /*09b0*/  FFMA R10, R3, R10, 0.69314718246459960938 ;  /* 0x3f317218030a7423 */ /* 0x000fc8000000000a */
[----:B------:R-:W-:Y:S01]  /*09c0*/  FFMA R10, R3, R10, 1 ;  /* 0x3f800000030a7423 */ /* 0x000fe2000000000a */
[----:B0-----:R-:W-:Y:S02]  /*09d0*/  LEA R8, R8, -R5, 0x17 ;  /* 0x8000000508087211 */ /* 0x001fe400078eb8ff */
[----:B------:R-:W-:Y:S01]  /*09e0*/  FSEL R3, RZ, +INF , !P1 ;  /* 0x7f800000ff037808 */ /* 0x000fe20004800000 */
[----:B------:R-:W-:-:S04]  /*09f0*/  FMUL R7, R7, R10 ;  /* 0x0000000a07077220 */ /* 0x000fc80000400000 */
[----:B------:R-:W-:Y:S01]  /*0a00*/  @!P2 FMUL R3, R8, R7 ;  /* 0x000000070803a220 */ /* 0x000fe20000400000 */
[----:B------:R-:W-:-:S07]  /*0a10*/  @!P0 LOP3.LUT R3, R0, 0x7fffffff, RZ, 0xc0, !PT ;  /* 0x7fffffff00038812 */ /* 0x000fce00078ec0ff */
.L_x_174:
[----:B------:R-:W-:Y:S05]  /*0a20*/  BSYNC.RECONVERGENT B0 ;  /* 0x0000000000007941 */ /* 0x000fea0003800200 */
.L_x_173:
[----:B------:R-:W-:Y:S01]  /*0a30*/  FADD R0, R3, R6 ;  /* 0x0000000603007221 */ /* 0x000fe20000000000 */
[----:B------:R-:W-:Y:S03]  /*0a40*/  BSSY.RECONVERGENT B0, `(.L_x_175) ;  /* 0x000000d000007945 */ /* 0x000fe60003800200 */
[----:B------:R0:W1:Y:S01]  /*0a50*/  MUFU.RSQ R3, R0 ;  /* 0x0000000000037308 */ /* 0x0000620000001400 */
[----:B------:R-:W-:-:S04]  /*0a60*/  IADD3 R4, PT, PT, R0, -0xd000000, RZ ;  /* 0xf300000000047810 */ /* 0x000fc80007ffe0ff */
[----:B------:R-:W-:-:S13]  /*0a70*/  ISETP.GT.U32.AND P0, PT, R4, 0x727fffff, PT ;  /* 0x727fffff0400780c */ /* 0x000fda0003f04070 */
[----:B01----:R-:W-:Y:S05]  /*0a80*/  @!P0 BRA `(.L_x_176) ;  /* 0x0000000000108947 */ /* 0x003fea0003800000 */
[----:B------:R-:W-:-:S07]  /*0a90*/  MOV R8, 0xab0 ;  /* 0x00000ab000087802 */ /* 0x000fce0000000f00 */
[----:B------:R-:W-:Y:S05]  /*0aa0*/  CALL.REL.NOINC `($__internal_4_$__cuda_sm20_sqrt_rn_f32_slowpath) ;  /* 0x00000000002c7944 */ /* 0x000fea0003c00000 */
[----:B------:R-:W-:Y:S01]  /*0ab0*/  MOV R7, R3 ;  /* 0x0000000300077202 */ /* 0x000fe20000000f00 */
[----:B------:R-:W-:Y:S06]  /*0ac0*/  BRA `(.L_x_177) ;  /* 0x0000000000107947 */ /* 0x000fec0003800000 */
.L_x_176:
[----:B------:R-:W-:Y:S01]  /*0ad0*/  FMUL.FTZ R7, R0, R3 ;  /* 0x0000000300077220 */ /* 0x000fe20000410000 */
[----:B------:R-:W-:-:S03]  /*0ae0*/  FMUL.FTZ R3, R3, 0.5 ;  /* 0x3f00000003037820 */ /* 0x000fc60000410000 */
[----:B------:R-:W-:-:S04]  /*0af0*/  FFMA R0, -R7, R7, R0 ;  /* 0x0000000707007223 */ /* 0x000fc80000000100 */
[----:B------:R-:W-:-:S07]  /*0b00*/  FFMA R7, R0, R3, R7 ;  /* 0x0000000300077223 */ /* 0x000fce0000000007 */
.L_x_177:
[----:B------:R-:W-:Y:S05]  /*0b10*/  BSYNC.RECONVERGENT B0 ;  /* 0x0000000000007941 */ /* 0x000fea0003800200 */
.L_x_175:
[----:B------:R-:W0:Y:S02]  /*0b20*/  LDC.64 R4, c[0x0][0x380] ;  /* 0x0000e000ff047b82 */ /* 0x000e240000000a00 */
[----:B0-----:R-:W-:-:S05]  /*0b30*/  IMAD.WIDE R2, R2, 0x4, R4 ;  /* 0x0000000402027825 */ /* 0x001fca00078e0204 */
[----:B------:R-:W-:Y:S01]  /*0b40*/  STG.E desc[UR4][R2.64], R7 ;  /* 0x0000000702007986 */ /* 0x000fe2000c101904 */
[----:B------:R-:W-:Y:S05]  /*0b50*/  EXIT ;  /* 0x000000000000794d */ /* 0x000fea0003800000 */
        .weak           $__internal_4_$__cuda_sm20_sqrt_rn_f32_slowpath
        .type           $__internal_4_$__cuda_sm20_sqrt_rn_f32_slowpath,@function
        .size           $__internal_4_$__cuda_sm20_sqrt_rn_f32_slowpath,(.L_x_223 - $__internal_4_$__cuda_sm20_sqrt_rn_f32_slowpath)
$__internal_4_$__cuda_sm20_sqrt_rn_f32_slowpath:
[----:B------:R-:W-:-:S13]  /*0b60*/  LOP3.LUT P0, RZ, R0, 0x7fffffff, RZ, 0xc0, !PT ;  /* 0x7fffffff00ff7812 */ /* 0x000fda000780c0ff */
[----:B------:R-:W-:Y:S01]  /*0b70*/  @!P0 MOV R3, R0 ;  /* 0x0000000000038202 */ /* 0x000fe20000000f00 */
[----:B------:R-:W-:Y:S06]  /*0b80*/  @!P0 BRA `(.L_x_178) ;  /* 0x0000000000408947 */ /* 0x000fec0003800000 */
[----:B------:R-:W-:-:S13]  /*0b90*/  FSETP.GEU.FTZ.AND P0, PT, R0, RZ, PT ;  /* 0x000000ff0000720b */ /* 0x000fda0003f1e000 */
        /* <DEDUP_REMOVED lines=15> */
.L_x_178:
[----:B------:R-:W-:Y:S01]  /*0c90*/  HFMA2 R5, -RZ, RZ, 0, 0 ;  /* 0x00000000ff057431 */ /* 0x000fe200000001ff */
[----:B------:R-:W-:-:S04]  /*0ca0*/  MOV R4, R8 ;  /* 0x0000000800047202 */ /* 0x000fc80000000f00 */
[----:B------:R-:W-:Y:S05]  /*0cb0*/  RET.REL.NODEC R4 `(_Z18preval_side_lengthPfS_S_S_S_i) ;  /* 0xfffffff004d07950 */ /* 0x000fea0003c3ffff */
.L_x_179:
        /* <DEDUP_REMOVED lines=12> */
.L_x_223:


//--------------------- .text._Z15init_conditionsPfS_S_S_S_S_S_S_S_S_iii --------------------------
	.section	.text._Z15init_conditionsPfS_S_S_S_S_S_S_S_S_iii,"ax",@progbits
	.align	128
        .global         _Z15init_conditionsPfS_S_S_S_S_S_S_S_S_iii
        .type           _Z15init_conditionsPfS_S_S_S_S_S_S_S_S_iii,@function
        .size           _Z15init_conditionsPfS_S_S_S_S_S_S_S_S_iii,(.L_x_235 - _Z15init_conditionsPfS_S_S_S_S_S_S_S_S_iii)
        .other          _Z15init_conditionsPfS_S_S_S_S_S_S_S_S_iii,@"STO_CUDA_ENTRY STV_DEFAULT"
_Z15init_conditionsPfS_S_S_S_S_S_S_S_S_iii:
.text._Z15init_conditionsPfS_S_S_S_S_S_S_S_S_iii:
[----:B------:R-:W-:Y:S01]  /*0000*/  LDC R1, c[0x0][0x37c] ;  /* 0x0000df00ff017b82 */ /* 0x000fe20000000800 */
[----:B------:R-:W0:Y:S07]  /*0010*/  S2R R0, SR_CTAID.X ;  /* 0x0000000000007919 */ /* 0x000e2e0000002500 */
[----:B------:R-:W1:Y:S01]  /*0020*/  LDC R2, c[0x0][0x3d4] ;  /* 0x0000f500ff027b82 */ /* 0x000e620000000800 */
[----:B------:R-:W0:Y:S01]  /*0030*/  LDCU UR4, c[0x0][0x360] ;  /* 0x00006c00ff0477ac */ /* 0x000e220008000800 */
[----:B------:R-:W0:Y:S06]  /*0040*/  S2R R5, SR_TID.X ;  /* 0x0000000000057919 */ /* 0x000e2c0000002100 */
[----:B------:R-:W2:Y:S01]  /*0050*/  LDC R3, c[0x0][0x3d8] ;  /* 0x0000f600ff037b82 */ /* 0x000ea20000000800 */
[----:B-1----:R-:W-:Y:S01]  /*0060*/  ISETP.GE.AND P0, PT, R2, 0x1, PT ;  /* 0x000000010200780c */ /* 0x002fe20003f06270 */
[----:B0-----:R-:W-:-:S05]  /*0070*/  IMAD R0, R0, UR4, R5 ;  /* 0x0000000400007c24 */ /* 0x001fca000f8e0205 */
[----:B--2---:R-:W-:-:S13]  /*0080*/  ISETP.GE.OR P0, PT, R0, R3, !P0 ;  /* 0x000000030000720c */ /* 0x004fda0004706670 */
[----:B------:R-:W-:Y:S05]  /*0090*/  @P0 EXIT ;  /* 0x000000000000094d */ /* 0x000fea0003800000 */
[----:B------:R-:W0:Y:S01]  /*00a0*/  LDCU UR4, c[0x0][0x3d0] ;  /* 0x00007a00ff0477ac */ /* 0x000e220008000800 */
[----:B------:R-:W1:Y:S01]  /*00b0*/  LDCU.64 UR14, c[0x0][0x358] ;  /* 0x00006b00ff0e77ac */ /* 0x000e620008000a00 */
[----:B0-----:R-:W-:-:S09]  /*00c0*/  UISETP.GE.AND UP0, UPT, UR4, 0x1, UPT ;  /* 0x000000010400788c */ /* 0x001fd2000bf06270 */
[----:B-1----:R-:W-:Y:S05]  /*00d0*/  BRA.U !UP0, `(.L_x_180) ;  /* 0x0000000d08147547 */ /* 0x002fea000b800000 */
[----:B------:R-:W0:Y:S01]  /*00e0*/  LDC.64 R10, c[0x0][0x3a0] ;  /* 0x0000e800ff0a7b82 */ /* 0x000e220000000a00 */
[----:B------:R-:W-:-:S04]  /*00f0*/  ULOP3.LUT UR4, UR4, 0x7ffffffc, URZ, 0xc0, !UPT ;  /* 0x7ffffffc04047892 */ /* 0x000fc8000f8ec0ff */
[----:B------:R-:W-:-:S03]  /*0100*/  UIADD3 UR12, UPT, UPT, -UR4, URZ, URZ ;  /* 0x000000ff040c7290 */ /* 0x000fc6000fffe1ff */
[----:B------:R-:W1:Y:S01]  /*0110*/  LDC.64 R12, c[0x0][0x388] ;  /* 0x0000e200ff0c7b82 */ /* 0x000e620000000a00 */
[----:B------:R-:W-:-:S07]  /*0120*/  UMOV UR4, URZ ;  /* 0x000000ff00047c82 */ /* 0x000fce0008000000 */
[----:B------:R-:W2:Y:S01]  /*0130*/  LDC.64 R14, c[0x0][0x3a8] ;  /* 0x0000ea00ff0e7b82 */ /* 0x000ea20000000a00 */
[----:B0-----:R-:W-:-:S04]  /*0140*/  IMAD.WIDE R10, R0, 0x4, R10 ;  /* 0x00000004000a7825 */ /* 0x001fc800078e020a */
[----:B-1----:R-:W-:-:S04]  /*0150*/  IMAD.WIDE R12, R0, 0x4, R12 ;  /* 0x00000004000c7825 */ /* 0x002fc800078e020c */
[----:B--2---:R-:W-:-:S07]  /*0160*/  IMAD.WIDE R14, R0, 0x4, R14 ;  /* 0x00000004000e7825 */ /* 0x004fce00078e020e */
.L_x_185:
[----:B0-----:R-:W0:Y:S01]  /*0170*/  LDC.64 R2, c[0x0][0x3b0] ;  /* 0x0000ec00ff027b82 */ /* 0x001e220000000a00 */
[----:B------:R1:W5:Y:S01]  /*0180*/  LDG.E R6, desc[UR14][R12.64] ;  /* 0x0000000e0c067981 */ /* 0x000362000c1e1900 */
[----:B------:R-:W2:Y:S03]  /*0190*/  LDCU UR13, c[0x0][0x3d0] ;  /* 0x00007a00ff0d77ac */ /* 0x000ea60008000800 */
[----:B------:R1:W5:Y:S03]  /*01a0*/  LDG.E R7, desc[UR14][R10.64] ;  /* 0x0000000e0a077981 */ /* 0x000366000c1e1900 */
[----:B------:R-:W3:Y:S08]  /*01b0*/  LDC.64 R4, c[0x0][0x390] ;  /* 0x0000e400ff047b82 */ /* 0x000ef00000000a00 */
[----:B------:R-:W4:Y:S01]  /*01c0*/  LDC.64 R16, c[0x0][0x398] ;  /* 0x0000e600ff107b82 */ /* 0x000f220000000a00 */
[----:B0-----:R-:W-:-:S05]  /*01d0*/  IMAD.WIDE R18, R0, 0x4, R2 ;  /* 0x0000000400127825 */ /* 0x001fca00078e0202 */
[----:B------:R1:W5:Y:S01]  /*01e0*/  LDG.E R2, desc[UR14][R18.64] ;  /* 0x0000000e12027981 */ /* 0x000362000c1e1900 */
[----:B---3--:R-:W-:-:S03]  /*01f0*/  IMAD.WIDE R20, R0, 0x4, R4 ;  /* 0x0000000400147825 */ /* 0x008fc600078e0204 */
[----:B------:R1:W5:Y:S04]  /*0200*/  LDG.E R5, desc[UR14][R14.64] ;  /* 0x0000000e0e057981 */ /* 0x000368000c1e1900 */
[----:B------:R1:W5:Y:S01]  /*0210*/  LDG.E R3, desc[UR14][R20.64] ;  /* 0x0000000e14037981 */ /* 0x000362000c1e1900 */
[----:B----4-:R-:W-:-:S05]  /*0220*/  IMAD.WIDE R16, R0, 0x4, R16 ;  /* 0x0000000400107825 */ /* 0x010fca00078e0210 */
[----:B------:R1:W5:Y:S01]  /*0230*/  LDG.E R4, desc[UR14][R16.64] ;  /* 0x0000000e10047981 */ /* 0x000362000c1e1900 */
[----:B--2---:R-:W-:Y:S01]  /*0240*/  UISETP.GE.U32.AND UP0, UPT, UR13, 0x4, UPT ;  /* 0x000000040d00788c */ /* 0x004fe2000bf06070 */
[----:B------:R-:W-:Y:S01]  /*0250*/  CS2R R8, SRZ ;  /* 0x0000000000087805 */ /* 0x000fe2000001ff00 */
[----:B------:R-:W-:-:S07]  /*0260*/  UIMAD UR20, UR4, UR13, URZ ;  /* 0x0000000d041472a4 */ /* 0x000fce000f8e02ff */
[----:B-1----:R-:W-:Y:S05]  /*0270*/  BRA.U !UP0, `(.L_x_181) ;  /* 0x0000000508687547 */ /* 0x002fea000b800000 */
[----:B------:R-:W0:Y:S01]  /*0280*/  LDCU.128 UR16, c[0x0][0x3c0] ;  /* 0x00007800ff1077ac */ /* 0x000e220008000c00 */
[----:B------:R-:W-:Y:S01]  /*0290*/  HFMA2 R9, -RZ, RZ, 0, 0 ;  /* 0x00000000ff097431 */ /* 0x000fe200000001ff */
[----:B------:R-:W1:Y:S01]  /*02a0*/  LDCU.64 UR10, c[0x0][0x3b8] ;  /* 0x00007700ff0a77ac */ /* 0x000e620008000a00 */
[----:B------:R-:W-:Y:S02]  /*02b0*/  UMOV UR6, 0x8 ;  /* 0x0000000800067882 */ /* 0x000fe40000000000 */
[----:B------:R-:W-:Y:S02]  /*02c0*/  UIMAD UR6, UR20, 0x4, UR6 ;  /* 0x00000004140678a4 */ /* 0x000fe4000f8e0206 */
[----:B0-----:R-:W-:Y:S02]  /*02d0*/  UIADD3 UR8, UP1, UPT, UR16, 0x8, URZ ;  /* 0x0000000810087890 */ /* 0x001fe4000ff3e0ff */
[----:B------:R-:W-:Y:S02]  /*02e0*/  UIADD3 UR5, UP2, UPT, UR18, 0x8, URZ ;  /* 0x0000000812057890 */ /* 0x000fe4000ff5e0ff */
[----:B-1----:R-:W-:-:S02]  /*02f0*/  UIADD3 UR10, UP0, UPT, UR10, 0x8, URZ ;  /* 0x000000080a0a7890 */ /* 0x002fc4000ff1e0ff */
[----:B------:R-:W-:Y:S01]  /*0300*/  UIADD3.X UR9, UPT, UPT, URZ, UR17, URZ, UP1, !UPT ;  /* 0x00000011ff097290 */ /* 0x000fe20008ffe4ff */
[----:B------:R-:W-:Y:S01]  /*0310*/  MOV R20, UR8 ;  /* 0x0000000800147c02 */ /* 0x000fe20008000f00 */
[----:B------:R-:W-:Y:S01]  /*0320*/  UIADD3.X UR7, UPT, UPT, URZ, UR19, URZ, UP2, !UPT ;  /* 0x00000013ff077290 */ /* 0x000fe200097fe4ff */
[----:B------:R-:W-:Y:S01]  /*0330*/  MOV R18, UR5 ;  /* 0x0000000500127c02 */ /* 0x000fe20008000f00 */
[----:B------:R-:W-:Y:S01]  /*0340*/  UIADD3.X UR11, UPT, UPT, URZ, UR11, URZ, UP0, !UPT ;  /* 0x0000000bff0b7290 */ /* 0x000fe200087fe4ff */
[----:B------:R-:W-:Y:S01]  /*0350*/  MOV R16, UR10 ;  /* 0x0000000a00107c02 */ /* 0x000fe20008000f00 */
[----:B------:R-:W-:Y:S01]  /*0360*/  UMOV UR5, UR12 ;  /* 0x0000000c00057c82 */ /* 0x000fe20008000000 */
[----:B------:R-:W-:Y:S02]  /*0370*/  MOV R21, UR9 ;  /* 0x0000000900157c02 */ /* 0x000fe40008000f00 */
[----:B------:R-:W-:Y:S02]  /*0380*/  MOV R19, UR7 ;  /* 0x0000000700137c02 */ /* 0x000fe40008000f00 */
[----:B------:R-:W-:-:S07]  /*0390*/  MOV R17, UR11 ;  /* 0x0000000b00117c02 */ /* 0x000fce0008000f00 */
.L_x_182:
[----:B------:R-:W2:Y:S04]  /*03a0*/  LDG.E R22, desc[UR14][R16.64+-0x8] ;  /* 0xfffff80e10167981 */ /* 0x000ea8000c1e1900 */
[----:B------:R-:W3:Y:S04]  /*03b0*/  LDG.E R8, desc[UR14][R20.64+-0x8] ;  /* 0xfffff80e14087981 */ /* 0x000ee8000c1e1900 */
[----:B------:R-:W4:Y:S01]  /*03c0*/  LDG.E R23, desc[UR14][R18.64+-0x8] ;  /* 0xfffff80e12177981 */ /* 0x000f22000c1e1900 */
[----:B--2---:R-:W-:Y:S01]  /*03d0*/  FADD R27, -R22, 1 ;  /* 0x3f800000161b7421 */ /* 0x004fe20000000100 */
[-C--:B---3-5:R-:W-:Y:S01]  /*03e0*/  FMUL R25, R5, R8.reuse ;  /* 0x0000000805197220 */ /* 0x0a8fe20000400000 */
[----:B------:R-:W-:-:S02]  /*03f0*/  FMUL R24, R2, R8 ;  /* 0x0000000802187220 */ /* 0x000fc40000400000 */
[----:B------:R-:W-:Y:S01]  /*0400*/  FADD R8, -R8, R27 ;  /* 0x0000001b08087221 */ /* 0x000fe20000000100 */
[-C--:B------:R-:W-:Y:S01]  /*0410*/  FFMA R27, R4, R22.reuse, R25 ;  /* 0x00000016041b7223 */ /* 0x080fe20000000019 */
[----:B------:R-:W-:Y:S01]  /*0420*/  FFMA R22, R7, R22, R24 ;  /* 0x0000001607167223 */ /* 0x000fe20000000018 */
[----:B------:R-:W2:Y:S04]  /*0430*/  LDG.E R25, desc[UR14][R20.64+-0x4] ;  /* 0xfffffc0e14197981 */ /* 0x000ea8000c1e1900 */
[----:B------:R-:W3:Y:S01]  /*0440*/  LDG.E R24, desc[UR14][R16.64+-0x4] ;  /* 0xfffffc0e10187981 */ /* 0x000ee2000c1e1900 */
[-C--:B------:R-:W-:Y:S01]  /*0450*/  FFMA R27, R6, R8.reuse, R27 ;  /* 0x00000008061b7223 */ /* 0x080fe2000000001b */
[----:B------:R-:W-:Y:S02]  /*0460*/  FFMA R22, R3, R8, R22 ;  /* 0x0000000803167223 */ /* 0x000fe40000000016 */
[----:B------:R-:W2:Y:S02]  /*0470*/  LDG.E R8, desc[UR14][R18.64+-0x4] ;  /* 0xfffffc0e12087981 */ /* 0x000ea4000c1e1900 */
[----:B------:R-:W-:-:S02]  /*0480*/  FADD R26, R27, -R22 ;  /* 0x800000161b1a7221 */ /* 0x000fc40000000000 */
[----:B------:R-:W2:Y:S02]  /*0490*/  LDG.E R22, desc[UR14][R16.64] ;  /* 0x0000000e10167981 */ /* 0x000ea4000c1e1900 */
[----:B----4-:R-:W-:Y:S02]  /*04a0*/  FMUL R26, R23, R26 ;  /* 0x0000001a171a7220 */ /* 0x010fe40000400000 */
[----:B------:R-:W4:Y:S01]  /*04b0*/  LDG.E R23, desc[UR14][R20.64] ;  /* 0x0000000e14177981 */ /* 0x000f22000c1e1900 */
[----:B------:R-:W0:Y:S01]  /*04c0*/  LDCU UR7, c[0x3][UR6+-0x8] ;  /* 0x00ffff00060777ac */ /* 0x000e220008000800 */
[----:B------:R-:W1:Y:S01]  /*04d0*/  LDCU UR8, c[0x3][UR6+-0x4] ;  /* 0x00ffff80060877ac */ /* 0x000e620008000800 */
[----:B---3--:R-:W-:Y:S01]  /*04e0*/  FADD R28, -R24, 1 ;  /* 0x3f800000181c7421 */ /* 0x008fe20000000100 */
[----:B--2---:R-:W-:-:S03]  /*04f0*/  FMUL R29, R5, R25 ;  /* 0x00000019051d7220 */ /* 0x004fc60000400000 */
[----:B------:R-:W-:Y:S01]  /*0500*/  FADD R27, -R25, R28 ;  /* 0x0000001c191b7221 */ /* 0x000fe20000000100 */
[----:B------:R-:W-:Y:S01]  /*0510*/  FMUL R28, R2, R25 ;  /* 0x00000019021c7220 */ /* 0x000fe20000400000 */
[----:B------:R-:W-:-:S03]  /*0520*/  FFMA R29, R4, R24, R29 ;  /* 0x00000018041d7223 */ /* 0x000fc6000000001d */
[----:B------:R-:W-:Y:S01]  /*0530*/  FFMA R28, R7, R24, R28 ;  /* 0x00000018071c7223 */ /* 0x000fe2000000001c */
[-C--:B------:R-:W-:Y:S01]  /*0540*/  FFMA R29, R6, R27.reuse, R29 ;  /* 0x0000001b061d7223 */ /* 0x080fe2000000001d */
[----:B------:R2:W3:Y:S02]  /*0550*/  LDG.E R24, desc[UR14][R16.64+0x4] ;  /* 0x0000040e10187981 */ /* 0x0004e4000c1e1900 */
[----:B------:R-:W-:Y:S01]  /*0560*/  FFMA R28, R3, R27, R28 ;  /* 0x0000001b031c7223 */ /* 0x000fe2000000001c */
[----:B0-----:R-:W-:Y:S02]  /*0570*/  FFMA R25, R26, UR7, R9 ;  /* 0x000000071a197c23 */ /* 0x001fe40008000009 */
[----:B------:R0:W3:Y:S01]  /*0580*/  LDG.E R9, desc[UR14][R20.64+0x4] ;  /* 0x0000040e14097981 */ /* 0x0000e2000c1e1900 */
[----:B------:R-:W-:-:S04]  /*0590*/  FADD R29, R29, -R28 ;  /* 0x8000001c1d1d7221 */ /* 0x000fc80000000000 */
[----:B------:R-:W-:Y:S01]  /*05a0*/  FMUL R8, R8, R29 ;  /* 0x0000001d08087220 */ /* 0x000fe20000400000 */
[-C--:B----4-:R-:W-:Y:S01]  /*05b0*/  FMUL R27, R5, R23.reuse ;  /* 0x00000017051b7220 */ /* 0x090fe20000400000 */
[----:B------:R-:W-:Y:S02]  /*05c0*/  FMUL R26, R2, R23 ;  /* 0x00000017021a7220 */ /* 0x000fe40000400000 */
[----:B-1----:R-:W-:Y:S01]  /*05d0*/  FFMA R25, R8, UR8, R25 ;  /* 0x0000000808197c23 */ /* 0x002fe20008000019 */
[----:B------:R-:W-:Y:S01]  /*05e0*/  FADD R8, -R22, 1 ;  /* 0x3f80000016087421 */ /* 0x000fe20000000100 */
[-C--:B------:R-:W-:Y:S01]  /*05f0*/  FFMA R27, R4, R22.reuse, R27 ;  /* 0x00000016041b7223 */ /* 0x080fe2000000001b */
[----:B------:R-:W-:Y:S02]  /*0600*/  FFMA R26, R7, R22, R26 ;  /* 0x00000016071a7223 */ /* 0x000fe4000000001a */
[----:B------:R-:W-:Y:S01]  /*0610*/  FADD R8, -R23, R8 ;  /* 0x0000000817087221 */ /* 0x000fe20000000100 */
[----:B------:R-:W4:Y:S03]  /*0620*/  LDG.E R22, desc[UR14][R18.64] ;  /* 0x0000000e12167981 */ /* 0x000f26000c1e1900 */
[-C--:B------:R-:W-:Y:S01]  /*0630*/  FFMA R27, R6, R8.reuse, R27 ;  /* 0x00000008061b7223 */ /* 0x080fe2000000001b */
[----:B------:R-:W-:-:S02]  /*0640*/  FFMA R26, R3, R8, R26 ;  /* 0x00000008031a7223 */ /* 0x000fc4000000001a */
[----:B------:R1:W4:Y:S02]  /*0650*/  LDG.E R8, desc[UR14][R18.64+0x4] ;  /* 0x0000040e12087981 */ /* 0x000324000c1e1900 */
[----:B------:R-:W-:Y:S01]  /*0660*/  FADD R27, R27, -R26 ;  /* 0x8000001a1b1b7221 */ /* 0x000fe20000000000 */
[----:B------:R-:W4:Y:S01]  /*0670*/  LDCU UR7, c[0x3][UR6] ;  /* 0x00c00000060777ac */ /* 0x000f220008000800 */
[----:B------:R-:W4:Y:S01]  /*0680*/  LDCU UR8, c[0x3][UR6+0x4] ;  /* 0x00c00080060877ac */ /* 0x000f220008000800 */
[----:B------:R-:W-:-:S04]  /*0690*/  UIADD3 UR5, UPT, UPT, UR5, 0x4, URZ ;  /* 0x0000000405057890 */ /* 0x000fc8000fffe0ff */
[----:B------:R-:W-:Y:S01]  /*06a0*/  UISETP.NE.AND UP0, UPT, UR5, URZ, UPT ;  /* 0x000000ff0500728c */ /* 0x000fe2000bf05270 */
[----:B--2---:R-:W-:Y:S02]  /*06b0*/  IADD3 R16, P0, PT, R16, 0x10, RZ ;  /* 0x0000001010107810 */ /* 0x004fe40007f1e0ff */
[----:B0-----:R-:W-:Y:S02]  /*06c0*/  IADD3 R20, P1, PT, R20, 0x10, RZ ;  /* 0x0000001014147810 */ /* 0x001fe40007f3e0ff */
[----:B-1----:R-:W-:Y:S02]  /*06d0*/  IADD3 R18, P2, PT, R18, 0x10, RZ ;  /* 0x0000001012127810 */ /* 0x002fe40007f5e0ff */
[----:B------:R-:W-:Y:S02]  /*06e0*/  IADD3.X R17, PT, PT, RZ, R17, RZ, P0, !PT ;  /* 0x00000011ff117210 */ /* 0x000fe400007fe4ff */
[----:B------:R-:W-:Y:S02]  /*06f0*/  IADD3.X R21, PT, PT, RZ, R21, RZ, P1, !PT ;  /* 0x00000015ff157210 */ /* 0x000fe40000ffe4ff */
[----:B------:R-:W-:Y:S01]  /*0700*/  IADD3.X R19, PT, PT, RZ, R19, RZ, P2, !PT ;  /* 0x00000013ff137210 */ /* 0x000fe200017fe4ff */
[----:B------:R-:W-:Y:S01]  /*0710*/  UIADD3 UR6, UPT, UPT, UR6, 0x10, URZ ;  /* 0x0000001006067890 */ /* 0x000fe2000fffe0ff */
[----:B---3--:R-:W-:-:S04]  /*0720*/  FADD R26, -R24, 1 ;  /* 0x3f800000181a7421 */ /* 0x008fc80000000100 */
[----:B------:R-:W-:Y:S01]  /*0730*/  FADD R23, -R9, R26 ;  /* 0x0000001a09177221 */ /* 0x000fe20000000100 */
[-C--:B------:R-:W-:Y:S01]  /*0740*/  FMUL R29, R5, R9.reuse ;  /* 0x00000009051d7220 */ /* 0x080fe20000400000 */
[----:B------:R-:W-:-:S03]  /*0750*/  FMUL R26, R2, R9 ;  /* 0x00000009021a7220 */ /* 0x000fc60000400000 */
[-C--:B------:R-:W-:Y:S01]  /*0760*/  FFMA R29, R4, R24.reuse, R29 ;  /* 0x00000018041d7223 */ /* 0x080fe2000000001d */
[----:B------:R-:W-:-:S03]  /*0770*/  FFMA R26, R7, R24, R26 ;  /* 0x00000018071a7223 */ /* 0x000fc6000000001a */
[-C--:B------:R-:W-:Y:S01]  /*0780*/  FFMA R29, R6, R23.reuse, R29 ;  /* 0x00000017061d7223 */ /* 0x080fe2000000001d */
[----:B------:R-:W-:-:S04]  /*0790*/  FFMA R26, R3, R23, R26 ;  /* 0x00000017031a7223 */ /* 0x000fc8000000001a */
[----:B------:R-:W-:Y:S01]  /*07a0*/  FADD R29, R29, -R26 ;  /* 0x8000001a1d1d7221 */ /* 0x000fe20000000000 */
[----:B----4-:R-:W-:-:S04]  /*07b0*/  FMUL R22, R22, R27 ;  /* 0x0000001b16167220 */ /* 0x010fc80000400000 */
[----:B------:R-:W-:Y:S01]  /*07c0*/  FFMA R25, R22, UR7, R25 ;  /* 0x0000000716197c23 */ /* 0x000fe20008000019 */
[----:B------:R-:W-:-:S04]  /*07d0*/  FMUL R8, R8, R29 ;  /* 0x0000001d08087220 */ /* 0x000fc80000400000 */
[----:B------:R-:W-:Y:S01]  /*07e0*/  FFMA R9, R8, UR8, R25 ;  /* 0x0000000808097c23 */ /* 0x000fe20008000019 */
[----:B------:R-:W-:Y:S06]  /*07f0*/  BRA.U UP0, `(.L_x_182) ;  /* 0xfffffff900e87547 */ /* 0x000fec000b83ffff */
[----:B------:R-:W-:-:S06]  /*0800*/  ULOP3.LUT UR5, UR13, 0x7ffffffc, URZ, 0xc0, !UPT ;  /* 0x7ffffffc0d057892 */ /* 0x000fcc000f8ec0ff */
[----:B------:R-:W-:-:S07]  /*0810*/  MOV R8, UR5 ;  /* 0x0000000500087c02 */ /* 0x000fce0008000f00 */
.L_x_181:
[----:B------:R-:W-:-:S09]  /*0820*/  ULOP3.LUT UP0, UR6, UR13, 0x3, URZ, 0xc0, !UPT ;  /* 0x000000030d067892 */ /* 0x000fd2000f80c0ff */
[----:B------:R-:W-:Y:S05]  /*0830*/  BRA.U !UP0, `(.L_x_183) ;  /* 0x0000000508147547 */ /* 0x000fea000b800000 */
[----:B------:R-:W-:Y:S02]  /*0840*/  UISETP.NE.AND UP0, UPT, UR6, 0x1, UPT ;  /* 0x000000010600788c */ /* 0x000fe4000bf05270 */
[----:B------:R-:W-:-:S04]  /*0850*/  ULOP3.LUT UR5, UR13, 0x1, URZ, 0xc0, !UPT ;  /* 0x000000010d057892 */ /* 0x000fc8000f8ec0ff */
[----:B------:R-:W-:-:S03]  /*0860*/  UISETP.NE.U32.AND UP1, UPT, UR5, 0x1, UPT ;  /* 0x000000010500788c */ /* 0x000fc6000bf25070 */
[----:B------:R-:W-:Y:S08]  /*0870*/  BRA.U !UP0, `(.L_x_184) ;  /* 0x0000000108a47547 */ /* 0x000ff0000b800000 */
[----:B------:R-:W0:Y:S08]  /*0880*/  LDC.64 R20, c[0x0][0x3b8] ;  /* 0x0000ee00ff147b82 */ /* 0x000e300000000a00 */
[----:B------:R-:W1:Y:S08]  /*0890*/  LDC.64 R16, c[0x0][0x3c0] ;  /* 0x0000f000ff107b82 */ /* 0x000e700000000a00 */
[----:B------:R-:W2:Y:S01]  /*08a0*/  LDC.64 R18, c[0x0][0x3c8] ;  /* 0x0000f200ff127b82 */ /* 0x000ea20000000a00 */
[----:B0-----:R-:W-:-:S05]  /*08b0*/  IMAD.WIDE.U32 R20, R8, 0x4, R20 ;  /* 0x0000000408147825 */ /* 0x001fca00078e0014 */
[----:B------:R-:W3:Y:S01]  /*08c0*/  LDG.E R22, desc[UR14][R20.64] ;  /* 0x0000000e14167981 */ /* 0x000ee2000c1e1900 */
[----:B-1----:R-:W-:-:S03]  /*08d0*/  IMAD.WIDE.U32 R16, R8, 0x4, R16 ;  /* 0x0000000408107825 */ /* 0x002fc600078e0010 */
[----:B------:R-:W4:Y:S04]  /*08e0*/  LDG.E R24, desc[UR14][R20.64+0x4] ;  /* 0x0000040e14187981 */ /* 0x000f28000c1e1900 */
[----:B------:R-:W4:Y:S04]  /*08f0*/  LDG.E R23, desc[UR14][R16.64] ;  /* 0x0000000e10177981 */ /* 0x000f28000c1e1900 */
[----:B------:R0:W4:Y:S01]  /*0900*/  LDG.E R25, desc[UR14][R16.64+0x4] ;  /* 0x0000040e10197981 */ /* 0x000122000c1e1900 */
[----:B--2---:R-:W-:-:S05]  /*0910*/  IMAD.WIDE.U32 R18, R8, 0x4, R18 ;  /* 0x0000000408127825 */ /* 0x004fca00078e0012 */
[----:B------:R-:W2:Y:S04]  /*0920*/  LDG.E R26, desc[UR14][R18.64] ;  /* 0x0000000e121a7981 */ /* 0x000ea8000c1e1900 */
[----:B------:R1:W2:Y:S01]  /*0930*/  LDG.E R27, desc[UR14][R18.64+0x4] ;  /* 0x0000040e121b7981 */ /* 0x0002a2000c1e1900 */
[C---:B0-----:R-:W-:Y:S02]  /*0940*/  IADD3 R16, PT, PT, R8.reuse, UR20, RZ ;  /* 0x0000001408107c10 */ /* 0x041fe4000fffe0ff */
[----:B------:R-:W-:Y:S02]  /*0950*/  IADD3 R21, PT, PT, R8, UR20, RZ ;  /* 0x0000001408157c10 */ /* 0x000fe4000fffe0ff */
[----:B------:R-:W-:Y:S02]  /*0960*/  SHF.L.U32 R20, R16, 0x2, RZ ;  /* 0x0000000210147819 */ /* 0x000fe400000006ff */
[----:B------:R-:W-:-:S02]  /*0970*/  SHF.L.U32 R16, R21, 0x2, RZ ;  /* 0x0000000215107819 */ /* 0x000fc400000006ff */
[----:B-1----:R-:W0:Y:S08]  /*0980*/  LDC R18, c[0x3][R20] ;  /* 0x00c0000014127b82 */ /* 0x002e300000000800 */
[----:B------:R-:W1:Y:S01]  /*0990*/  LDC R16, c[0x3][R16+0x4] ;  /* 0x00c0010010107b82 */ /* 0x000e620000000800 */
[----:B------:R-:W-:Y:S01]  /*09a0*/  IADD3 R8, PT, PT, R8, 0x2, RZ ;  /* 0x0000000208087810 */ /* 0x000fe20007ffe0ff */
[----:B---3--:R-:W-:Y:S01]  /*09b0*/  FADD R28, -R22, 1 ;  /* 0x3f800000161c7421 */ /* 0x008fe20000000100 */
[----:B----4-:R-:W-:Y:S01]  /*09c0*/  FADD R19, -R24, 1 ;  /* 0x3f80000018137421 */ /* 0x010fe20000000100 */
[----:B-----5:R-:W-:-:S02]  /*09d0*/  FMUL R29, R5, R23 ;  /* 0x00000017051d7220 */ /* 0x020fc40000400000 */
[----:B------:R-:W-:Y:S01]  /*09e0*/  FADD R28, -R23, R28 ;  /* 0x0000001c171c7221 */ /* 0x000fe20000000100 */
[----:B------:R-:W-:Y:S01]  /*09f0*/  FMUL R23, R2, R23 ;  /* 0x0000001702177220 */ /* 0x000fe20000400000 */
[-C--:B------:R-:W-:Y:S01]  /*0a00*/  FFMA R17, R4, R22.reuse, R29 ;  /* 0x0000001604117223 */ /* 0x080fe2000000001d */
[----:B------:R-:W-:Y:S01]  /*0a10*/  FADD R19, -R25, R19 ;  /* 0x0000001319137221 */ /* 0x000fe20000000100 */
[-C--:B------:R-:W-:Y:S01]  /*0a20*/  FMUL R21, R5, R25.reuse ;  /* 0x0000001905157220 */ /* 0x080fe20000400000 */
[----:B------:R-:W-:Y:S01]  /*0a30*/  FFMA R22, R7, R22, R23 ;  /* 0x0000001607167223 */ /* 0x000fe20000000017 */
[----:B------:R-:W-:Y:S01]  /*0a40*/  FMUL R25, R2, R25 ;  /* 0x0000001902197220 */ /* 0x000fe20000400000 */
[----:B------:R-:W-:Y:S01]  /*0a50*/  FFMA R17, R6, R28, R17 ;  /* 0x0000001c06117223 */ /* 0x000fe20000000011 */
[----:B------:R-:W-:Y:S01]  /*0a60*/  FFMA R21, R4, R24, R21 ;  /* 0x0000001804157223 */ /* 0x000fe20000000015 */
[----:B------:R-:W-:Y:S01]  /*0a70*/  FFMA R22, R3, R28, R22 ;  /* 0x0000001c03167223 */ /* 0x000fe20000000016 */
[----:B------:R-:W-:-:S02]  /*0a80*/  FFMA R24, R7, R24, R25 ;  /* 0x0000001807187223 */ /* 0x000fc40000000019 */
[-C--:B------:R-:W-:Y:S01]  /*0a90*/  FFMA R21, R6, R19.reuse, R21 ;  /* 0x0000001306157223 */ /* 0x080fe20000000015 */
[----:B------:R-:W-:Y:S01]  /*0aa0*/  FADD R17, R17, -R22 ;  /* 0x8000001611117221 */ /* 0x000fe20000000000 */
[----:B------:R-:W-:-:S03]  /*0ab0*/  FFMA R24, R3, R19, R24 ;  /* 0x0000001303187223 */ /* 0x000fc60000000018 */
[----:B--2---:R-:W-:Y:S01]  /*0ac0*/  FMUL R26, R26, R17 ;  /* 0x000000111a1a7220 */ /* 0x004fe20000400000 */
[----:B------:R-:W-:-:S03]  /*0ad0*/  FADD R24, R21, -R24 ;  /* 0x8000001815187221 */ /* 0x000fc60000000000 */
[----:B0-----:R-:W-:Y:S01]  /*0ae0*/  FFMA R9, R26, R18, R9 ;  /* 0x000000121a097223 */ /* 0x001fe20000000009 */
[----:B------:R-:W-:-:S04]  /*0af0*/  FMUL R24, R27, R24 ;  /* 0x000000181b187220 */ /* 0x000fc80000400000 */
[----:B-1----:R-:W-:-:S07]  /*0b00*/  FFMA R9, R24, R16, R9 ;  /* 0x0000001018097223 */ /* 0x002fce0000000009 */
.L_x_184:
[----:B------:R-:W-:Y:S05]  /*0b10*/  BRA.U UP1, `(.L_x_183) ;  /* 0x00000001015c7547 */ /* 0x000fea000b800000 */
[----:B------:R-:W0:Y:S08]  /*0b20*/  LDC.64 R20, c[0x0][0x3c0] ;  /* 0x0000f000ff147b82 */ /* 0x000e300000000a00 */
[----:B------:R-:W1:Y:S08]  /*0b30*/  LDC.64 R16, c[0x0][0x3b8] ;  /* 0x0000ee00ff107b82 */ /* 0x000e700000000a00 */
[----:B------:R-:W2:Y:S01]  /*0b40*/  LDC.64 R18, c[0x0][0x3c8] ;  /* 0x0000f200ff127b82 */ /* 0x000ea20000000a00 */
[----:B0-----:R-:W-:-:S06]  /*0b50*/  IMAD.WIDE.U32 R20, R8, 0x4, R20 ;  /* 0x0000000408147825 */ /* 0x001fcc00078e0014 */
[----:B------:R-:W3:Y:S01]  /*0b60*/  LDG.E R20, desc[UR14][R20.64] ;  /* 0x0000000e14147981 */ /* 0x000ee2000c1e1900 */
[----:B-1----:R-:W-:-:S06]  /*0b70*/  IMAD.WIDE.U32 R16, R8, 0x4, R16 ;  /* 0x0000000408107825 */ /* 0x002fcc00078e0010 */
[----:B------:R-:W4:Y:S01]  /*0b80*/  LDG.E R16, desc[UR14][R16.64] ;  /* 0x0000000e10107981 */ /* 0x000f22000c1e1900 */
[----:B--2---:R-:W-:-:S06]  /*0b90*/  IMAD.WIDE.U32 R18, R8, 0x4, R18 ;  /* 0x0000000408127825 */ /* 0x004fcc00078e0012 */
[----:B------:R-:W2:Y:S01]  /*0ba0*/  LDG.E R18, desc[UR14][R18.64] ;  /* 0x0000000e12127981 */ /* 0x000ea2000c1e1900 */
[----:B------:R-:W-:-:S04]  /*0bb0*/  IADD3 R8, PT, PT, R8, UR20, RZ ;  /* 0x0000001408087c10 */ /* 0x000fc8000fffe0ff */
[----:B------:R-:W-:-:S06]  /*0bc0*/  SHF.L.U32 R8, R8, 0x2, RZ ;  /* 0x0000000208087819 */ /* 0x000fcc00000006ff */
[----:B------:R-:W0:Y:S01]  /*0bd0*/  LDC R8, c[0x3][R8] ;  /* 0x00c0000008087b82 */ /* 0x000e220000000800 */
[-C--:B---3-5:R-:W-:Y:S01]  /*0be0*/  FMUL R5, R5, R20.reuse ;  /* 0x0000001405057220 */ /* 0x0a8fe20000400000 */
[----:B------:R-:W-:Y:S01]  /*0bf0*/  FMUL R2, R2, R20 ;  /* 0x0000001402027220 */ /* 0x000fe20000400000 */
[----:B----4-:R-:W-:Y:S02]  /*0c00*/  FADD R23, -R16, 1 ;  /* 0x3f80000010177421 */ /* 0x010fe40000000100 */
[-C--:B------:R-:W-:Y:S01]  /*0c10*/  FFMA R5, R4, R16.reuse, R5 ;  /* 0x0000001004057223 */ /* 0x080fe20000000005 */
[----:B------:R-:W-:Y:S01]  /*0c20*/  FFMA R2, R7, R16, R2 ;  /* 0x0000001007027223 */ /* 0x000fe20000000002 */
[----:B------:R-:W-:-:S04]  /*0c30*/  FADD R20, -R20, R23 ;  /* 0x0000001714147221 */ /* 0x000fc80000000100 */
[-C--:B------:R-:W-:Y:S01]  /*0c40*/  FFMA R5, R6, R20.reuse, R5 ;  /* 0x0000001406057223 */ /* 0x080fe20000000005 */
[----:B------:R-:W-:-:S04]  /*0c50*/  FFMA R2, R3, R20, R2 ;  /* 0x0000001403027223 */ /* 0x000fc80000000002 */
[----:B------:R-:W-:-:S04]  /*0c60*/  FADD R5, R5, -R2 ;  /* 0x8000000205057221 */ /* 0x000fc80000000000 */
[----:B--2---:R-:W-:-:S04]  /*0c70*/  FMUL R18, R18, R5 ;  /* 0x0000000512127220 */ /* 0x004fc80000400000 */
[----:B0-----:R-:W-:-:S07]  /*0c80*/  FFMA R9, R18, R8, R9 ;  /* 0x0000000812097223 */ /* 0x001fce0000000009 */
.L_x_183:
[----:B-----5:R-:W0:Y:S08]  /*0c90*/  LDC R5, c[0x0][0x3d8] ;  /* 0x0000f600ff057b82 */ /* 0x020e300000000800 */
[----:B------:R-:W1:Y:S08]  /*0ca0*/  LDC R4, c[0x0][0x3d4] ;  /* 0x0000f500ff047b82 */ /* 0x000e700000000800 */
[----:B------:R-:W2:Y:S01]  /*0cb0*/  LDC.64 R2, c[0x0][0x380] ;  /* 0x0000e000ff027b82 */ /* 0x000ea20000000a00 */
[----:B0-----:R-:W-:Y:S01]  /*0cc0*/  IMAD R5, R5, UR4, R0 ;  /* 0x0000000405057c24 */ /* 0x001fe2000f8e0200 */
[----:B------:R-:W-:-:S06]  /*0cd0*/  UIADD3 UR4, UPT, UPT, UR4, 0x1, URZ ;  /* 0x0000000104047890 */ /* 0x000fcc000fffe0ff */
[----:B-1----:R-:W-:Y:S01]  /*0ce0*/  ISETP.NE.AND P0, PT, R4, UR4, PT ;  /* 0x0000000404007c0c */ /* 0x002fe2000bf05270 */
[----:B--2---:R-:W-:-:S05]  /*0cf0*/  IMAD.WIDE R2, R5, 0x4, R2 ;  /* 0x0000000405027825 */ /* 0x004fca00078e0202 */
[----:B------:R0:W-:Y:S07]  /*0d00*/  STG.E desc[UR14][R2.64], R9 ;  /* 0x0000000902007986 */ /* 0x0001ee000c10190e */
[----:B------:R-:W-:Y:S05]  /*0d10*/  @!P0 EXIT ;  /* 0x000000000000894d */ /* 0x000fea0003800000 */
[----:B------:R-:W-:Y:S05]  /*0d20*/  BRA `(.L_x_185) ;  /* 0xfffffff400107947 */ /* 0x000fea000383ffff */
.L_x_180:
[C---:B------:R-:W-:Y:S01]  /*0d30*/  ISETP.GE.U32.AND P0, PT, R2.reuse, 0x8, PT ;  /* 0x000000080200780c */ /* 0x040fe20003f06070 */
[----:B------:R-:W-:Y:S01]  /*0d40*/  HFMA2 R4, -RZ, RZ, 0, 0 ;  /* 0x00000000ff047431 */ /* 0x000fe200000001ff */
[----:B------:R-:W-:-:S04]  /*0d50*/  LOP3.LUT R5, R2, 0x7, RZ, 0xc0, !PT ;  /* 0x0000000702057812 */ /* 0x000fc800078ec0ff */
[----:B------:R-:W-:-:S07]  /*0d60*/  ISETP.NE.AND P1, PT, R5, RZ, PT ;  /* 0x000000ff0500720c */ /* 0x000fce0003f25270 */
[----:B------:R-:W-:Y:S06]  /*0d70*/  @!P0 BRA `(.L_x_186) ;  /* 0x00000000005c8947 */ /* 0x000fec0003800000 */
[----:B------:R-:W0:Y:S01]  /*0d80*/  LDC.64 R6, c[0x0][0x380] ;  /* 0x0000e000ff067b82 */ /* 0x000e220000000a00 */
[----:B------:R-:W-:Y:S01]  /*0d90*/  LOP3.LUT R4, R2, 0x7ffffff8, RZ, 0xc0, !PT ;  /* 0x7ffffff802047812 */ /* 0x000fe200078ec0ff */
[----:B------:R-:W-:-:S06]  /*0da0*/  UMOV UR4, URZ ;  /* 0x000000ff00047c82 */ /* 0x000fcc0008000000 */
.L_x_187:
        /* <DEDUP_REMOVED lines=20> */
.L_x_186:
        /* <DEDUP_REMOVED lines=16> */
.L_x_188:
        /* <DEDUP_REMOVED lines=12> */
.L_x_189:
[----:B------:R-:W-:Y:S05]  /*10b0*/  @P1 EXIT ;  /* 0x000000000000194d */ /* 0x000fea0003800000 */
[----:B01----:R-:W0:Y:S01]  /*10c0*/  LDC.64 R6, c[0x0][0x380] ;  /* 0x0000e000ff067b82 */ /* 0x003e220000000a00 */
[----:B------:R-:W-:-:S04]  /*10d0*/  IMAD R3, R4, R3, R0 ;  /* 0x0000000304037224 */ /* 0x000fc800078e0200 */
[----:B0-----:R-:W-:-:S05]  /*10e0*/  IMAD.WIDE R2, R3, 0x4, R6 ;  /* 0x0000000403027825 */ /* 0x001fca00078e0206 */
[----:B------:R-:W-:Y:S01]  /*10f0*/  STG.E desc[UR14][R2.64], RZ ;  /* 0x000000ff02007986 */ /* 0x000fe2000c10190e */
[----:B------:R-:W-:Y:S05]  /*1100*/  EXIT ;  /* 0x000000000000794d */ /* 0x000fea0003800000 */
.L_x_190:
        /* <DEDUP_REMOVED lines=15> */
.L_x_235:


//--------------------- .nv.shared.reserved.0     --------------------------
	.section	.nv.shared.reserved.0,"aw",@nobits
	.weak		__nv_reservedSMEM_offset_0_alias
	.size		__nv_reservedSMEM_offset_0_alias, 0, 64
	.other		__nv_reservedSMEM_offset_0_alias,@"STO_CUDA_RESERVED_SHARED STV_DEFAULT"
__nv_reservedSMEM_offset_0_alias:
	.zero		0
	.zero		64


//--------------------- .nv.constant0._Z3rk4PfS_S_S_S_ii --------------------------
	.section	.nv.constant0._Z3rk4PfS_S_S_S_ii,"a",@progbits
	.sectionflags	@""
	.align	4
.nv.constant0._Z3rk4PfS_S_S_S_ii:
	.zero		944


//--------------------- .nv.constant0._Z15rk4_tempstoragePfS_S_fii --------------------------
	.section	.nv.constant0._Z15rk4_tempstoragePfS_S_fii,"a",@progbits
	.sectionflags	@""
	.align	4
.nv.constant0._Z15rk4_tempstoragePfS_S_fii:
	.zero		932


//--------------------- .nv.constant0._Z8eval_rhsPfS_S_S_PiS0_S0_S0_S_fiii --------------------------
	.section	.nv.constant0._Z8eval_rhsPfS_S_S_PiS0_S0_S0_S_fiii,"a",@progbits
	.sectionflags	@""
	.align	4
.nv.constant0._Z8eval_rhsPfS_S_S_PiS0_S0_S0_S_fiii:
	.zero		984


//--------------------- .nv.constant0._Z6eval_uPfS_S_S_S_S_S_S_S_S_ii --------------------------
	.section	.nv.constant0._Z6eval_uPfS_S_S_S_S_S_S_S_S_ii,"a",@progbits
	.sectionflags	@""
	.align	4
.nv.constant0._Z6eval_uPfS_S_S_S_S_S_S_S_S_ii:
	.zero		984


//--------------------- .nv.constant0._Z10eval_errorPfS_S_S_S_S_S_S_S_S_ii --------------------------
	.section	.nv.constant0._Z10eval_errorPfS_S_S_S_S_S_S_S_S_ii,"a",@progbits
	.sectionflags	@""
	.align	4
.nv.constant0._Z10eval_errorPfS_S_S_S_S_S_S_S_S_ii:
	.zero		984


//--------------------- .nv.constant0._Z9eval_quadPfS_S_S_S_S_S_S_S_S_S_S_iii --------------------------
	.section	.nv.constant0._Z9eval_quadPfS_S_S_S_S_S_S_S_S_S_S_iii,"a",@progbits
	.sectionflags	@""
	.align	4
.nv.constant0._Z9eval_quadPfS_S_S_S_S_S_S_S_S_S_S_iii:
	.zero		1004


//--------------------- .nv.constant0._Z12eval_riemannPfS_S_S_S_S_S_S_S_S_S_S_S_PiS0_S0_S0_S_S_iiii --------------------------
	.section	.nv.constant0._Z12eval_riemannPfS_S_S_S_S_S_S_S_S_S_S_S_PiS0_S0_S0_S_S_iiii,"a",@progbits
	.sectionflags	@""
	.align	4
.nv.constant0._Z12eval_riemannPfS_S_S_S_S_S_S_S_S_S_S_S_PiS0_S0_S0_S_S_iiii:
	.zero		1064


//--------------------- .nv.constant0._Z14preval_normalsPfS_S_S_S_S_S_S_S_S_S_S_PiS0_i --------------------------
	.section	.nv.constant0._Z14preval_normalsPfS_S_S_S_S_S_S_S_S_S_S_PiS0_i,"a",@progbits
	.sectionflags	@""
	.align	4
.nv.constant0._Z14preval_normalsPfS_S_S_S_S_S_S_S_S_S_S_PiS0_i:
	.zero		1012


//--------------------- .nv.constant0._Z20preval_jacobian_signPfS_S_S_S_i --------------------------
	.section	.nv.constant0._Z20preval_jacobian_signPfS_S_S_S_i,"a",@progbits
	.sectionflags	@""
	.align	4
.nv.constant0._Z20preval_jacobian_signPfS_S_S_S_i:
	.zero		940


//--------------------- .nv.constant0._Z15preval_jacobianPfS_S_S_S_S_S_i --------------------------
	.section	.nv.constant0._Z15preval_jacobianPfS_S_S_S_S_S_i,"a",@progbits
	.sectionflags	@""
	.align	4
.nv.constant0._Z15preval_jacobianPfS_S_S_S_S_S_i:
	.zero		956


//--------------------- .nv.constant0._Z18preval_side_lengthPfS_S_S_S_i --------------------------
	.section	.nv.constant0._Z18preval_side_lengthPfS_S_S_S_i,"a",@progbits
	.sectionflags	@""
	.align	4
.nv.constant0._Z18preval_side_lengthPfS_S_S_S_i:
	.zero		940


//--------------------- .nv.constant0._Z15init_conditionsPfS_S_S_S_S_S_S_S_S_iii --------------------------
	.section	.nv.constant0._Z15init_conditionsPfS_S_S_S_S_S_S_S_S_iii,"a",@progbits
	.sectionflags	@""
	.align	4
.nv.constant0._Z15init_conditionsPfS_S_S_S_S_S_S_S_S_iii:
	.zero		988


//--------------------- SYMBOLS --------------------------

	.type		.nv.reservedSmem.offset0,@object
	.size		.nv.reservedSmem.offset0,0x4
